def matmul_kernel(
    a_ptr,
    b_ptr,
    c_ptr,
    M,
    N,
    K,
    stride_am,
    stride_ak,
    stride_bk,
    stride_bn,
    stride_cm,
    stride_cn,
    BLOCK_M: tl.constexpr,
    BLOCK_N: tl.constexpr,
    BLOCK_K: tl.constexpr,
    GROUP_M: tl.constexpr,
):
    pid = tl.program_id(axis=0)
    num_pid_m = tl.cdiv(M, BLOCK_M)
    num_pid_n = tl.cdiv(N, BLOCK_N)
    num_pid_in_group = GROUP_M * num_pid_n
    group_id = pid // num_pid_in_group
    first_pid_m = group_id * GROUP_M
    group_size_m = min(num_pid_m - first_pid_m, GROUP_M)
    pid_m = first_pid_m + ((pid % num_pid_in_group) % group_size_m)
    pid_n = (pid % num_pid_in_group) // group_size_m

    offs_am = (pid_m * BLOCK_M + tl.arange(0, BLOCK_M)) % M
    offs_bn = (pid_n * BLOCK_N + tl.arange(0, BLOCK_N)) % N
    offs_k = tl.arange(0, BLOCK_K)
    a_ptrs = a_ptr + offs_am[:, None] * stride_am + offs_k[None, :] * stride_ak
    b_ptrs = b_ptr + offs_k[:, None] * stride_bk + offs_bn[None, :] * stride_bn

    acc = tl.zeros((BLOCK_M, BLOCK_N), dtype=tl.float32)
    for kk in range(0, tl.cdiv(K, BLOCK_K)):
        a = tl.load(a_ptrs, mask=offs_k[None, :] < K - kk * BLOCK_K, other=0.0)
        b = tl.load(b_ptrs, mask=offs_k[:, None] < K - kk * BLOCK_K, other=0.0)
        acc = tl.dot(a, b, acc)
        a_ptrs += BLOCK_K * stride_ak
        b_ptrs += BLOCK_K * stride_bk

    c = acc.to(c_ptr.dtype.element_ty)
    offs_cm = pid_m * BLOCK_M + tl.arange(0, BLOCK_M)
    offs_cn = pid_n * BLOCK_N + tl.arange(0, BLOCK_N)
    c_ptrs = c_ptr + offs_cm[:, None] * stride_cm + offs_cn[None, :] * stride_cn
    mask = (offs_cm[:, None] < M) & (offs_cn[None, :] < N)
    tl.store(c_ptrs, c, mask=mask)

# config = {"BLOCK_K": 32, "BLOCK_M": 256, "BLOCK_N": 128, "GROUP_M": 8, "arch": "sm_100", "dtype": "fp32", "num_ctas": 1, "num_stages": 3, "num_warps": 2}
# arch = sm_100


// ===== COMPILED SASS (sm_100a) =====

	.target	sm_100a

	.elftype	@"ET_EXEC"


//--------------------- .note.nv.tkinfo           --------------------------
	.section	.note.nv.tkinfo,"",@"SHT_NOTE"
	.sectionflags	@"SHF_NOTE_NV_TKINFO"
	.tkinfo
        /*0018*/ 	.word	0x00000081
        /*0030*/ 	.string	""
        /*0030*/ 	.string	"ptxas-blackwell"
        /*0030*/ 	.string	"Cuda compilation tools, release 12.9, V12.9.86"
        /*0030*/ 	.string	"Build cuda_12.9.r12.9/compiler.36037853_0"
        /*0030*/ 	.string	"-v  -suppress-debug-info  -lineinfo  -arch sm_100a "



//--------------------- .note.nv.cuver            --------------------------
	.section	.note.nv.cuver,"",@"SHT_NOTE"
	.sectionflags	@"SHF_NOTE_NV_CUVER"
        /*0018*/ 	.short	0x0001
        /*001a*/ 	.short	0x0064
        /*001c*/ 	.short	0x0001
        /*001e*/ 	.short	0x0000
        /*0020*/ 	.short	0x0001
        /*0022*/ 	.short	0x0000


//--------------------- .nv.info                  --------------------------
	.section	.nv.info,"",@"SHT_CUDA_INFO"
	.align	4


	//----- nvinfo : EIATTR_REGCOUNT
	.align		4
        /*0000*/ 	.byte	0x04, 0x2f
        /*0002*/ 	.short	(.L_1 - .L_0)
	.align		4
.L_0:
        /*0004*/ 	.word	index@(matmul_kernel)
        /*0008*/ 	.word	0x000000ff


	//----- nvinfo : EIATTR_FRAME_SIZE
	.align		4
.L_1:
        /*000c*/ 	.byte	0x04, 0x11
        /*000e*/ 	.short	(.L_3 - .L_2)
	.align		4
.L_2:
        /*0010*/ 	.word	index@(matmul_kernel)
        /*0014*/ 	.word	0x00001670


	//----- nvinfo : EIATTR_MIN_STACK_SIZE
	.align		4
.L_3:
        /*0018*/ 	.byte	0x04, 0x12
        /*001a*/ 	.short	(.L_5 - .L_4)
	.align		4
.L_4:
        /*001c*/ 	.word	index@(matmul_kernel)
        /*0020*/ 	.word	0x00001670
.L_5:


//--------------------- .nv.info.matmul_kernel    --------------------------
	.section	.nv.info.matmul_kernel,"",@"SHT_CUDA_INFO"
	.sectionflags	@""
	.align	4


	//----- nvinfo : EIATTR_CUDA_API_VERSION
	.align		4
        /*0000*/ 	.byte	0x04, 0x37
        /*0002*/ 	.short	(.L_7 - .L_6)
.L_6:
        /*0004*/ 	.word	0x00000081


	//----- nvinfo : EIATTR_KPARAM_INFO
	.align		4
.L_7:
        /*0008*/ 	.byte	0x04, 0x17
        /*000a*/ 	.short	(.L_9 - .L_8)
.L_8:
        /*000c*/ 	.word	0x00000000
        /*0010*/ 	.short	0x000d
        /*0012*/ 	.short	0x0048
        /*0014*/ 	.byte	0x00, 0xf4, 0x21, 0x00


	//----- nvinfo : EIATTR_KPARAM_INFO
	.align		4
.L_9:
        /*0018*/ 	.byte	0x04, 0x17
        /*001a*/ 	.short	(.L_11 - .L_10)
.L_10:
        /*001c*/ 	.word	0x00000000
        /*0020*/ 	.short	0x000c
        /*0022*/ 	.short	0x0040
        /*0024*/ 	.byte	0x00, 0xf4, 0x21, 0x00


	//----- nvinfo : EIATTR_KPARAM_INFO
	.align		4
.L_11:
        /*0028*/ 	.byte	0x04, 0x17
        /*002a*/ 	.short	(.L_13 - .L_12)
.L_12:
        /*002c*/ 	.word	0x00000000
        /*0030*/ 	.short	0x000b
        /*0032*/ 	.short	0x0038
        /*0034*/ 	.byte	0x00, 0xf0, 0x11, 0x00


	//----- nvinfo : EIATTR_KPARAM_INFO
	.align		4
.L_13:
        /*0038*/ 	.byte	0x04, 0x17
        /*003a*/ 	.short	(.L_15 - .L_14)
.L_14:
        /*003c*/ 	.word	0x00000000
        /*0040*/ 	.short	0x000a
        /*0042*/ 	.short	0x0034
        /*0044*/ 	.byte	0x00, 0xf0, 0x11, 0x00


	//----- nvinfo : EIATTR_KPARAM_INFO
	.align		4
.L_15:
        /*0048*/ 	.byte	0x04, 0x17
        /*004a*/ 	.short	(.L_17 - .L_16)
.L_16:
        /*004c*/ 	.word	0x00000000
        /*0050*/ 	.short	0x0009
        /*0052*/ 	.short	0x0030
        /*0054*/ 	.byte	0x00, 0xf0, 0x11, 0x00


	//----- nvinfo : EIATTR_KPARAM_INFO
	.align		4
.L_17:
        /*0058*/ 	.byte	0x04, 0x17
        /*005a*/ 	.short	(.L_19 - .L_18)
.L_18:
        /*005c*/ 	.word	0x00000000
        /*0060*/ 	.short	0x0008
        /*0062*/ 	.short	0x002c
        /*0064*/ 	.byte	0x00, 0xf0, 0x11, 0x00


	//----- nvinfo : EIATTR_KPARAM_INFO
	.align		4
.L_19:
        /*0068*/ 	.byte	0x04, 0x17
        /*006a*/ 	.short	(.L_21 - .L_20)
.L_20:
        /*006c*/ 	.word	0x00000000
        /*0070*/ 	.short	0x0007
        /*0072*/ 	.short	0x0028
        /*0074*/ 	.byte	0x00, 0xf0, 0x11, 0x00


	//----- nvinfo : EIATTR_KPARAM_INFO
	.align		4
.L_21:
        /*0078*/ 	.byte	0x04, 0x17
        /*007a*/ 	.short	(.L_23 - .L_22)
.L_22:
        /*007c*/ 	.word	0x00000000
        /*0080*/ 	.short	0x0006
        /*0082*/ 	.short	0x0024
        /*0084*/ 	.byte	0x00, 0xf0, 0x11, 0x00


	//----- nvinfo : EIATTR_KPARAM_INFO
	.align		4
.L_23:
        /*0088*/ 	.byte	0x04, 0x17
        /*008a*/ 	.short	(.L_25 - .L_24)
.L_24:
        /*008c*/ 	.word	0x00000000
        /*0090*/ 	.short	0x0005
        /*0092*/ 	.short	0x0020
        /*0094*/ 	.byte	0x00, 0xf0, 0x11, 0x00


	//----- nvinfo : EIATTR_KPARAM_INFO
	.align		4
.L_25:
        /*0098*/ 	.byte	0x04, 0x17
        /*009a*/ 	.short	(.L_27 - .L_26)
.L_26:
        /*009c*/ 	.word	0x00000000
        /*00a0*/ 	.short	0x0004
        /*00a2*/ 	.short	0x001c
        /*00a4*/ 	.byte	0x00, 0xf0, 0x11, 0x00


	//----- nvinfo : EIATTR_KPARAM_INFO
	.align		4
.L_27:
        /*00a8*/ 	.byte	0x04, 0x17
        /*00aa*/ 	.short	(.L_29 - .L_28)
.L_28:
        /*00ac*/ 	.word	0x00000000
        /*00b0*/ 	.short	0x0003
        /*00b2*/ 	.short	0x0018
        /*00b4*/ 	.byte	0x00, 0xf0, 0x11, 0x00


	//----- nvinfo : EIATTR_KPARAM_INFO
	.align		4
.L_29:
        /*00b8*/ 	.byte	0x04, 0x17
        /*00ba*/ 	.short	(.L_31 - .L_30)
.L_30:
        /*00bc*/ 	.word	0x00000000
        /*00c0*/ 	.short	0x0002
        /*00c2*/ 	.short	0x0010
        /*00c4*/ 	.byte	0x00, 0xf4, 0x21, 0x00


	//----- nvinfo : EIATTR_KPARAM_INFO
	.align		4
.L_31:
        /*00c8*/ 	.byte	0x04, 0x17
        /*00ca*/ 	.short	(.L_33 - .L_32)
.L_32:
        /*00cc*/ 	.word	0x00000000
        /*00d0*/ 	.short	0x0001
        /*00d2*/ 	.short	0x0008
        /*00d4*/ 	.byte	0x00, 0xf4, 0x21, 0x00


	//----- nvinfo : EIATTR_KPARAM_INFO
	.align		4
.L_33:
        /*00d8*/ 	.byte	0x04, 0x17
        /*00da*/ 	.short	(.L_35 - .L_34)
.L_34:
        /*00dc*/ 	.word	0x00000000
        /*00e0*/ 	.short	0x0000
        /*00e2*/ 	.short	0x0000
        /*00e4*/ 	.byte	0x00, 0xf4, 0x21, 0x00


	//----- nvinfo : EIATTR_SPARSE_MMA_MASK
	.align		4
.L_35:
        /*00e8*/ 	.byte	0x03, 0x50
        /*00ea*/ 	.short	0x0000


	//----- nvinfo : EIATTR_MAXREG_COUNT
	.align		4
        /*00ec*/ 	.byte	0x03, 0x1b
        /*00ee*/ 	.short	0x00ff


	//----- nvinfo : EIATTR_NUM_BARRIERS
	.align		4
        /*00f0*/ 	.byte	0x02, 0x4c
        /*00f2*/ 	.byte	0x01
	.zero		1


	//----- nvinfo : EIATTR_ANNOTATIONS
	.align		4
        /*00f4*/ 	.byte	0x04, 0x55
        /*00f6*/ 	.short	(.L_37 - .L_36)


	//   ....[0]....
.L_36:
        /*00f8*/ 	.word	0x00000001
        /*00fc*/ 	.byte	0xb0, 0x00, 0x00, 0x00, 0x01, 0x00, 0x00, 0x00, 0xd0, 0x07, 0x00, 0x00, 0x01, 0x00, 0x00, 0x00
        /* <DEDUP_REMOVED lines=2662> */
        /*a76c*/ 	.byte	0x90, 0x17, 0x03, 0x00


	//----- nvinfo : EIATTR_VRC_CTA_INIT_COUNT
	.align		4
.L_37:
        /*a770*/ 	.byte	0x02, 0x4a
	.zero		1
	.zero		1


	//----- nvinfo : EIATTR_EXIT_INSTR_OFFSETS
	.align		4
        /*a774*/ 	.byte	0x04, 0x1c
        /*a776*/ 	.short	(.L_39 - .L_38)


	//   ....[0]....
.L_38:
        /*a778*/ 	.word	0x00035d80


	//   ....[1]....
        /*a77c*/ 	.word	0x00035da0


	//----- nvinfo : EIATTR_REQNTID
	.align		4
.L_39:
        /*a780*/ 	.byte	0x04, 0x10
        /*a782*/ 	.short	(.L_41 - .L_40)
.L_40:
        /*a784*/ 	.word	0x00000040
        /*a788*/ 	.word	0x00000001
        /*a78c*/ 	.word	0x00000001


	//----- nvinfo : EIATTR_CBANK_PARAM_SIZE
	.align		4
.L_41:
        /*a790*/ 	.byte	0x03, 0x19
        /*a792*/ 	.short	0x0050


	//----- nvinfo : EIATTR_PARAM_CBANK
	.align		4
        /*a794*/ 	.byte	0x04, 0x0a
        /*a796*/ 	.short	(.L_43 - .L_42)
	.align		4
.L_42:
        /*a798*/ 	.word	index@(.nv.constant0.matmul_kernel)
        /*a79c*/ 	.short	0x0380
        /*a79e*/ 	.short	0x0050


	//----- nvinfo : EIATTR_SW_WAR
	.align		4
.L_43:
        /*a7a0*/ 	.byte	0x04, 0x36
        /*a7a2*/ 	.short	(.L_45 - .L_44)
.L_44:
        /*a7a4*/ 	.word	0x00000008
.L_45:


//--------------------- .nv.compat                --------------------------
	.section	.nv.compat,"",@"SHT_CUDA_COMPAT_INFO"
	.align	4
        /*0000*/ 	.byte	0x02, 0x02, 0x01, 0x00, 0x02, 0x05, 0x05, 0x00, 0x02, 0x03, 0x00, 0x00, 0x02, 0x06, 0x01, 0x00


//--------------------- .nv.callgraph             --------------------------
	.section	.nv.callgraph,"",@"SHT_CUDA_CALLGRAPH"
	.align	4
	.sectionentsize	8
	.align		4
        /*0000*/ 	.word	0x00000000
	.align		4
        /*0004*/ 	.word	0xffffffff
	.align		4
        /*0008*/ 	.word	0x00000000
	.align		4
        /*000c*/ 	.word	0xfffffffe
	.align		4
        /*0010*/ 	.word	0x00000000
	.align		4
        /*0014*/ 	.word	0xfffffffd
	.align		4
        /*0018*/ 	.word	0x00000000
	.align		4
        /*001c*/ 	.word	0xfffffffc


//--------------------- .text.matmul_kernel       --------------------------
	.section	.text.matmul_kernel,"ax",@progbits
	.align	128
        .global         matmul_kernel
        .type           matmul_kernel,@function
        .size           matmul_kernel,(.L_x_3 - matmul_kernel)
        .other          matmul_kernel,@"STO_CUDA_ENTRY STV_DEFAULT"
matmul_kernel:
.text.matmul_kernel:
[----:B------:R-:W1:Y:S08]  /*0000*/  LDC R1, c[0x0][0x37c] ;  /* 0x0000df00ff017b82 */ /* 0x000e700000000800 */
[----:B------:R-:W2:Y:S01]  /*0010*/  LDC.64 R2, c[0x0][0x398] ;  /* 0x0000e600ff027b82 */ /* 0x000ea20000000a00 */
[----:B-1----:R-:W-:Y:S01]  /*0020*/  VIADD R1, R1, 0xffffe990 ;  /* 0xffffe99001017836 */ /* 0x002fe20000000000 */
[----:B------:R-:W1:Y:S01]  /*0030*/  S2R R5, SR_CTAID.X ;  /* 0x0000000000057919 */ /* 0x000e620000002500 */
[----:B------:R-:W3:Y:S01]  /*0040*/  LDCU.128 UR8, c[0x0][0x380] ;  /* 0x00007000ff0877ac */ /* 0x000ee20008000c00 */
[----:B------:R-:W4:Y:S01]  /*0050*/  S2R R86, SR_TID.X ;  /* 0x0000000000567919 */ /* 0x000f220000002100 */
[----:B------:R-:W1:Y:S03]  /*0060*/  LDCU.64 UR28, c[0x0][0x358] ;  /* 0x00006b00ff1c77ac */ /* 0x000e660008000a00 */
[----:B------:R-:W3:Y:S01]  /*0070*/  S2UR UR5, SR_CgaCtaId ;  /* 0x00000000000579c3 */ /* 0x000ee20000008800 */
[----:B------:R-:W-:-:S07]  /*0080*/  UMOV UR4, 0x400 ;  /* 0x0000040000047882 */ /* 0x000fce0000000000 */
[----:B------:R-:W4:Y:S01]  /*0090*/  LDC.64 R244, c[0x0][0x3a8] ;  /* 0x0000ea00fff47b82 */ /* 0x000f220000000a00 */
[----:B--2---:R-:W-:Y:S01]  /*00a0*/  IMAD.MOV.U32 R93, RZ, RZ, R3 ;  /* 0x000000ffff5d7224 */ /* 0x004fe200078e0003 */
[----:B------:R2:W-:Y:S01]  /*00b0*/  STL.64 [R1+0xf78], R2 ;  /* 0x000f780201007387 */ /* 0x0005e20000100a00 */
[----:B------:R-:W-:-:S03]  /*00c0*/  IMAD.MOV.U32 R90, RZ, RZ, R2 ;  /* 0x000000ffff5a7224 */ /* 0x000fc600078e0002 */
[----:B------:R-:W-:Y:S01]  /*00d0*/  IADD3 R0, PT, PT, R93, 0x7f, RZ ;  /* 0x0000007f5d007810 */ /* 0x000fe20007ffe0ff */
[----:B---3--:R-:W-:Y:S01]  /*00e0*/  ULEA UR4, UR5, UR4, 0x18 ;  /* 0x0000000405047291 */ /* 0x008fe2000f8ec0ff */
[----:B-1----:R-:W-:Y:S01]  /*00f0*/  IABS R8, R5 ;  /* 0x0000000500087213 */ /* 0x002fe20000000000 */
[----:B------:R-:W1:Y:S01]  /*0100*/  LDCU UR5, c[0x0][0x3b0] ;  /* 0x00007600ff0577ac */ /* 0x000e620008000800 */
[----:B--2---:R-:W-:Y:S02]  /*0110*/  SHF.R.S32.HI R3, RZ, 0x1f, R0 ;  /* 0x0000001fff037819 */ /* 0x004fe40000011400 */
[----:B----4-:R-:W-:Y:S01]  /*0120*/  LOP3.LUT R88, R86, 0x3f, RZ, 0xc0, !PT ;  /* 0x0000003f56587812 */ /* 0x010fe200078ec0ff */
[C---:B------:R-:W-:Y:S01]  /*0130*/  IMAD.SHL.U32 R147, R244.reuse, 0x10, RZ ;  /* 0x00000010f4937824 */ /* 0x040fe200078e00ff */
[----:B------:R-:W-:Y:S01]  /*0140*/  LEA.HI R3, R3, R0, RZ, 0x7 ;  /* 0x0000000003037211 */ /* 0x000fe200078f38ff */
[C---:B------:R-:W-:Y:S02]  /*0150*/  IMAD R155, R244.reuse, 0x14, RZ ;  /* 0x00000014f49b7824 */ /* 0x040fe400078e02ff */
[C---:B------:R-:W-:Y:S01]  /*0160*/  IMAD R163, R244.reuse, 0x18, RZ ;  /* 0x00000018f4a37824 */ /* 0x040fe200078e02ff */
[----:B------:R-:W-:Y:S01]  /*0170*/  SHF.R.S32.HI R3, RZ, 0x7, R3 ;  /* 0x00000007ff037819 */ /* 0x000fe20000011403 */
[----:B------:R-:W-:-:S02]  /*0180*/  IMAD R171, R244, 0x1c, RZ ;  /* 0x0000001cf4ab7824 */ /* 0x000fc400078e02ff */
[C---:B------:R-:W-:Y:S02]  /*0190*/  IMAD R179, R244.reuse, 0x11, RZ ;  /* 0x00000011f4b37824 */ /* 0x040fe400078e02ff */
[----:B------:R-:W-:Y:S02]  /*01a0*/  IMAD.SHL.U32 R4, R3, 0x8, RZ ;  /* 0x0000000803047824 */ /* 0x000fe400078e00ff */
[C---:B------:R-:W-:Y:S02]  /*01b0*/  IMAD R187, R244.reuse, 0x15, RZ ;  /* 0x00000015f4bb7824 */ /* 0x040fe400078e02ff */
[C---:B------:R-:W-:Y:S01]  /*01c0*/  IMAD R195, R244.reuse, 0x19, RZ ;  /* 0x00000019f4c37824 */ /* 0x040fe200078e02ff */
[-C--:B------:R-:W-:Y:S01]  /*01d0*/  IABS R7, R4.reuse ;  /* 0x0000000400077213 */ /* 0x080fe20000000000 */
[C---:B------:R-:W-:Y:S01]  /*01e0*/  IMAD R203, R244.reuse, 0x1d, RZ ;  /* 0x0000001df4cb7824 */ /* 0x040fe200078e02ff */
[----:B------:R-:W-:Y:S01]  /*01f0*/  IABS R10, R4 ;  /* 0x00000004000a7213 */ /* 0x000fe20000000000 */
[C---:B------:R-:W-:Y:S01]  /*0200*/  IMAD R205, R244.reuse, 0xe, RZ ;  /* 0x0000000ef4cd7824 */ /* 0x040fe200078e02ff */
[----:B------:R-:W2:Y:S01]  /*0210*/  I2F.RP R0, R7 ;  /* 0x0000000700007306 */ /* 0x000ea20000209400 */
[----:B------:R-:W-:-:S02]  /*0220*/  IMAD R212, R244, 0x12, RZ ;  /* 0x00000012f4d47824 */ /* 0x000fc400078e02ff */
[C---:B------:R-:W-:Y:S02]  /*0230*/  IMAD R220, R244.reuse, 0x16, RZ ;  /* 0x00000016f4dc7824 */ /* 0x040fe400078e02ff */
[C---:B------:R-:W-:Y:S02]  /*0240*/  IMAD R228, R244.reuse, 0x1a, RZ ;  /* 0x0000001af4e47824 */ /* 0x040fe400078e02ff */
[----:B------:R-:W-:Y:S01]  /*0250*/  IMAD R236, R244, 0x1e, RZ ;  /* 0x0000001ef4ec7824 */ /* 0x000fe200078e02ff */
[----:B--2---:R-:W2:Y:S02]  /*0260*/  MUFU.RCP R0, R0 ;  /* 0x0000000000007308 */ /* 0x004ea40000001000 */
[----:B--2---:R-:W-:Y:S02]  /*0270*/  VIADD R2, R0, 0xffffffe ;  /* 0x0ffffffe00027836 */ /* 0x004fe40000000000 */
[----:B------:R-:W-:-:S04]  /*0280*/  IMAD.MOV R0, RZ, RZ, -R10 ;  /* 0x000000ffff007224 */ /* 0x000fc800078e0a0a */
[----:B------:R2:W3:Y:S02]  /*0290*/  F2I.FTZ.U32.TRUNC.NTZ R3, R2 ;  /* 0x0000000200037305 */ /* 0x0004e4000021f000 */
[----:B--2---:R-:W-:Y:S02]  /*02a0*/  IMAD.MOV.U32 R2, RZ, RZ, RZ ;  /* 0x000000ffff027224 */ /* 0x004fe400078e00ff */
[----:B---3--:R-:W-:-:S04]  /*02b0*/  IMAD.MOV R6, RZ, RZ, -R3 ;  /* 0x000000ffff067224 */ /* 0x008fc800078e0a03 */
[----:B------:R-:W-:Y:S01]  /*02c0*/  IMAD R9, R6, R7, RZ ;  /* 0x0000000706097224 */ /* 0x000fe200078e02ff */
[----:B------:R-:W-:-:S03]  /*02d0*/  MOV R6, R8 ;  /* 0x0000000800067202 */ /* 0x000fc60000000f00 */
[----:B------:R-:W-:-:S06]  /*02e0*/  IMAD.HI.U32 R3, R3, R9, R2 ;  /* 0x0000000903037227 */ /* 0x000fcc00078e0002 */
[----:B------:R-:W-:-:S04]  /*02f0*/  IMAD.HI.U32 R3, R3, R6, RZ ;  /* 0x0000000603037227 */ /* 0x000fc800078e00ff */
[----:B------:R-:W-:-:S05]  /*0300*/  IMAD R0, R3, R0, R6 ;  /* 0x0000000003007224 */ /* 0x000fca00078e0206 */
[----:B------:R-:W-:-:S13]  /*0310*/  ISETP.GT.U32.AND P1, PT, R7, R0, PT ;  /* 0x000000000700720c */ /* 0x000fda0003f24070 */
[----:B------:R-:W-:Y:S01]  /*0320*/  @!P1 IMAD.IADD R0, R0, 0x1, -R7 ;  /* 0x0000000100009824 */ /* 0x000fe200078e0a07 */
[----:B------:R-:W-:Y:S02]  /*0330*/  @!P1 IADD3 R3, PT, PT, R3, 0x1, RZ ;  /* 0x0000000103039810 */ /* 0x000fe40007ffe0ff */
[----:B------:R-:W-:Y:S02]  /*0340*/  ISETP.NE.AND P1, PT, R4, RZ, PT ;  /* 0x000000ff0400720c */ /* 0x000fe40003f25270 */
[----:B------:R-:W-:Y:S02]  /*0350*/  ISETP.GE.U32.AND P0, PT, R0, R7, PT ;  /* 0x000000070000720c */ /* 0x000fe40003f06070 */
[----:B------:R-:W-:-:S04]  /*0360*/  LOP3.LUT R0, R5, R4, RZ, 0x3c, !PT ;  /* 0x0000000405007212 */ /* 0x000fc800078e3cff */
[----:B------:R-:W-:Y:S01]  /*0370*/  ISETP.GE.AND P2, PT, R0, RZ, PT ;  /* 0x000000ff0000720c */ /* 0x000fe20003f46270 */
[----:B------:R-:W-:-:S06]  /*0380*/  VIADD R0, R90, 0xff ;  /* 0x000000ff5a007836 */ /* 0x000fcc0000000000 */
[----:B------:R-:W-:-:S04]  /*0390*/  @P0 VIADD R3, R3, 0x1 ;  /* 0x0000000103030836 */ /* 0x000fc80000000000 */
[----:B------:R-:W-:Y:S01]  /*03a0*/  IMAD.MOV.U32 R2, RZ, RZ, R3 ;  /* 0x000000ffff027224 */ /* 0x000fe200078e0003 */
[----:B------:R-:W-:-:S04]  /*03b0*/  SHF.R.S32.HI R3, RZ, 0x1f, R0 ;  /* 0x0000001fff037819 */ /* 0x000fc80000011400 */
[----:B------:R-:W-:Y:S02]  /*03c0*/  @!P2 IADD3 R2, PT, PT, -R2, RZ, RZ ;  /* 0x000000ff0202a210 */ /* 0x000fe40007ffe1ff */
[----:B------:R-:W-:Y:S02]  /*03d0*/  @!P1 LOP3.LUT R2, RZ, R4, RZ, 0x33, !PT ;  /* 0x00000004ff029212 */ /* 0x000fe400078e33ff */
[----:B------:R-:W-:-:S03]  /*03e0*/  LEA.HI R3, R3, R0, RZ, 0x8 ;  /* 0x0000000003037211 */ /* 0x000fc600078f40ff */
[----:B------:R-:W-:Y:S02]  /*03f0*/  IMAD.SHL.U32 R10, R2, 0x8, RZ ;  /* 0x00000008020a7824 */ /* 0x000fe400078e00ff */
[----:B------:R-:W-:-:S03]  /*0400*/  IMAD.MOV R2, RZ, RZ, -R2 ;  /* 0x000000ffff027224 */ /* 0x000fc600078e0a02 */
[----:B------:R-:W-:Y:S01]  /*0410*/  LEA.HI.SX32 R3, R3, -R10, 0x18 ;  /* 0x8000000a03037211 */ /* 0x000fe200078fc2ff */
[----:B------:R-:W-:-:S03]  /*0420*/  IMAD R12, R4, R2, R5 ;  /* 0x00000002040c7224 */ /* 0x000fc600078e0205 */
[----:B------:R-:W-:Y:S02]  /*0430*/  VIMNMX R11, PT, PT, R3, 0x8, PT ;  /* 0x00000008030b7848 */ /* 0x000fe40003fe0100 */
[----:B------:R-:W-:Y:S02]  /*0440*/  IABS R9, R12 ;  /* 0x0000000c00097213 */ /* 0x000fe40000000000 */
[-C--:B------:R-:W-:Y:S02]  /*0450*/  IABS R7, R11.reuse ;  /* 0x0000000b00077213 */ /* 0x080fe40000000000 */
[----:B------:R-:W-:Y:S02]  /*0460*/  IABS R4, R11 ;  /* 0x0000000b00047213 */ /* 0x000fe40000000000 */
[----:B------:R-:W2:Y:S08]  /*0470*/  I2F.RP R0, R7 ;  /* 0x0000000700007306 */ /* 0x000eb00000209400 */
[----:B--2---:R-:W2:Y:S02]  /*0480*/  MUFU.RCP R0, R0 ;  /* 0x0000000000007308 */ /* 0x004ea40000001000 */
[----:B--2---:R-:W-:-:S02]  /*0490*/  VIADD R3, R0, 0xffffffe ;  /* 0x0ffffffe00037836 */ /* 0x004fc40000000000 */
[----:B------:R-:W-:-:S04]  /*04a0*/  IMAD.MOV R0, RZ, RZ, -R4 ;  /* 0x000000ffff007224 */ /* 0x000fc800078e0a04 */
[----:B------:R-:W2:Y:S02]  /*04b0*/  F2I.FTZ.U32.TRUNC.NTZ R3, R3 ;  /* 0x0000000300037305 */ /* 0x000ea4000021f000 */
[----:B--2---:R-:W-:-:S05]  /*04c0*/  IADD3 R6, PT, PT, RZ, -R3, RZ ;  /* 0x80000003ff067210 */ /* 0x004fca0007ffe0ff */
[----:B------:R-:W-:-:S04]  /*04d0*/  IMAD.MOV.U32 R2, RZ, RZ, R6 ;  /* 0x000000ffff027224 */ /* 0x000fc800078e0006 */
[----:B------:R-:W-:Y:S02]  /*04e0*/  IMAD R5, R2, R7, RZ ;  /* 0x0000000702057224 */ /* 0x000fe400078e02ff */
[----:B------:R-:W-:-:S04]  /*04f0*/  IMAD.MOV.U32 R2, RZ, RZ, RZ ;  /* 0x000000ffff027224 */ /* 0x000fc800078e00ff */
[----:B------:R-:W-:Y:S01]  /*0500*/  IMAD.HI.U32 R2, R3, R5, R2 ;  /* 0x0000000503027227 */ /* 0x000fe200078e0002 */
[----:B------:R-:W-:-:S05]  /*0510*/  IABS R3, R90 ;  /* 0x0000005a00037213 */ /* 0x000fca0000000000 */
[----:B------:R-:W-:-:S04]  /*0520*/  IMAD.HI.U32 R2, R2, R9, RZ ;  /* 0x0000000902027227 */ /* 0x000fc800078e00ff */
[----:B------:R-:W-:Y:S01]  /*0530*/  IMAD R0, R2, R0, R9 ;  /* 0x0000000002007224 */ /* 0x000fe200078e0209 */
[----:B------:R-:W-:Y:S02]  /*0540*/  MOV R9, R3 ;  /* 0x0000000300097202 */ /* 0x000fe40000000f00 */
[----:B------:R-:W-:Y:S02]  /*0550*/  IABS R3, R93 ;  /* 0x0000005d00037213 */ /* 0x000fe40000000000 */
[----:B------:R-:W-:Y:S01]  /*0560*/  ISETP.GT.U32.AND P1, PT, R7, R0, PT ;  /* 0x000000000700720c */ /* 0x000fe20003f24070 */
[----:B------:R-:W2:Y:S08]  /*0570*/  I2F.RP R4, R9 ;  /* 0x0000000900047306 */ /* 0x000eb00000209400 */
[----:B------:R-:W3:Y:S04]  /*0580*/  I2F.RP R8, R3 ;  /* 0x0000000300087306 */ /* 0x000ee80000209400 */
[----:B------:R-:W-:-:S02]  /*0590*/  @!P1 IMAD.IADD R0, R0, 0x1, -R7 ;  /* 0x0000000100009824 */ /* 0x000fc400078e0a07 */
[----:B------:R-:W-:Y:S01]  /*05a0*/  @!P1 VIADD R2, R2, 0x1 ;  /* 0x0000000102029836 */ /* 0x000fe20000000000 */
[----:B------:R-:W-:Y:S01]  /*05b0*/  ISETP.NE.AND P1, PT, R11, RZ, PT ;  /* 0x000000ff0b00720c */ /* 0x000fe20003f25270 */
[----:B--2---:R-:W2:Y:S01]  /*05c0*/  MUFU.RCP R4, R4 ;  /* 0x0000000400047308 */ /* 0x004ea20000001000 */
[----:B------:R-:W-:Y:S02]  /*05d0*/  ISETP.GE.U32.AND P0, PT, R0, R7, PT ;  /* 0x000000070000720c */ /* 0x000fe40003f06070 */
[----:B------:R-:W-:-:S04]  /*05e0*/  LOP3.LUT R0, R12, R11, RZ, 0x3c, !PT ;  /* 0x0000000b0c007212 */ /* 0x000fc800078e3cff */
[----:B------:R-:W-:Y:S01]  /*05f0*/  ISETP.GE.AND P2, PT, R0, RZ, PT ;  /* 0x000000ff0000720c */ /* 0x000fe20003f46270 */
[----:B---3--:R-:W3:Y:S06]  /*0600*/  MUFU.RCP R8, R8 ;  /* 0x0000000800087308 */ /* 0x008eec0000001000 */
[----:B------:R-:W-:Y:S02]  /*0610*/  @P0 VIADD R2, R2, 0x1 ;  /* 0x0000000102020836 */ /* 0x000fe40000000000 */
[----:B--2---:R-:W-:Y:S01]  /*0620*/  VIADD R5, R4, 0xffffffe ;  /* 0x0ffffffe04057836 */ /* 0x004fe20000000000 */
[----:B------:R-:W-:-:S02]  /*0630*/  MOV R4, RZ ;  /* 0x000000ff00047202 */ /* 0x000fc40000000f00 */
[----:B------:R-:W-:-:S03]  /*0640*/  MOV R247, R2 ;  /* 0x0000000200f77202 */ /* 0x000fc60000000f00 */
[----:B------:R-:W2:Y:S02]  /*0650*/  F2I.FTZ.U32.TRUNC.NTZ R5, R5 ;  /* 0x0000000500057305 */ /* 0x000ea4000021f000 */
[----:B------:R-:W-:Y:S01]  /*0660*/  @!P2 IMAD.MOV R247, RZ, RZ, -R247 ;  /* 0x000000fffff7a224 */ /* 0x000fe200078e0af7 */
[----:B------:R-:W-:Y:S02]  /*0670*/  @!P1 LOP3.LUT R247, RZ, R11, RZ, 0x33, !PT ;  /* 0x0000000bfff79212 */ /* 0x000fe400078e33ff */
[----:B---3--:R-:W-:-:S03]  /*0680*/  IADD3 R6, PT, PT, R8, 0xffffffe, RZ ;  /* 0x0ffffffe08067810 */ /* 0x008fc60007ffe0ff */
[----:B------:R-:W-:Y:S01]  /*0690*/  IMAD.MOV R0, RZ, RZ, -R247 ;  /* 0x000000ffff007224 */ /* 0x000fe200078e0af7 */
[----:B------:R3:W4:Y:S01]  /*06a0*/  F2I.FTZ.U32.TRUNC.NTZ R7, R6 ;  /* 0x0000000600077305 */ /* 0x000722000021f000 */
[----:B------:R-:W-:Y:S02]  /*06b0*/  IMAD.SHL.U32 R247, R247, 0x80, RZ ;  /* 0x00000080f7f77824 */ /* 0x000fe400078e00ff */
[----:B------:R-:W-:Y:S02]  /*06c0*/  IMAD R0, R11, R0, R12 ;  /* 0x000000000b007224 */ /* 0x000fe400078e020c */
[----:B--2---:R-:W-:Y:S02]  /*06d0*/  IMAD.MOV R2, RZ, RZ, -R5 ;  /* 0x000000ffff027224 */ /* 0x004fe400078e0a05 */
[----:B------:R-:W-:Y:S01]  /*06e0*/  IMAD.IADD R0, R10, 0x1, R0 ;  /* 0x000000010a007824 */ /* 0x000fe200078e0200 */
[----:B---3--:R-:W-:Y:S01]  /*06f0*/  MOV R6, RZ ;  /* 0x000000ff00067202 */ /* 0x008fe20000000f00 */
[----:B------:R-:W-:Y:S01]  /*0700*/  IMAD R11, R2, R9, RZ ;  /* 0x00000009020b7224 */ /* 0x000fe200078e02ff */
[----:B------:R-:W-:Y:S01]  /*0710*/  SHF.R.U32.HI R10, RZ, 0x5, R86 ;  /* 0x00000005ff0a7819 */ /* 0x000fe20000011656 */
[----:B------:R-:W-:-:S02]  /*0720*/  IMAD R252, R0, 0x100, R88 ;  /* 0x0000010000fc7824 */ /* 0x000fc400078e0258 */
[----:B------:R-:W-:Y:S01]  /*0730*/  IMAD.HI.U32 R8, R5, R11, R4 ;  /* 0x0000000b05087227 */ /* 0x000fe200078e0004 */
[----:B------:R-:W-:Y:S02]  /*0740*/  SGXT.U32 R10, R10, 0x1 ;  /* 0x000000010a0a781a */ /* 0x000fe40000000000 */
[----:B------:R-:W-:Y:S01]  /*0750*/  IABS R0, R252 ;  /* 0x000000fc00007213 */ /* 0x000fe20000000000 */
[C---:B------:R-:W-:Y:S02]  /*0760*/  VIADD R92, R252.reuse, 0x40 ;  /* 0x00000040fc5c7836 */ /* 0x040fe40000000000 */
[C---:B------:R-:W-:Y:S02]  /*0770*/  VIADD R89, R252.reuse, 0x80 ;  /* 0x00000080fc597836 */ /* 0x040fe40000000000 */
[--C-:B----4-:R-:W-:Y:S01]  /*0780*/  IMAD.MOV R4, RZ, RZ, -R7.reuse ;  /* 0x000000ffff047224 */ /* 0x110fe200078e0a07 */
[----:B------:R-:W-:Y:S01]  /*0790*/  IABS R11, R92 ;  /* 0x0000005c000b7213 */ /* 0x000fe20000000000 */
[----:B------:R-:W-:Y:S01]  /*07a0*/  VIADD R91, R252, 0xc0 ;  /* 0x000000c0fc5b7836 */ /* 0x000fe20000000000 */
[----:B------:R-:W-:Y:S01]  /*07b0*/  IABS R16, R89 ;  /* 0x0000005900107213 */ /* 0x000fe20000000000 */
[----:B------:R-:W-:Y:S01]  /*07c0*/  IMAD.MOV.U32 R5, RZ, RZ, R0 ;  /* 0x000000ffff057224 */ /* 0x000fe200078e0000 */
[----:B------:R-:W-:Y:S01]  /*07d0*/  STL [R1+0x958], R92 ;  /* 0x0009585c01007387 */ /* 0x000fe20000100800 */
[----:B------:R-:W-:Y:S01]  /*07e0*/  IMAD R13, R4, R3, RZ ;  /* 0x00000003040d7224 */ /* 0x000fe200078e02ff */
[----:B------:R-:W-:Y:S01]  /*07f0*/  IABS R17, R91 ;  /* 0x0000005b00117213 */ /* 0x000fe20000000000 */
[C---:B------:R-:W-:Y:S01]  /*0800*/  IMAD.HI.U32 R0, R8.reuse, R5, RZ ;  /* 0x0000000508007227 */ /* 0x040fe200078e00ff */
[----:B------:R-:W-:Y:S03]  /*0810*/  STL [R1+0x954], R89 ;  /* 0x0009545901007387 */ /* 0x000fe60000100800 */
[----:B------:R-:W-:Y:S01]  /*0820*/  IMAD.HI.U32 R4, R7, R13, R6 ;  /* 0x0000000d07047227 */ /* 0x000fe200078e0006 */
[----:B------:R2:W-:Y:S03]  /*0830*/  STL [R1+0xfa0], R247 ;  /* 0x000fa0f701007387 */ /* 0x0005e60000100800 */
[C---:B------:R-:W-:Y:S01]  /*0840*/  IMAD.HI.U32 R2, R8.reuse, R11, RZ ;  /* 0x0000000b08027227 */ /* 0x040fe200078e00ff */
[----:B------:R3:W-:Y:S03]  /*0850*/  STL [R1+0x950], R91 ;  /* 0x0009505b01007387 */ /* 0x0007e60000100800 */
[----:B------:R-:W-:Y:S01]  /*0860*/  IMAD.HI.U32 R6, R8, R16, RZ ;  /* 0x0000001008067227 */ /* 0x000fe200078e00ff */
[----:B------:R-:W-:-:S03]  /*0870*/  IADD3 R2, PT, PT, -R2, RZ, RZ ;  /* 0x000000ff02027210 */ /* 0x000fc60007ffe1ff */
[----:B------:R-:W-:-:S04]  /*0880*/  IMAD.HI.U32 R8, R8, R17, RZ ;  /* 0x0000001108087227 */ /* 0x000fc800078e00ff */
[----:B------:R-:W-:Y:S02]  /*0890*/  IMAD.MOV R0, RZ, RZ, -R0 ;  /* 0x000000ffff007224 */ /* 0x000fe400078e0a00 */
[----:B------:R-:W-:Y:S02]  /*08a0*/  IMAD.MOV R8, RZ, RZ, -R8 ;  /* 0x000000ffff087224 */ /* 0x000fe400078e0a08 */
[----:B------:R-:W-:Y:S01]  /*08b0*/  IMAD R0, R9, R0, R5 ;  /* 0x0000000009007224 */ /* 0x000fe200078e0205 */
[----:B------:R-:W-:Y:S01]  /*08c0*/  LOP3.LUT R5, R247, R10, RZ, 0xfc, !PT ;  /* 0x0000000af7057212 */ /* 0x000fe200078efcff */
[C---:B------:R-:W-:Y:S02]  /*08d0*/  IMAD R17, R9.reuse, R8, R17 ;  /* 0x0000000809117224 */ /* 0x040fe400078e0211 */
[----:B------:R-:W-:Y:S01]  /*08e0*/  IMAD.MOV R6, RZ, RZ, -R6 ;  /* 0x000000ffff067224 */ /* 0x000fe200078e0a06 */
[C---:B------:R-:W-:Y:S01]  /*08f0*/  ISETP.GT.U32.AND P0, PT, R9.reuse, R0, PT ;  /* 0x000000000900720c */ /* 0x040fe20003f04070 */
[C---:B------:R-:W-:Y:S01]  /*0900*/  IMAD R2, R9.reuse, R2, R11 ;  /* 0x0000000209027224 */ /* 0x040fe200078e020b */
[----:B------:R-:W-:Y:S01]  /*0910*/  IABS R15, R5 ;  /* 0x00000005000f7213 */ /* 0x000fe20000000000 */
[C---:B------:R-:W-:Y:S01]  /*0920*/  IMAD R16, R9.reuse, R6, R16 ;  /* 0x0000000609107224 */ /* 0x040fe200078e0210 */
[----:B------:R-:W-:-:S02]  /*0930*/  ISETP.GT.U32.AND P2, PT, R9, R17, PT ;  /* 0x000000110900720c */ /* 0x000fc40003f44070 */
[----:B------:R-:W-:Y:S01]  /*0940*/  LOP3.LUT R10, R5, 0x4, RZ, 0xfc, !PT ;  /* 0x00000004050a7812 */ /* 0x000fe200078efcff */
[----:B------:R-:W-:Y:S01]  /*0950*/  IMAD.HI.U32 R6, R4, R15, RZ ;  /* 0x0000000f04067227 */ /* 0x000fe200078e00ff */
[----:B------:R-:W-:Y:S02]  /*0960*/  ISETP.GT.U32.AND P1, PT, R9, R2, PT ;  /* 0x000000020900720c */ /* 0x000fe40003f24070 */
[----:B------:R-:W-:Y:S02]  /*0970*/  IABS R13, R10 ;  /* 0x0000000a000d7213 */ /* 0x000fe40000000000 */
[C---:B------:R-:W-:Y:S01]  /*0980*/  LOP3.LUT R7, R5.reuse, 0x2, RZ, 0xfc, !PT ;  /* 0x0000000205077812 */ /* 0x040fe200078efcff */
[----:B------:R-:W-:Y:S01]  /*0990*/  @!P0 IMAD.IADD R0, R0, 0x1, -R9 ;  /* 0x0000000100008824 */ /* 0x000fe200078e0a09 */
[----:B------:R-:W-:Y:S02]  /*09a0*/  ISETP.GE.AND P4, PT, R10, RZ, PT ;  /* 0x000000ff0a00720c */ /* 0x000fe40003f86270 */
[----:B------:R-:W-:Y:S01]  /*09b0*/  IADD3 R10, PT, PT, -R6, RZ, RZ ;  /* 0x000000ff060a7210 */ /* 0x000fe20007ffe1ff */
[----:B------:R-:W-:Y:S01]  /*09c0*/  IMAD.HI.U32 R6, R4, R13, RZ ;  /* 0x0000000d04067227 */ /* 0x000fe200078e00ff */
[----:B------:R-:W-:-:S02]  /*09d0*/  LOP3.LUT R8, R5, 0x6, RZ, 0xfc, !PT ;  /* 0x0000000605087812 */ /* 0x000fc400078efcff */
[----:B------:R-:W-:Y:S01]  /*09e0*/  IABS R14, R7 ;  /* 0x00000007000e7213 */ /* 0x000fe20000000000 */
[----:B------:R-:W-:Y:S01]  /*09f0*/  @!P2 IMAD.IADD R17, R17, 0x1, -R9 ;  /* 0x000000011111a824 */ /* 0x000fe200078e0a09 */
[----:B------:R-:W-:Y:S01]  /*0a00*/  ISETP.GT.U32.AND P5, PT, R9, R16, PT ;  /* 0x000000100900720c */ /* 0x000fe20003fa4070 */
[----:B------:R-:W-:Y:S01]  /*0a10*/  IMAD R15, R3, R10, R15 ;  /* 0x0000000a030f7224 */ /* 0x000fe200078e020f */
[----:B------:R-:W-:Y:S01]  /*0a20*/  IABS R12, R8 ;  /* 0x00000008000c7213 */ /* 0x000fe20000000000 */
[----:B------:R-:W-:Y:S01]  /*0a30*/  IMAD.MOV R6, RZ, RZ, -R6 ;  /* 0x000000ffff067224 */ /* 0x000fe200078e0a06 */
[----:B------:R-:W-:Y:S01]  /*0a40*/  ISETP.GE.AND P3, PT, R7, RZ, PT ;  /* 0x000000ff0700720c */ /* 0x000fe20003f66270 */
[----:B------:R-:W-:Y:S01]  /*0a50*/  IMAD.HI.U32 R7, R4, R14, RZ ;  /* 0x0000000e04077227 */ /* 0x000fe200078e00ff */
[----:B------:R-:W-:Y:S02]  /*0a60*/  ISETP.GT.U32.AND P0, PT, R9, R0, PT ;  /* 0x000000000900720c */ /* 0x000fe40003f04070 */
[----:B------:R-:W-:Y:S01]  /*0a70*/  @!P1 IADD3 R2, PT, PT, R2, -R9, RZ ;  /* 0x8000000902029210 */ /* 0x000fe20007ffe0ff */
[----:B------:R-:W-:Y:S01]  /*0a80*/  IMAD R13, R3, R6, R13 ;  /* 0x00000006030d7224 */ /* 0x000fe200078e020d */
[----:B------:R-:W-:Y:S01]  /*0a90*/  ISETP.GT.U32.AND P6, PT, R9, R17, PT ;  /* 0x000000110900720c */ /* 0x000fe20003fc4070 */
[----:B------:R-:W-:Y:S01]  /*0aa0*/  IMAD.HI.U32 R6, R4, R12, RZ ;  /* 0x0000000c04067227 */ /* 0x000fe200078e00ff */
[----:B------:R-:W-:-:S02]  /*0ab0*/  ISETP.GT.U32.AND P1, PT, R3, R15, PT ;  /* 0x0000000f0300720c */ /* 0x000fc40003f24070 */
[C---:B------:R-:W-:Y:S01]  /*0ac0*/  LOP3.LUT R18, R5.reuse, 0x8, RZ, 0xfc, !PT ;  /* 0x0000000805127812 */ /* 0x040fe200078efcff */
[----:B------:R-:W-:Y:S01]  /*0ad0*/  IMAD.MOV R7, RZ, RZ, -R7 ;  /* 0x000000ffff077224 */ /* 0x000fe200078e0a07 */
[----:B------:R-:W-:Y:S01]  /*0ae0*/  LOP3.LUT R21, R5, 0xa, RZ, 0xfc, !PT ;  /* 0x0000000a05157812 */ /* 0x000fe200078efcff */
[----:B------:R-:W-:Y:S01]  /*0af0*/  IMAD.MOV R6, RZ, RZ, -R6 ;  /* 0x000000ffff067224 */ /* 0x000fe200078e0a06 */
[----:B------:R-:W-:Y:S01]  /*0b00*/  IABS R11, R18 ;  /* 0x00000012000b7213 */ /* 0x000fe20000000000 */
[----:B------:R-:W-:Y:S01]  /*0b10*/  IMAD R14, R3, R7, R14 ;  /* 0x00000007030e7224 */ /* 0x000fe200078e020e */
[-C--:B------:R-:W-:Y:S01]  /*0b20*/  @!P0 IADD3 R0, PT, PT, R0, -R9.reuse, RZ ;  /* 0x8000000900008210 */ /* 0x080fe20007ffe0ff */
[----:B------:R-:W-:Y:S01]  /*0b30*/  @!P5 IMAD.IADD R16, R16, 0x1, -R9 ;  /* 0x000000011010d824 */ /* 0x000fe200078e0a09 */
[----:B------:R-:W-:Y:S01]  /*0b40*/  ISETP.GT.U32.AND P5, PT, R9, R2, PT ;  /* 0x000000020900720c */ /* 0x000fe20003fa4070 */
[C---:B------:R-:W-:Y:S01]  /*0b50*/  IMAD R12, R3.reuse, R6, R12 ;  /* 0x00000006030c7224 */ /* 0x040fe200078e020c */
[----:B------:R-:W-:Y:S01]  /*0b60*/  ISETP.GT.U32.AND P0, PT, R3, R14, PT ;  /* 0x0000000e0300720c */ /* 0x000fe20003f04070 */
[----:B------:R-:W-:Y:S01]  /*0b70*/  @!P1 IMAD.IADD R15, R15, 0x1, -R3 ;  /* 0x000000010f0f9824 */ /* 0x000fe200078e0a03 */
[----:B------:R-:W-:Y:S01]  /*0b80*/  @!P6 IADD3 R17, PT, PT, R17, -R9, RZ ;  /* 0x800000091111e210 */ /* 0x000fe20007ffe0ff */
[----:B------:R-:W-:Y:S01]  /*0b90*/  IMAD.HI.U32 R6, R4, R11, RZ ;  /* 0x0000000b04067227 */ /* 0x000fe200078e00ff */
[----:B------:R-:W-:-:S02]  /*0ba0*/  ISETP.GT.U32.AND P6, PT, R3, R12, PT ;  /* 0x0000000c0300720c */ /* 0x000fc40003fc4070 */
[----:B------:R-:W-:Y:S01]  /*0bb0*/  ISETP.GT.U32.AND P1, PT, R3, R13, PT ;  /* 0x0000000d0300720c */ /* 0x000fe20003f24070 */
[----:B------:R-:W-:Y:S01]  /*0bc0*/  IMAD.MOV R6, RZ, RZ, -R6 ;  /* 0x000000ffff067224 */ /* 0x000fe200078e0a06 */
[----:B------:R-:W-:Y:S02]  /*0bd0*/  IABS R10, R21 ;  /* 0x00000015000a7213 */ /* 0x000fe40000000000 */
[----:B------:R-:W-:Y:S01]  /*0be0*/  ISETP.GT.U32.AND P2, PT, R9, R16, PT ;  /* 0x000000100900720c */ /* 0x000fe20003f44070 */
[----:B------:R-:W-:Y:S01]  /*0bf0*/  @!P5 IMAD.IADD R2, R2, 0x1, -R9 ;  /* 0x000000010202d824 */ /* 0x000fe200078e0a09 */
[----:B------:R-:W-:Y:S01]  /*0c00*/  ISETP.GT.U32.AND P5, PT, R3, R15, PT ;  /* 0x0000000f0300720c */ /* 0x000fe20003fa4070 */
[----:B------:R-:W-:Y:S01]  /*0c10*/  @!P0 IMAD.IADD R14, R14, 0x1, -R3 ;  /* 0x000000010e0e8824 */ /* 0x000fe200078e0a03 */
[C---:B------:R-:W-:Y:S01]  /*0c20*/  LOP3.LUT R22, R5.reuse, 0xc, RZ, 0xfc, !PT ;  /* 0x0000000c05167812 */ /* 0x040fe200078efcff */
[----:B------:R-:W-:Y:S01]  /*0c30*/  IMAD.HI.U32 R7, R4, R10, RZ ;  /* 0x0000000a04077227 */ /* 0x000fe200078e00ff */
[----:B------:R-:W-:-:S02]  /*0c40*/  LOP3.LUT R24, R5, 0x10, RZ, 0xfc, !PT ;  /* 0x0000001005187812 */ /* 0x000fc400078efcff */
[----:B------:R-:W-:Y:S01]  /*0c50*/  LOP3.LUT R23, R5, 0xe, RZ, 0xfc, !PT ;  /* 0x0000000e05177812 */ /* 0x000fe200078efcff */
[----:B------:R-:W-:Y:S01]  /*0c60*/  @!P6 IMAD.IADD R12, R12, 0x1, -R3 ;  /* 0x000000010c0ce824 */ /* 0x000fe200078e0a03 */
[----:B------:R-:W-:Y:S01]  /*0c70*/  @!P1 IADD3 R13, PT, PT, R13, -R3, RZ ;  /* 0x800000030d0d9210 */ /* 0x000fe20007ffe0ff */
[----:B------:R-:W-:Y:S01]  /*0c80*/  IMAD.MOV R7, RZ, RZ, -R7 ;  /* 0x000000ffff077224 */ /* 0x000fe200078e0a07 */
[C---:B------:R-:W-:Y:S01]  /*0c90*/  ISETP.GT.U32.AND P1, PT, R3.reuse, R14, PT ;  /* 0x0000000e0300720c */ /* 0x040fe20003f24070 */
[C---:B------:R-:W-:Y:S01]  /*0ca0*/  IMAD R11, R3.reuse, R6, R11 ;  /* 0x00000006030b7224 */ /* 0x040fe200078e020b */
[----:B------:R-:W-:Y:S01]  /*0cb0*/  ISETP.GT.U32.AND P6, PT, R3, R12, PT ;  /* 0x0000000c0300720c */ /* 0x000fe20003fc4070 */
[----:B------:R-:W-:Y:S01]  /*0cc0*/  @!P5 IMAD.IADD R15, R15, 0x1, -R3 ;  /* 0x000000010f0fd824 */ /* 0x000fe200078e0a03 */
[C---:B------:R-:W-:Y:S01]  /*0cd0*/  ISETP.GT.U32.AND P5, PT, R3.reuse, R13, PT ;  /* 0x0000000d0300720c */ /* 0x040fe20003fa4070 */
[----:B------:R-:W-:Y:S01]  /*0ce0*/  IMAD R10, R3, R7, R10 ;  /* 0x00000007030a7224 */ /* 0x000fe200078e020a */
[----:B------:R-:W-:Y:S01]  /*0cf0*/  ISETP.GE.AND P0, PT, R18, RZ, PT ;  /* 0x000000ff1200720c */ /* 0x000fe20003f06270 */
[----:B------:R-:W-:Y:S01]  /*0d00*/  @!P2 IMAD.IADD R16, R16, 0x1, -R9 ;  /* 0x000000011010a824 */ /* 0x000fe200078e0a09 */
[----:B------:R-:W-:-:S02]  /*0d10*/  IABS R9, R22 ;  /* 0x0000001600097213 */ /* 0x000fc40000000000 */
[----:B------:R-:W-:Y:S02]  /*0d20*/  IABS R19, R24 ;  /* 0x0000001800137213 */ /* 0x000fe40000000000 */
[----:B------:R-:W-:Y:S01]  /*0d30*/  IABS R18, R23 ;  /* 0x0000001700127213 */ /* 0x000fe20000000000 */
[--C-:B------:R-:W-:Y:S01]  /*0d40*/  @!P1 IMAD.IADD R14, R14, 0x1, -R3.reuse ;  /* 0x000000010e0e9824 */ /* 0x100fe200078e0a03 */
[C---:B------:R-:W-:Y:S01]  /*0d50*/  ISETP.GT.U32.AND P1, PT, R3.reuse, R11, PT ;  /* 0x0000000b0300720c */ /* 0x040fe20003f24070 */
[----:B------:R-:W-:Y:S01]  /*0d60*/  @!P6 IMAD.IADD R12, R12, 0x1, -R3 ;  /* 0x000000010c0ce824 */ /* 0x000fe200078e0a03 */
[----:B------:R-:W-:Y:S01]  /*0d70*/  ISETP.GT.U32.AND P6, PT, R3, R10, PT ;  /* 0x0000000a0300720c */ /* 0x000fe20003fc4070 */
[----:B------:R-:W-:Y:S01]  /*0d80*/  IMAD.HI.U32 R6, R4, R9, RZ ;  /* 0x0000000904067227 */ /* 0x000fe200078e00ff */
[----:B------:R-:W-:Y:S02]  /*0d90*/  @!P5 IADD3 R13, PT, PT, R13, -R3, RZ ;  /* 0x800000030d0dd210 */ /* 0x000fe40007ffe0ff */
[----:B------:R-:W-:Y:S01]  /*0da0*/  ISETP.GE.AND P2, PT, R8, RZ, PT ;  /* 0x000000ff0800720c */ /* 0x000fe20003f46270 */
[----:B------:R-:W-:Y:S01]  /*0db0*/  IMAD.HI.U32 R8, R4, R19, RZ ;  /* 0x0000001304087227 */ /* 0x000fe200078e00ff */
[----:B------:R-:W-:-:S02]  /*0dc0*/  ISETP.GE.AND P5, PT, R5, RZ, PT ;  /* 0x000000ff0500720c */ /* 0x000fc40003fa6270 */
[----:B------:R-:W-:Y:S01]  /*0dd0*/  @!P3 IADD3 R14, PT, PT, -R14, RZ, RZ ;  /* 0x000000ff0e0eb210 */ /* 0x000fe20007ffe1ff */
[----:B------:R-:W-:Y:S01]  /*0de0*/  IMAD.HI.U32 R7, R4, R18, RZ ;  /* 0x0000001204077227 */ /* 0x000fe200078e00ff */
[----:B------:R-:W-:Y:S02]  /*0df0*/  IADD3 R20, PT, PT, -R8, RZ, RZ ;  /* 0x000000ff08147210 */ /* 0x000fe40007ffe1ff */
[C---:B------:R-:W-:Y:S01]  /*0e00*/  LOP3.LUT R25, R5.reuse, 0x14, RZ, 0xfc, !PT ;  /* 0x0000001405197812 */ /* 0x040fe200078efcff */
[----:B------:R-:W-:Y:S01]  /*0e10*/  IMAD.MOV R6, RZ, RZ, -R6 ;  /* 0x000000ffff067224 */ /* 0x000fe200078e0a06 */
[C---:B------:R-:W-:Y:S01]  /*0e20*/  LOP3.LUT R26, R5.reuse, 0x18, RZ, 0xfc, !PT ;  /* 0x00000018051a7812 */ /* 0x040fe200078efcff */
[----:B------:R-:W-:Y:S01]  /*0e30*/  IMAD.MOV R7, RZ, RZ, -R7 ;  /* 0x000000ffff077224 */ /* 0x000fe200078e0a07 */
[----:B------:R-:W-:Y:S01]  /*0e40*/  LOP3.LUT R27, R5, 0x28, RZ, 0xfc, !PT ;  /* 0x00000028051b7812 */ /* 0x000fe200078efcff */
[----:B------:R-:W-:Y:S01]  /*0e50*/  @!P1 IMAD.IADD R11, R11, 0x1, -R3 ;  /* 0x000000010b0b9824 */ /* 0x000fe200078e0a03 */
[----:B------:R-:W-:Y:S01]  /*0e60*/  ISETP.GE.AND P1, PT, R21, RZ, PT ;  /* 0x000000ff1500720c */ /* 0x000fe20003f26270 */
[----:B------:R-:W-:Y:S01]  /*0e70*/  IMAD R9, R3, R6, R9 ;  /* 0x0000000603097224 */ /* 0x000fe200078e0209 */
[----:B------:R-:W-:Y:S01]  /*0e80*/  LOP3.LUT R21, R5, 0x12, RZ, 0xfc, !PT ;  /* 0x0000001205157812 */ /* 0x000fe200078efcff */
[----:B------:R-:W-:Y:S01]  /*0e90*/  @!P6 IMAD.IADD R10, R10, 0x1, -R3 ;  /* 0x000000010a0ae824 */ /* 0x000fe200078e0a03 */
[C---:B------:R-:W-:Y:S01]  /*0ea0*/  ISETP.GT.U32.AND P6, PT, R3.reuse, R11, PT ;  /* 0x0000000b0300720c */ /* 0x040fe20003fc4070 */
[C---:B------:R-:W-:Y:S01]  /*0eb0*/  IMAD R8, R3.reuse, R7, R18 ;  /* 0x0000000703087224 */ /* 0x040fe200078e0212 */
[C---:B------:R-:W-:Y:S01]  /*0ec0*/  ISETP.GT.U32.AND P3, PT, R3.reuse, R9, PT ;  /* 0x000000090300720c */ /* 0x040fe20003f64070 */
[C---:B------:R-:W-:Y:S01]  /*0ed0*/  IMAD R7, R3.reuse, R20, R19 ;  /* 0x0000001403077224 */ /* 0x040fe200078e0213 */
[----:B------:R-:W-:Y:S01]  /*0ee0*/  IABS R19, R21 ;  /* 0x0000001500137213 */ /* 0x000fe20000000000 */
[----:B------:R-:W-:Y:S01]  /*0ef0*/  @!P5 IMAD.MOV R15, RZ, RZ, -R15 ;  /* 0x000000ffff0fd224 */ /* 0x000fe200078e0a0f */
[C---:B------:R-:W-:Y:S01]  /*0f00*/  ISETP.GT.U32.AND P5, PT, R3.reuse, R10, PT ;  /* 0x0000000a0300720c */ /* 0x040fe20003fa4070 */
[----:B------:R-:W-:Y:S01]  /*0f10*/  @!P4 IMAD.MOV R13, RZ, RZ, -R13 ;  /* 0x000000ffff0dc224 */ /* 0x000fe200078e0a0d */
[----:B------:R-:W-:Y:S01]  /*0f20*/  ISETP.GT.U32.AND P4, PT, R3, R8, PT ;  /* 0x000000080300720c */ /* 0x000fe20003f84070 */
[----:B------:R-:W-:Y:S01]  /*0f30*/  IMAD.HI.U32 R6, R4, R19, RZ ;  /* 0x0000001304067227 */ /* 0x000fe200078e00ff */
[----:B------:R-:W-:-:S02]  /*0f40*/  IABS R20, R25 ;  /* 0x0000001900147213 */ /* 0x000fc40000000000 */
[----:B------:R-:W-:Y:S01]  /*0f50*/  IABS R56, R27 ;  /* 0x0000001b00387213 */ /* 0x000fe20000000000 */
[--C-:B------:R-:W-:Y:S01]  /*0f60*/  @!P6 IMAD.IADD R11, R11, 0x1, -R3.reuse ;  /* 0x000000010b0be824 */ /* 0x100fe200078e0a03 */
[----:B------:R-:W-:Y:S01]  /*0f70*/  IADD3 R6, PT, PT, -R6, RZ, RZ ;  /* 0x000000ff06067210 */ /* 0x000fe20007ffe1ff */
[--C-:B------:R-:W-:Y:S01]  /*0f80*/  @!P3 IMAD.IADD R9, R9, 0x1, -R3.reuse ;  /* 0x000000010909b824 */ /* 0x100fe200078e0a03 */
[----:B------:R-:W-:Y:S01]  /*0f90*/  ISETP.GT.U32.AND P6, PT, R3, R7, PT ;  /* 0x000000070300720c */ /* 0x000fe20003fc4070 */
[----:B------:R-:W-:Y:S01]  /*0fa0*/  @!P2 IMAD.MOV R12, RZ, RZ, -R12 ;  /* 0x000000ffff0ca224 */ /* 0x000fe200078e0a0c */
[----:B------:R-:W-:Y:S01]  /*0fb0*/  ISETP.GE.AND P2, PT, R22, RZ, PT ;  /* 0x000000ff1600720c */ /* 0x000fe20003f46270 */
[----:B------:R-:W-:Y:S01]  /*0fc0*/  @!P5 IMAD.IADD R10, R10, 0x1, -R3 ;  /* 0x000000010a0ad824 */ /* 0x000fe200078e0a03 */
[----:B------:R-:W-:Y:S01]  /*0fd0*/  ISETP.GE.AND P5, PT, R23, RZ, PT ;  /* 0x000000ff1700720c */ /* 0x000fe20003fa6270 */
[----:B------:R-:W-:Y:S01]  /*0fe0*/  IMAD R6, R3, R6, R19 ;  /* 0x0000000603067224 */ /* 0x000fe200078e0213 */
[----:B------:R-:W-:Y:S01]  /*0ff0*/  LOP3.LUT R23, R5, 0x16, RZ, 0xfc, !PT ;  /* 0x0000001605177812 */ /* 0x000fe200078efcff */
[----:B------:R-:W-:Y:S01]  /*1000*/  @!P4 IMAD.IADD R8, R8, 0x1, -R3 ;  /* 0x000000010808c824 */ /* 0x000fe200078e0a03 */
[C---:B------:R-:W-:Y:S01]  /*1010*/  ISETP.GT.U32.AND P4, PT, R3.reuse, R9, PT ;  /* 0x000000090300720c */ /* 0x040fe20003f84070 */
[----:B------:R-:W-:Y:S01]  /*1020*/  @!P1 IMAD.MOV R10, RZ, RZ, -R10 ;  /* 0x000000ffff0a9224 */ /* 0x000fe200078e0a0a */
[----:B------:R-:W-:Y:S01]  /*1030*/  ISETP.GT.U32.AND P1, PT, R3, R6, PT ;  /* 0x000000060300720c */ /* 0x000fe20003f24070 */
[----:B------:R-:W-:Y:S01]  /*1040*/  IMAD.HI.U32 R18, R4, R20, RZ ;  /* 0x0000001404127227 */ /* 0x000fe200078e00ff */
[----:B------:R-:W-:-:S02]  /*1050*/  ISETP.GE.AND P3, PT, R24, RZ, PT ;  /* 0x000000ff1800720c */ /* 0x000fc40003f66270 */
[----:B------:R-:W-:Y:S01]  /*1060*/  IABS R22, R23 ;  /* 0x0000001700167213 */ /* 0x000fe20000000000 */
[----:B------:R-:W-:Y:S01]  /*1070*/  @!P6 IMAD.IADD R7, R7, 0x1, -R3 ;  /* 0x000000010707e824 */ /* 0x000fe200078e0a03 */
[C---:B------:R-:W-:Y:S01]  /*1080*/  ISETP.GT.U32.AND P6, PT, R3.reuse, R8, PT ;  /* 0x000000080300720c */ /* 0x040fe20003fc4070 */
[----:B------:R-:W-:Y:S01]  /*1090*/  @!P0 IMAD.MOV R11, RZ, RZ, -R11 ;  /* 0x000000ffff0b8224 */ /* 0x000fe200078e0a0b */
[----:B------:R-:W-:Y:S02]  /*10a0*/  IADD3 R18, PT, PT, -R18, RZ, RZ ;  /* 0x000000ff12127210 */ /* 0x000fe40007ffe1ff */
[----:B------:R-:W-:Y:S02]  /*10b0*/  ISETP.GT.U32.AND P0, PT, R3, R7, PT ;  /* 0x000000070300720c */ /* 0x000fe40003f04070 */
[----:B------:R-:W-:Y:S01]  /*10c0*/  @!P4 IADD3 R9, PT, PT, R9, -R3, RZ ;  /* 0x800000030909c210 */ /* 0x000fe20007ffe0ff */
[----:B------:R-:W-:Y:S01]  /*10d0*/  @!P1 IMAD.IADD R6, R6, 0x1, -R3 ;  /* 0x0000000106069824 */ /* 0x000fe200078e0a03 */
[----:B------:R-:W-:Y:S01]  /*10e0*/  ISETP.GE.AND P4, PT, R21, RZ, PT ;  /* 0x000000ff1500720c */ /* 0x000fe20003f86270 */
[C---:B------:R-:W-:Y:S01]  /*10f0*/  IMAD R20, R3.reuse, R18, R20 ;  /* 0x0000001203147224 */ /* 0x040fe200078e0214 */
[----:B------:R-:W-:Y:S01]  /*1100*/  IABS R21, R26 ;  /* 0x0000001a00157213 */ /* 0x000fe20000000000 */
[----:B------:R-:W-:Y:S01]  /*1110*/  @!P2 IMAD.MOV R9, RZ, RZ, -R9 ;  /* 0x000000ffff09a224 */ /* 0x000fe200078e0a09 */
[C---:B------:R-:W-:Y:S01]  /*1120*/  ISETP.GT.U32.AND P2, PT, R3.reuse, R6, PT ;  /* 0x000000060300720c */ /* 0x040fe20003f44070 */
[----:B------:R-:W-:Y:S01]  /*1130*/  @!P6 IMAD.IADD R8, R8, 0x1, -R3 ;  /* 0x000000010808e824 */ /* 0x000fe200078e0a03 */
[----:B------:R-:W-:Y:S01]  /*1140*/  ISETP.GT.U32.AND P6, PT, R3, R20, PT ;  /* 0x000000140300720c */ /* 0x000fe20003fc4070 */
[----:B------:R-:W-:Y:S01]  /*1150*/  IMAD.HI.U32 R19, R4, R21, RZ ;  /* 0x0000001504137227 */ /* 0x000fe200078e00ff */
[----:B------:R-:W-:-:S02]  /*1160*/  ISETP.GE.AND P1, PT, R23, RZ, PT ;  /* 0x000000ff1700720c */ /* 0x000fc40003f26270 */
[----:B------:R-:W-:Y:S01]  /*1170*/  @!P5 IADD3 R8, PT, PT, -R8, RZ, RZ ;  /* 0x000000ff0808d210 */ /* 0x000fe20007ffe1ff */
[----:B------:R-:W-:Y:S01]  /*1180*/  IMAD.MOV R24, RZ, RZ, -R19 ;  /* 0x000000ffff187224 */ /* 0x000fe200078e0a13 */
[----:B------:R-:W-:Y:S01]  /*1190*/  LOP3.LUT R28, R5, 0x2a, RZ, 0xfc, !PT ;  /* 0x0000002a051c7812 */ /* 0x000fe200078efcff */
[----:B------:R-:W-:Y:S01]  /*11a0*/  @!P0 IMAD.IADD R7, R7, 0x1, -R3 ;  /* 0x0000000107078824 */ /* 0x000fe200078e0a03 */
[----:B------:R-:W-:Y:S01]  /*11b0*/  ISETP.GE.AND P0, PT, R25, RZ, PT ;  /* 0x000000ff1900720c */ /* 0x000fe20003f06270 */
[----:B------:R-:W-:Y:S01]  /*11c0*/  IMAD.HI.U32 R18, R4, R22, RZ ;  /* 0x0000001604127227 */ /* 0x000fe200078e00ff */
[----:B------:R-:W-:Y:S02]  /*11d0*/  LOP3.LUT R25, R5, 0x1a, RZ, 0xfc, !PT ;  /* 0x0000001a05197812 */ /* 0x000fe400078efcff */
[----:B------:R-:W-:Y:S01]  /*11e0*/  IABS R57, R28 ;  /* 0x0000001c00397213 */ /* 0x000fe20000000000 */
[C---:B------:R-:W-:Y:S01]  /*11f0*/  IMAD R21, R3.reuse, R24, R21 ;  /* 0x0000001803157224 */ /* 0x040fe200078e0215 */
[----:B------:R-:W-:Y:S01]  /*1200*/  IADD3 R18, PT, PT, -R18, RZ, RZ ;  /* 0x000000ff12127210 */ /* 0x000fe20007ffe1ff */
[--C-:B------:R-:W-:Y:S01]  /*1210*/  @!P2 IMAD.IADD R6, R6, 0x1, -R3.reuse ;  /* 0x000000010606a824 */ /* 0x100fe200078e0a03 */
[----:B------:R-:W-:Y:S01]  /*1220*/  IABS R49, R25 ;  /* 0x0000001900317213 */ /* 0x000fe20000000000 */
[----:B------:R-:W-:Y:S01]  /*1230*/  @!P6 IMAD.IADD R20, R20, 0x1, -R3 ;  /* 0x000000011414e824 */ /* 0x000fe200078e0a03 */
[C---:B------:R-:W-:Y:S01]  /*1240*/  ISETP.GT.U32.AND P2, PT, R3.reuse, R21, PT ;  /* 0x000000150300720c */ /* 0x040fe20003f44070 */
[----:B------:R-:W-:Y:S01]  /*1250*/  IMAD R22, R3, R18, R22 ;  /* 0x0000001203167224 */ /* 0x000fe200078e0216 */
[----:B------:R-:W-:Y:S01]  /*1260*/  LOP3.LUT R24, R5, 0x1e, RZ, 0xfc, !PT ;  /* 0x0000001e05187812 */ /* 0x000fe200078efcff */
[----:B------:R-:W-:Y:S01]  /*1270*/  IMAD.HI.U32 R18, R4, R49, RZ ;  /* 0x0000003104127227 */ /* 0x000fe200078e00ff */
[----:B------:R-:W-:-:S02]  /*1280*/  ISETP.GT.U32.AND P6, PT, R3, R20, PT ;  /* 0x000000140300720c */ /* 0x000fc40003fc4070 */
[C---:B------:R-:W-:Y:S01]  /*1290*/  ISETP.GT.U32.AND P5, PT, R3.reuse, R22, PT ;  /* 0x000000160300720c */ /* 0x040fe20003fa4070 */
[----:B------:R-:W-:Y:S01]  /*12a0*/  IMAD.MOV R18, RZ, RZ, -R18 ;  /* 0x000000ffff127224 */ /* 0x000fe200078e0a12 */
[----:B------:R-:W-:Y:S01]  /*12b0*/  IABS R51, R24 ;  /* 0x0000001800337213 */ /* 0x000fe20000000000 */
[----:B------:R-:W-:Y:S01]  /*12c0*/  @!P3 IMAD.MOV R7, RZ, RZ, -R7 ;  /* 0x000000ffff07b224 */ /* 0x000fe200078e0a07 */
[----:B------:R-:W-:Y:S01]  /*12d0*/  ISETP.GE.AND P3, PT, R26, RZ, PT ;  /* 0x000000ff1a00720c */ /* 0x000fe20003f66270 */
[----:B------:R-:W-:Y:S01]  /*12e0*/  IMAD R49, R3, R18, R49 ;  /* 0x0000001203317224 */ /* 0x000fe200078e0231 */
[----:B------:R-:W-:Y:S01]  /*12f0*/  LOP3.LUT R18, R5, 0x1c, RZ, 0xfc, !PT ;  /* 0x0000001c05127812 */ /* 0x000fe200078efcff */
[----:B------:R-:W-:Y:S01]  /*1300*/  @!P2 IMAD.IADD R21, R21, 0x1, -R3 ;  /* 0x000000011515a824 */ /* 0x000fe200078e0a03 */
[----:B------:R-:W-:Y:S01]  /*1310*/  LOP3.LUT R26, R5, 0x26, RZ, 0xfc, !PT ;  /* 0x00000026051a7812 */ /* 0x000fe200078efcff */
[----:B------:R-:W-:Y:S01]  /*1320*/  @!P4 IMAD.MOV R6, RZ, RZ, -R6 ;  /* 0x000000ffff06c224 */ /* 0x000fe200078e0a06 */
[----:B------:R-:W-:Y:S01]  /*1330*/  IABS R50, R18 ;  /* 0x0000001200327213 */ /* 0x000fe20000000000 */
[----:B------:R-:W-:Y:S01]  /*1340*/  IMAD.HI.U32 R19, R4, R51, RZ ;  /* 0x0000003304137227 */ /* 0x000fe200078e00ff */
[----:B------:R-:W-:-:S02]  /*1350*/  ISETP.GT.U32.AND P2, PT, R3, R21, PT ;  /* 0x000000150300720c */ /* 0x000fc40003f44070 */
[----:B------:R-:W-:Y:S01]  /*1360*/  ISETP.GE.AND P4, PT, R18, RZ, PT ;  /* 0x000000ff1200720c */ /* 0x000fe20003f86270 */
[----:B------:R-:W-:Y:S01]  /*1370*/  IMAD.HI.U32 R18, R4, R50, RZ ;  /* 0x0000003204127227 */ /* 0x000fe200078e00ff */
[----:B------:R-:W-:Y:S02]  /*1380*/  @!P6 IADD3 R20, PT, PT, R20, -R3, RZ ;  /* 0x800000031414e210 */ /* 0x000fe40007ffe0ff */
[----:B------:R-:W-:Y:S01]  /*1390*/  ISETP.GE.AND P6, PT, R25, RZ, PT ;  /* 0x000000ff1900720c */ /* 0x000fe20003fc6270 */
[----:B------:R-:W-:Y:S01]  /*13a0*/  IMAD.MOV R18, RZ, RZ, -R18 ;  /* 0x000000ffff127224 */ /* 0x000fe200078e0a12 */
[----:B------:R-:W-:Y:S01]  /*13b0*/  @!P0 IADD3 R20, PT, PT, -R20, RZ, RZ ;  /* 0x000000ff14148210 */ /* 0x000fe20007ffe1ff */
[--C-:B------:R-:W-:Y:S01]  /*13c0*/  @!P5 IMAD.IADD R22, R22, 0x1, -R3.reuse ;  /* 0x000000011616d824 */ /* 0x100fe200078e0a03 */
[C---:B------:R-:W-:Y:S01]  /*13d0*/  ISETP.GT.U32.AND P0, PT, R3.reuse, R49, PT ;  /* 0x000000310300720c */ /* 0x040fe20003f04070 */
[----:B------:R-:W-:Y:S01]  /*13e0*/  IMAD R50, R3, R18, R50 ;  /* 0x0000001203327224 */ /* 0x000fe200078e0232 */
[----:B------:R-:W-:Y:S01]  /*13f0*/  LOP3.LUT R25, R5, 0x20, RZ, 0xfc, !PT ;  /* 0x0000002005197812 */ /* 0x000fe200078efcff */
[----:B------:R-:W-:Y:S01]  /*1400*/  @!P2 IMAD.IADD R21, R21, 0x1, -R3 ;  /* 0x000000011515a824 */ /* 0x000fe200078e0a03 */
[----:B------:R-:W-:-:S02]  /*1410*/  ISETP.GT.U32.AND P5, PT, R3, R22, PT ;  /* 0x000000160300720c */ /* 0x000fc40003fa4070 */
[----:B------:R-:W-:Y:S02]  /*1420*/  LOP3.LUT R18, R5, 0x22, RZ, 0xfc, !PT ;  /* 0x0000002205127812 */ /* 0x000fe400078efcff */
[----:B------:R-:W-:Y:S02]  /*1430*/  @!P3 IADD3 R21, PT, PT, -R21, RZ, RZ ;  /* 0x000000ff1515b210 */ /* 0x000fe40007ffe1ff */
[----:B------:R-:W-:Y:S02]  /*1440*/  ISETP.GT.U32.AND P3, PT, R3, R50, PT ;  /* 0x000000320300720c */ /* 0x000fe40003f64070 */
[----:B------:R-:W-:Y:S01]  /*1450*/  IABS R52, R25 ;  /* 0x0000001900347213 */ /* 0x000fe20000000000 */
[--C-:B------:R-:W-:Y:S01]  /*1460*/  @!P0 IMAD.IADD R49, R49, 0x1, -R3.reuse ;  /* 0x0000000131318824 */ /* 0x100fe200078e0a03 */
[----:B------:R-:W-:Y:S02]  /*1470*/  IABS R53, R18 ;  /* 0x0000001200357213 */ /* 0x000fe40000000000 */
[----:B------:R-:W-:Y:S01]  /*1480*/  IABS R55, R26 ;  /* 0x0000001a00377213 */ /* 0x000fe20000000000 */
[----:B------:R-:W-:Y:S01]  /*1490*/  @!P5 IMAD.IADD R22, R22, 0x1, -R3 ;  /* 0x000000011616d824 */ /* 0x000fe200078e0a03 */
[----:B------:R-:W-:Y:S01]  /*14a0*/  ISETP.GT.U32.AND P0, PT, R3, R49, PT ;  /* 0x000000310300720c */ /* 0x000fe20003f04070 */
[----:B------:R-:W-:Y:S01]  /*14b0*/  IMAD.HI.U32 R23, R4, R52, RZ ;  /* 0x0000003404177227 */ /* 0x000fe200078e00ff */
[----:B------:R-:W-:-:S02]  /*14c0*/  ISETP.GE.AND P5, PT, R24, RZ, PT ;  /* 0x000000ff1800720c */ /* 0x000fc40003fa6270 */
[----:B------:R-:W-:Y:S01]  /*14d0*/  ISETP.GE.AND P2, PT, R25, RZ, PT ;  /* 0x000000ff1900720c */ /* 0x000fe20003f46270 */
[----:B------:R-:W-:Y:S01]  /*14e0*/  @!P3 IMAD.IADD R50, R50, 0x1, -R3 ;  /* 0x000000013232b824 */ /* 0x000fe200078e0a03 */
[----:B------:R-:W-:Y:S01]  /*14f0*/  IADD3 R23, PT, PT, -R23, RZ, RZ ;  /* 0x000000ff17177210 */ /* 0x000fe20007ffe1ff */
[----:B------:R-:W-:Y:S01]  /*1500*/  @!P1 IMAD.MOV R22, RZ, RZ, -R22 ;  /* 0x000000ffff169224 */ /* 0x000fe200078e0a16 */
[----:B------:R-:W-:Y:S01]  /*1510*/  ISETP.GE.AND P1, PT, R18, RZ, PT ;  /* 0x000000ff1200720c */ /* 0x000fe20003f26270 */
[----:B------:R-:W-:Y:S01]  /*1520*/  IMAD.MOV R24, RZ, RZ, -R19 ;  /* 0x000000ffff187224 */ /* 0x000fe200078e0a13 */
[----:B------:R-:W-:Y:S01]  /*1530*/  ISETP.GT.U32.AND P3, PT, R3, R50, PT ;  /* 0x000000320300720c */ /* 0x000fe20003f64070 */
[----:B------:R-:W-:Y:S01]  /*1540*/  IMAD.HI.U32 R18, R4, R53, RZ ;  /* 0x0000003504127227 */ /* 0x000fe200078e00ff */
[C---:B------:R-:W-:Y:S02]  /*1550*/  LOP3.LUT R25, R5.reuse, 0x24, RZ, 0xfc, !PT ;  /* 0x0000002405197812 */ /* 0x040fe400078efcff */
[----:B------:R-:W-:Y:S01]  /*1560*/  LOP3.LUT R29, R5, 0x30, RZ, 0xfc, !PT ;  /* 0x00000030051d7812 */ /* 0x000fe200078efcff */
[C---:B------:R-:W-:Y:S01]  /*1570*/  IMAD R51, R3.reuse, R24, R51 ;  /* 0x0000001803337224 */ /* 0x040fe200078e0233 */
[----:B------:R-:W-:Y:S01]  /*1580*/  IADD3 R18, PT, PT, -R18, RZ, RZ ;  /* 0x000000ff12127210 */ /* 0x000fe20007ffe1ff */
[----:B------:R-:W-:Y:S01]  /*1590*/  IMAD R52, R3, R23, R52 ;  /* 0x0000001703347224 */ /* 0x000fe200078e0234 */
[----:B------:R-:W-:Y:S01]  /*15a0*/  IABS R54, R25 ;  /* 0x0000001900367213 */ /* 0x000fe20000000000 */
[----:B------:R-:W-:Y:S01]  /*15b0*/  @!P0 IMAD.IADD R49, R49, 0x1, -R3 ;  /* 0x0000000131318824 */ /* 0x000fe200078e0a03 */
[C---:B------:R-:W-:Y:S01]  /*15c0*/  ISETP.GT.U32.AND P0, PT, R3.reuse, R51, PT ;  /* 0x000000330300720c */ /* 0x040fe20003f04070 */
[C---:B------:R-:W-:Y:S01]  /*15d0*/  IMAD R53, R3.reuse, R18, R53 ;  /* 0x0000001203357224 */ /* 0x040fe200078e0235 */
[----:B------:R-:W-:Y:S01]  /*15e0*/  IABS R60, R29 ;  /* 0x0000001d003c7213 */ /* 0x000fe20000000000 */
[----:B------:R-:W-:Y:S01]  /*15f0*/  @!P6 IMAD.MOV R49, RZ, RZ, -R49 ;  /* 0x000000ffff31e224 */ /* 0x000fe200078e0a31 */
[----:B------:R-:W-:Y:S01]  /*1600*/  ISETP.GT.U32.AND P6, PT, R3, R52, PT ;  /* 0x000000340300720c */ /* 0x000fe20003fc4070 */
[----:B------:R-:W-:Y:S01]  /*1610*/  IMAD.HI.U32 R23, R4, R55, RZ ;  /* 0x0000003704177227 */ /* 0x000fe200078e00ff */
[----:B------:R-:W-:-:S02]  /*1620*/  @!P3 IADD3 R50, PT, PT, R50, -R3, RZ ;  /* 0x800000033232b210 */ /* 0x000fc40007ffe0ff */
[----:B------:R-:W-:Y:S01]  /*1630*/  ISETP.GT.U32.AND P3, PT, R3, R53, PT ;  /* 0x000000350300720c */ /* 0x000fe20003f64070 */
[----:B------:R-:W-:Y:S01]  /*1640*/  IMAD.MOV R24, RZ, RZ, -R23 ;  /* 0x000000ffff187224 */ /* 0x000fe200078e0a17 */
[----:B------:R-:W-:Y:S01]  /*1650*/  LOP3.LUT R23, R5, 0x2c, RZ, 0xfc, !PT ;  /* 0x0000002c05177812 */ /* 0x000fe200078efcff */
[----:B------:R-:W-:Y:S01]  /*1660*/  IMAD.HI.U32 R19, R4, R54, RZ ;  /* 0x0000003604137227 */ /* 0x000fe200078e00ff */
[----:B------:R-:W-:Y:S02]  /*1670*/  @!P4 IADD3 R50, PT, PT, -R50, RZ, RZ ;  /* 0x000000ff3232c210 */ /* 0x000fe40007ffe1ff */
[----:B------:R-:W-:Y:S01]  /*1680*/  IABS R58, R23 ;  /* 0x00000017003a7213 */ /* 0x000fe20000000000 */
[----:B------:R-:W-:Y:S01]  /*1690*/  @!P0 IMAD.IADD R51, R51, 0x1, -R3 ;  /* 0x0000000133338824 */ /* 0x000fe200078e0a03 */
[----:B------:R-:W-:Y:S01]  /*16a0*/  LOP3.LUT R30, R5, 0x54, RZ, 0xfc, !PT ;  /* 0x00000054051e7812 */ /* 0x000fe200078efcff */
[----:B------:R-:W-:Y:S01]  /*16b0*/  IMAD.HI.U32 R18, R4, R56, RZ ;  /* 0x0000003804127227 */ /* 0x000fe200078e00ff */
[----:B------:R-:W-:-:S02]  /*16c0*/  @!P6 IADD3 R52, PT, PT, R52, -R3, RZ ;  /* 0x800000033434e210 */ /* 0x000fc40007ffe0ff */
[----:B------:R-:W-:Y:S01]  /*16d0*/  ISETP.GT.U32.AND P0, PT, R3, R51, PT ;  /* 0x000000330300720c */ /* 0x000fe20003f04070 */
[----:B------:R-:W-:Y:S01]  /*16e0*/  @!P3 IMAD.IADD R53, R53, 0x1, -R3 ;  /* 0x000000013535b824 */ /* 0x000fe200078e0a03 */
[C---:B------:R-:W-:Y:S01]  /*16f0*/  ISETP.GT.U32.AND P3, PT, R3.reuse, R52, PT ;  /* 0x000000340300720c */ /* 0x040fe20003f64070 */
[----:B------:R-:W-:Y:S01]  /*1700*/  IMAD R55, R3, R24, R55 ;  /* 0x0000001803377224 */ /* 0x000fe200078e0237 */
[C---:B------:R-:W-:Y:S01]  /*1710*/  LOP3.LUT R31, R5.reuse, 0x56, RZ, 0xfc, !PT ;  /* 0x00000056051f7812 */ /* 0x040fe200078efcff */
[----:B------:R-:W-:Y:S01]  /*1720*/  IMAD.MOV R19, RZ, RZ, -R19 ;  /* 0x000000ffff137224 */ /* 0x000fe200078e0a13 */
[----:B------:R-:W-:Y:S01]  /*1730*/  LOP3.LUT R33, R5, 0x62, RZ, 0xfc, !PT ;  /* 0x0000006205217812 */ /* 0x000fe200078efcff */
[----:B------:R-:W-:Y:S01]  /*1740*/  IMAD.MOV R18, RZ, RZ, -R18 ;  /* 0x000000ffff127224 */ /* 0x000fe200078e0a12 */
[C---:B------:R-:W-:Y:S01]  /*1750*/  ISETP.GT.U32.AND P6, PT, R3.reuse, R55, PT ;  /* 0x000000370300720c */ /* 0x040fe20003fc4070 */
[----:B------:R-:W-:Y:S01]  /*1760*/  IMAD R54, R3, R19, R54 ;  /* 0x0000001303367224 */ /* 0x000fe200078e0236 */
[----:B------:R-:W-:Y:S01]  /*1770*/  LOP3.LUT R35, R5, 0x64, RZ, 0xfc, !PT ;  /* 0x0000006405237812 */ /* 0x000fe200078efcff */
[----:B------:R-:W-:Y:S01]  /*1780*/  IMAD R56, R3, R18, R56 ;  /* 0x0000001203387224 */ /* 0x000fe200078e0238 */
[----:B------:R-:W-:Y:S01]  /*1790*/  LOP3.LUT R37, R5, 0x6a, RZ, 0xfc, !PT ;  /* 0x0000006a05257812 */ /* 0x000fe200078efcff */
[--C-:B------:R-:W-:Y:S01]  /*17a0*/  @!P0 IMAD.IADD R51, R51, 0x1, -R3.reuse ;  /* 0x0000000133338824 */ /* 0x100fe200078e0a03 */
[C---:B------:R-:W-:Y:S01]  /*17b0*/  ISETP.GT.U32.AND P0, PT, R3.reuse, R54, PT ;  /* 0x000000360300720c */ /* 0x040fe20003f04070 */
[----:B------:R-:W-:Y:S01]  /*17c0*/  @!P3 IMAD.IADD R52, R52, 0x1, -R3 ;  /* 0x000000013434b824 */ /* 0x000fe200078e0a03 */
[----:B------:R-:W-:Y:S01]  /*17d0*/  ISETP.GT.U32.AND P3, PT, R3, R56, PT ;  /* 0x000000380300720c */ /* 0x000fe20003f64070 */
[----:B------:R-:W-:Y:S01]  /*17e0*/  IMAD.HI.U32 R19, R4, R57, RZ ;  /* 0x0000003904137227 */ /* 0x000fe200078e00ff */
[----:B------:R-:W-:-:S02]  /*17f0*/  IABS R42, R37 ;  /* 0x00000025002a7213 */ /* 0x000fc40000000000 */
[----:B------:R-:W-:Y:S01]  /*1800*/  @!P2 IADD3 R52, PT, PT, -R52, RZ, RZ ;  /* 0x000000ff3434a210 */ /* 0x000fe20007ffe1ff */
[----:B------:R-:W-:Y:S01]  /*1810*/  @!P6 IMAD.IADD R55, R55, 0x1, -R3 ;  /* 0x000000013737e824 */ /* 0x000fe200078e0a03 */
[C---:B------:R-:W-:Y:S01]  /*1820*/  LOP3.LUT R39, R5.reuse, 0x6c, RZ, 0xfc, !PT ;  /* 0x0000006c05277812 */ /* 0x040fe200078efcff */
[----:B------:R-:W-:Y:S01]  /*1830*/  IMAD.MOV R24, RZ, RZ, -R19 ;  /* 0x000000ffff187224 */ /* 0x000fe200078e0a13 */
[----:B------:R-:W-:Y:S01]  /*1840*/  LOP3.LUT R41, R5, 0x70, RZ, 0xfc, !PT ;  /* 0x0000007005297812 */ /* 0x000fe200078efcff */
[----:B------:R-:W-:Y:S01]  /*1850*/  IMAD.HI.U32 R19, R4, R60, RZ ;  /* 0x0000003c04137227 */ /* 0x000fe200078e00ff */
[C---:B------:R-:W-:Y:S02]  /*1860*/  ISETP.GT.U32.AND P6, PT, R3.reuse, R55, PT ;  /* 0x000000370300720c */ /* 0x040fe40003fc4070 */
[----:B------:R-:W-:Y:S01]  /*1870*/  IABS R44, R39 ;  /* 0x00000027002c7213 */ /* 0x000fe20000000000 */
[--C-:B------:R-:W-:Y:S01]  /*1880*/  @!P0 IMAD.IADD R54, R54, 0x1, -R3.reuse ;  /* 0x0000000136368824 */ /* 0x100fe200078e0a03 */
[C---:B------:R-:W-:Y:S01]  /*1890*/  ISETP.GT.U32.AND P0, PT, R3.reuse, R53, PT ;  /* 0x000000350300720c */ /* 0x040fe20003f04070 */
[----:B------:R-:W-:Y:S01]  /*18a0*/  @!P3 IMAD.IADD R56, R56, 0x1, -R3 ;  /* 0x000000013838b824 */ /* 0x000fe200078e0a03 */
[----:B------:R-:W-:Y:S01]  /*18b0*/  ISETP.GE.AND P3, PT, R26, RZ, PT ;  /* 0x000000ff1a00720c */ /* 0x000fe20003f66270 */
[----:B------:R-:W-:Y:S01]  /*18c0*/  IMAD R57, R3, R24, R57 ;  /* 0x0000001803397224 */ /* 0x000fe200078e0239 */
[----:B------:R-:W-:Y:S01]  /*18d0*/  LOP3.LUT R24, R5, 0x2e, RZ, 0xfc, !PT ;  /* 0x0000002e05187812 */ /* 0x000fe200078efcff */
[----:B------:R-:W-:Y:S01]  /*18e0*/  IMAD.HI.U32 R18, R4, R58, RZ ;  /* 0x0000003a04127227 */ /* 0x000fe200078e00ff */
[----:B------:R-:W-:-:S02]  /*18f0*/  IADD3 R19, PT, PT, -R19, RZ, RZ ;  /* 0x000000ff13137210 */ /* 0x000fc40007ffe1ff */
[----:B------:R-:W-:Y:S01]  /*1900*/  IABS R59, R24 ;  /* 0x00000018003b7213 */ /* 0x000fe20000000000 */
[----:B------:R-:W-:Y:S01]  /*1910*/  IMAD.MOV R18, RZ, RZ, -R18 ;  /* 0x000000ffff127224 */ /* 0x000fe200078e0a12 */
[----:B------:R-:W-:Y:S01]  /*1920*/  ISETP.GT.U32.AND P4, PT, R3, R54, PT ;  /* 0x000000360300720c */ /* 0x000fe20003f84070 */
[----:B------:R-:W-:Y:S01]  /*1930*/  @!P6 IMAD.IADD R55, R55, 0x1, -R3 ;  /* 0x000000013737e824 */ /* 0x000fe200078e0a03 */
[----:B------:R-:W-:Y:S01]  /*1940*/  LOP3.LUT R26, R5, 0x3c, RZ, 0xfc, !PT ;  /* 0x0000003c051a7812 */ /* 0x000fe200078efcff */
[C---:B------:R-:W-:Y:S01]  /*1950*/  IMAD R58, R3.reuse, R18, R58 ;  /* 0x00000012033a7224 */ /* 0x040fe200078e023a */
[----:B------:R-:W-:Y:S01]  /*1960*/  IABS R48, R41 ;  /* 0x0000002900307213 */ /* 0x000fe20000000000 */
[----:B------:R-:W-:Y:S01]  /*1970*/  IMAD R60, R3, R19, R60 ;  /* 0x00000013033c7224 */ /* 0x000fe200078e023c */
[----:B------:R-:W-:Y:S01]  /*1980*/  LOP3.LUT R19, R5, 0x36, RZ, 0xfc, !PT ;  /* 0x0000003605137812 */ /* 0x000fe200078efcff */
[----:B------:R-:W-:Y:S01]  /*1990*/  IMAD.HI.U32 R18, R4, R59, RZ ;  /* 0x0000003b04127227 */ /* 0x000fe200078e00ff */
[----:B------:R-:W-:-:S02]  /*19a0*/  ISETP.GT.U32.AND P6, PT, R3, R58, PT ;  /* 0x0000003a0300720c */ /* 0x000fc40003fc4070 */
[----:B------:R-:W-:Y:S01]  /*19b0*/  IABS R63, R19 ;  /* 0x00000013003f7213 */ /* 0x000fe20000000000 */
[----:B------:R-:W-:Y:S01]  /*19c0*/  @!P0 IMAD.IADD R53, R53, 0x1, -R3 ;  /* 0x0000000135358824 */ /* 0x000fe200078e0a03 */
[C---:B------:R-:W-:Y:S01]  /*19d0*/  ISETP.GT.U32.AND P0, PT, R3.reuse, R57, PT ;  /* 0x000000390300720c */ /* 0x040fe20003f04070 */
[----:B------:R-:W-:Y:S01]  /*19e0*/  @!P3 IMAD.MOV R55, RZ, RZ, -R55 ;  /* 0x000000ffff37b224 */ /* 0x000fe200078e0a37 */
[C---:B------:R-:W-:Y:S01]  /*19f0*/  ISETP.GT.U32.AND P3, PT, R3.reuse, R60, PT ;  /* 0x0000003c0300720c */ /* 0x040fe20003f64070 */
[----:B------:R-:W-:Y:S01]  /*1a00*/  IMAD.MOV R18, RZ, RZ, -R18 ;  /* 0x000000ffff127224 */ /* 0x000fe200078e0a12 */
[----:B------:R-:W-:Y:S01]  /*1a10*/  @!P4 IADD3 R54, PT, PT, R54, -R3, RZ ;  /* 0x800000033636c210 */ /* 0x000fe20007ffe0ff */
[----:B------:R-:W-:Y:S01]  /*1a20*/  @!P5 IMAD.MOV R51, RZ, RZ, -R51 ;  /* 0x000000ffff33d224 */ /* 0x000fe200078e0a33 */
[C---:B------:R-:W-:Y:S01]  /*1a30*/  ISETP.GT.U32.AND P5, PT, R3.reuse, R56, PT ;  /* 0x000000380300720c */ /* 0x040fe20003fa4070 */
[----:B------:R-:W-:Y:S01]  /*1a40*/  IMAD R59, R3, R18, R59 ;  /* 0x00000012033b7224 */ /* 0x000fe200078e023b */
[----:B------:R-:W-:Y:S01]  /*1a50*/  ISETP.GE.AND P4, PT, R25, RZ, PT ;  /* 0x000000ff1900720c */ /* 0x000fe20003f86270 */
[----:B------:R-:W-:Y:S01]  /*1a60*/  @!P1 IMAD.MOV R53, RZ, RZ, -R53 ;  /* 0x000000ffff359224 */ /* 0x000fe200078e0a35 */
[----:B------:R-:W-:Y:S01]  /*1a70*/  LOP3.LUT R25, R5, 0x32, RZ, 0xfc, !PT ;  /* 0x0000003205197812 */ /* 0x000fe200078efcff */
[--C-:B------:R-:W-:Y:S01]  /*1a80*/  @!P6 IMAD.IADD R58, R58, 0x1, -R3.reuse ;  /* 0x000000013a3ae824 */ /* 0x100fe200078e0a03 */
[----:B------:R-:W-:Y:S01]  /*1a90*/  ISETP.GT.U32.AND P1, PT, R3, R59, PT ;  /* 0x0000003b0300720c */ /* 0x000fe20003f24070 */
[--C-:B------:R-:W-:Y:S01]  /*1aa0*/  @!P0 IMAD.IADD R57, R57, 0x1, -R3.reuse ;  /* 0x0000000139398824 */ /* 0x100fe200078e0a03 */
[----:B------:R-:W-:Y:S01]  /*1ab0*/  ISETP.GE.AND P0, PT, R27, RZ, PT ;  /* 0x000000ff1b00720c */ /* 0x000fe20003f06270 */
[----:B------:R-:W-:Y:S01]  /*1ac0*/  @!P3 IMAD.IADD R60, R60, 0x1, -R3 ;  /* 0x000000013c3cb824 */ /* 0x000fe200078e0a03 */
[----:B------:R-:W-:-:S02]  /*1ad0*/  IABS R61, R25 ;  /* 0x00000019003d7213 */ /* 0x000fc40000000000 */
[C---:B------:R-:W-:Y:S02]  /*1ae0*/  ISETP.GT.U32.AND P6, PT, R3.reuse, R57, PT ;  /* 0x000000390300720c */ /* 0x040fe40003fc4070 */
[C---:B------:R-:W-:Y:S01]  /*1af0*/  ISETP.GT.U32.AND P3, PT, R3.reuse, R60, PT ;  /* 0x0000003c0300720c */ /* 0x040fe20003f64070 */
[----:B------:R-:W-:Y:S01]  /*1b00*/  IMAD.HI.U32 R18, R4, R61, RZ ;  /* 0x0000003d04127227 */ /* 0x000fe200078e00ff */
[-C--:B------:R-:W-:Y:S02]  /*1b10*/  @!P5 IADD3 R56, PT, PT, R56, -R3.reuse, RZ ;  /* 0x800000033838d210 */ /* 0x080fe40007ffe0ff */
[----:B------:R-:W-:Y:S01]  /*1b20*/  ISETP.GT.U32.AND P2, PT, R3, R58, PT ;  /* 0x0000003a0300720c */ /* 0x000fe20003f44070 */
[----:B------:R-:W-:Y:S01]  /*1b30*/  @!P4 IMAD.MOV R54, RZ, RZ, -R54 ;  /* 0x000000ffff36c224 */ /* 0x000fe200078e0a36 */
[----:B------:R-:W-:Y:S01]  /*1b40*/  ISETP.GE.AND P4, PT, R28, RZ, PT ;  /* 0x000000ff1c00720c */ /* 0x000fe20003f86270 */
[----:B------:R-:W-:Y:S01]  /*1b50*/  IMAD.MOV R18, RZ, RZ, -R18 ;  /* 0x000000ffff127224 */ /* 0x000fe200078e0a12 */
[----:B------:R-:W-:Y:S01]  /*1b60*/  @!P1 IADD3 R59, PT, PT, R59, -R3, RZ ;  /* 0x800000033b3b9210 */ /* 0x000fe20007ffe0ff */
[----:B------:R-:W-:Y:S01]  /*1b70*/  @!P0 IMAD.MOV R56, RZ, RZ, -R56 ;  /* 0x000000ffff388224 */ /* 0x000fe200078e0a38 */
[----:B------:R-:W-:Y:S01]  /*1b80*/  ISETP.GE.AND P5, PT, R23, RZ, PT ;  /* 0x000000ff1700720c */ /* 0x000fe20003fa6270 */
[C---:B------:R-:W-:Y:S01]  /*1b90*/  IMAD R61, R3.reuse, R18, R61 ;  /* 0x00000012033d7224 */ /* 0x040fe200078e023d */
[----:B------:R-:W-:Y:S01]  /*1ba0*/  ISETP.GT.U32.AND P0, PT, R3, R59, PT ;  /* 0x0000003b0300720c */ /* 0x000fe20003f04070 */
[--C-:B------:R-:W-:Y:S01]  /*1bb0*/  @!P6 IMAD.IADD R57, R57, 0x1, -R3.reuse ;  /* 0x000000013939e824 */ /* 0x100fe200078e0a03 */
[----:B------:R-:W-:Y:S01]  /*1bc0*/  LOP3.LUT R18, R5, 0x34, RZ, 0xfc, !PT ;  /* 0x0000003405127812 */ /* 0x000fe200078efcff */
[--C-:B------:R-:W-:Y:S01]  /*1bd0*/  @!P3 IMAD.IADD R60, R60, 0x1, -R3.reuse ;  /* 0x000000013c3cb824 */ /* 0x100fe200078e0a03 */
[----:B------:R-:W-:Y:S01]  /*1be0*/  ISETP.GT.U32.AND P3, PT, R3, R61, PT ;  /* 0x0000003d0300720c */ /* 0x000fe20003f64070 */
[----:B------:R-:W-:Y:S01]  /*1bf0*/  @!P2 IMAD.IADD R58, R58, 0x1, -R3 ;  /* 0x000000013a3aa824 */ /* 0x000fe200078e0a03 */
[----:B------:R-:W-:Y:S01]  /*1c00*/  IABS R62, R18 ;  /* 0x00000012003e7213 */ /* 0x000fe20000000000 */
[----:B------:R-:W-:Y:S01]  /*1c10*/  @!P4 IMAD.MOV R57, RZ, RZ, -R57 ;  /* 0x000000ffff39c224 */ /* 0x000fe200078e0a39 */
[----:B------:R-:W-:-:S02]  /*1c20*/  ISETP.GE.AND P6, PT, R24, RZ, PT ;  /* 0x000000ff1800720c */ /* 0x000fc40003fc6270 */
[----:B------:R-:W-:Y:S02]  /*1c30*/  LOP3.LUT R23, R5, 0x38, RZ, 0xfc, !PT ;  /* 0x0000003805177812 */ /* 0x000fe400078efcff */
[----:B------:R-:W-:Y:S01]  /*1c40*/  ISETP.GE.AND P4, PT, R18, RZ, PT ;  /* 0x000000ff1200720c */ /* 0x000fe20003f86270 */
[----:B------:R-:W-:Y:S01]  /*1c50*/  IMAD.HI.U32 R18, R4, R62, RZ ;  /* 0x0000003e04127227 */ /* 0x000fe200078e00ff */
[----:B------:R-:W-:Y:S02]  /*1c60*/  IABS R64, R23 ;  /* 0x0000001700407213 */ /* 0x000fe40000000000 */
[----:B------:R-:W-:Y:S01]  /*1c70*/  ISETP.GE.AND P1, PT, R25, RZ, PT ;  /* 0x000000ff1900720c */ /* 0x000fe20003f26270 */
[--C-:B------:R-:W-:Y:S01]  /*1c80*/  @!P0 IMAD.IADD R59, R59, 0x1, -R3.reuse ;  /* 0x000000013b3b8824 */ /* 0x100fe200078e0a03 */
[----:B------:R-:W-:Y:S01]  /*1c90*/  ISETP.GE.AND P0, PT, R23, RZ, PT ;  /* 0x000000ff1700720c */ /* 0x000fe20003f06270 */
[----:B------:R-:W-:Y:S01]  /*1ca0*/  IMAD.MOV R23, RZ, RZ, -R18 ;  /* 0x000000ffff177224 */ /* 0x000fe200078e0a12 */
[----:B------:R-:W-:Y:S01]  /*1cb0*/  LOP3.LUT R25, R5, 0x3a, RZ, 0xfc, !PT ;  /* 0x0000003a05197812 */ /* 0x000fe200078efcff */
[----:B------:R-:W-:Y:S01]  /*1cc0*/  @!P3 IMAD.IADD R61, R61, 0x1, -R3 ;  /* 0x000000013d3db824 */ /* 0x000fe200078e0a03 */
[----:B------:R-:W-:Y:S01]  /*1cd0*/  @!P5 IADD3 R58, PT, PT, -R58, RZ, RZ ;  /* 0x000000ff3a3ad210 */ /* 0x000fe20007ffe1ff */
[----:B------:R-:W-:Y:S01]  /*1ce0*/  IMAD R62, R3, R23, R62 ;  /* 0x00000017033e7224 */ /* 0x000fe200078e023e */
[----:B------:R-:W-:Y:S01]  /*1cf0*/  ISETP.GE.AND P5, PT, R19, RZ, PT ;  /* 0x000000ff1300720c */ /* 0x000fe20003fa6270 */
[----:B------:R-:W-:Y:S01]  /*1d00*/  IMAD.HI.U32 R19, R4, R63, RZ ;  /* 0x0000003f04137227 */ /* 0x000fe200078e00ff */
[----:B------:R-:W-:-:S02]  /*1d10*/  ISETP.GE.AND P2, PT, R29, RZ, PT ;  /* 0x000000ff1d00720c */ /* 0x000fc40003f46270 */
[----:B------:R-:W-:Y:S01]  /*1d20*/  IABS R65, R25 ;  /* 0x0000001900417213 */ /* 0x000fe20000000000 */
[C---:B------:R-:W-:Y:S01]  /*1d30*/  IMAD.HI.U32 R18, R4.reuse, R64, RZ ;  /* 0x0000004004127227 */ /* 0x040fe200078e00ff */
[----:B------:R-:W-:Y:S02]  /*1d40*/  IADD3 R24, PT, PT, -R19, RZ, RZ ;  /* 0x000000ff13187210 */ /* 0x000fe40007ffe1ff */
[----:B------:R-:W-:Y:S01]  /*1d50*/  @!P6 IADD3 R59, PT, PT, -R59, RZ, RZ ;  /* 0x000000ff3b3be210 */ /* 0x000fe20007ffe1ff */
[----:B------:R-:W-:Y:S01]  /*1d60*/  IMAD.MOV R19, RZ, RZ, -R18 ;  /* 0x000000ffff137224 */ /* 0x000fe200078e0a12 */
[C---:B------:R-:W-:Y:S01]  /*1d70*/  ISETP.GT.U32.AND P3, PT, R3.reuse, R61, PT ;  /* 0x0000003d0300720c */ /* 0x040fe20003f64070 */
[----:B------:R-:W-:Y:S01]  /*1d80*/  IMAD.HI.U32 R18, R4, R65, RZ ;  /* 0x0000004104127227 */ /* 0x000fe200078e00ff */
[C---:B------:R-:W-:Y:S02]  /*1d90*/  ISETP.GT.U32.AND P6, PT, R3.reuse, R62, PT ;  /* 0x0000003e0300720c */ /* 0x040fe40003fc4070 */
[----:B------:R-:W-:Y:S01]  /*1da0*/  IABS R66, R26 ;  /* 0x0000001a00427213 */ /* 0x000fe20000000000 */
[----:B------:R-:W-:Y:S01]  /*1db0*/  IMAD R63, R3, R24, R63 ;  /* 0x00000018033f7224 */ /* 0x000fe200078e023f */
[C---:B------:R-:W-:Y:S01]  /*1dc0*/  LOP3.LUT R23, R5.reuse, 0x3e, RZ, 0xfc, !PT ;  /* 0x0000003e05177812 */ /* 0x040fe200078efcff */
[----:B------:R-:W-:Y:S01]  /*1dd0*/  IMAD.MOV R18, RZ, RZ, -R18 ;  /* 0x000000ffff127224 */ /* 0x000fe200078e0a12 */
[----:B------:R-:W-:Y:S01]  /*1de0*/  LOP3.LUT R27, R5, 0x42, RZ, 0xfc, !PT ;  /* 0x00000042051b7812 */ /* 0x000fe200078efcff */
[C---:B------:R-:W-:Y:S01]  /*1df0*/  IMAD R64, R3.reuse, R19, R64 ;  /* 0x0000001303407224 */ /* 0x040fe200078e0240 */
[----:B------:R-:W-:Y:S01]  /*1e00*/  IABS R67, R23 ;  /* 0x0000001700437213 */ /* 0x000fe20000000000 */
[----:B------:R-:W-:Y:S01]  /*1e10*/  @!P2 IMAD.MOV R60, RZ, RZ, -R60 ;  /* 0x000000ffff3ca224 */ /* 0x000fe200078e0a3c */
[C---:B------:R-:W-:Y:S01]  /*1e20*/  ISETP.GT.U32.AND P2, PT, R3.reuse, R63, PT ;  /* 0x0000003f0300720c */ /* 0x040fe20003f44070 */
[----:B------:R-:W-:Y:S01]  /*1e30*/  IMAD R65, R3, R18, R65 ;  /* 0x0000001203417224 */ /* 0x000fe200078e0241 */
[----:B------:R-:W-:Y:S01]  /*1e40*/  IABS R71, R27 ;  /* 0x0000001b00477213 */ /* 0x000fe20000000000 */
[----:B------:R-:W-:Y:S01]  /*1e50*/  @!P3 IMAD.IADD R61, R61, 0x1, -R3 ;  /* 0x000000013d3db824 */ /* 0x000fe200078e0a03 */
[----:B------:R-:W-:Y:S01]  /*1e60*/  @!P6 IADD3 R62, PT, PT, R62, -R3, RZ ;  /* 0x800000033e3ee210 */ /* 0x000fe20007ffe0ff */
[----:B------:R-:W-:Y:S01]  /*1e70*/  IMAD.HI.U32 R19, R4, R66, RZ ;  /* 0x0000004204137227 */ /* 0x000fe200078e00ff */
[----:B------:R-:W-:-:S02]  /*1e80*/  ISETP.GT.U32.AND P3, PT, R3, R64, PT ;  /* 0x000000400300720c */ /* 0x000fc40003f64070 */
[----:B------:R-:W-:Y:S01]  /*1e90*/  ISETP.GT.U32.AND P6, PT, R3, R65, PT ;  /* 0x000000410300720c */ /* 0x000fe20003fc4070 */
[----:B------:R-:W-:Y:S01]  /*1ea0*/  IMAD.MOV R19, RZ, RZ, -R19 ;  /* 0x000000ffff137224 */ /* 0x000fe200078e0a13 */
[----:B------:R-:W-:Y:S01]  /*1eb0*/  LOP3.LUT R28, R5, 0x44, RZ, 0xfc, !PT ;  /* 0x00000044051c7812 */ /* 0x000fe200078efcff */
[----:B------:R-:W-:Y:S01]  /*1ec0*/  IMAD.HI.U32 R18, R4, R67, RZ ;  /* 0x0000004304127227 */ /* 0x000fe200078e00ff */
[----:B------:R-:W-:Y:S02]  /*1ed0*/  @!P1 IADD3 R61, PT, PT, -R61, RZ, RZ ;  /* 0x000000ff3d3d9210 */ /* 0x000fe40007ffe1ff */
[----:B------:R-:W-:Y:S01]  /*1ee0*/  IABS R73, R28 ;  /* 0x0000001c00497213 */ /* 0x000fe20000000000 */
[----:B------:R-:W-:Y:S01]  /*1ef0*/  IMAD R66, R3, R19, R66 ;  /* 0x0000001303427224 */ /* 0x000fe200078e0242 */
[----:B------:R-:W-:Y:S01]  /*1f00*/  LOP3.LUT R19, R5, 0x40, RZ, 0xfc, !PT ;  /* 0x0000004005137812 */ /* 0x000fe200078efcff */
[--C-:B------:R-:W-:Y:S01]  /*1f10*/  @!P2 IMAD.IADD R63, R63, 0x1, -R3.reuse ;  /* 0x000000013f3fa824 */ /* 0x100fe200078e0a03 */
[----:B------:R-:W-:Y:S01]  /*1f20*/  ISETP.GT.U32.AND P2, PT, R3, R62, PT ;  /* 0x0000003e0300720c */ /* 0x000fe20003f44070 */
[--C-:B------:R-:W-:Y:S01]  /*1f30*/  @!P3 IMAD.IADD R64, R64, 0x1, -R3.reuse ;  /* 0x000000014040b824 */ /* 0x100fe200078e0a03 */
[----:B------:R-:W-:Y:S01]  /*1f40*/  IABS R69, R19 ;  /* 0x0000001300457213 */ /* 0x000fe20000000000 */
[----:B------:R-:W-:Y:S01]  /*1f50*/  @!P6 IMAD.IADD R65, R65, 0x1, -R3 ;  /* 0x000000014141e824 */ /* 0x000fe200078e0a03 */
[C---:B------:R-:W-:Y:S01]  /*1f60*/  ISETP.GT.U32.AND P3, PT, R3.reuse, R63, PT ;  /* 0x0000003f0300720c */ /* 0x040fe20003f64070 */
[----:B------:R-:W-:Y:S01]  /*1f70*/  IMAD.MOV R18, RZ, RZ, -R18 ;  /* 0x000000ffff127224 */ /* 0x000fe200078e0a12 */
[----:B------:R-:W-:-:S02]  /*1f80*/  ISETP.GT.U32.AND P1, PT, R3, R64, PT ;  /* 0x000000400300720c */ /* 0x000fc40003f24070 */
[C---:B------:R-:W-:Y:S01]  /*1f90*/  ISETP.GT.U32.AND P6, PT, R3.reuse, R65, PT ;  /* 0x000000410300720c */ /* 0x040fe20003fc4070 */
[----:B------:R-:W-:Y:S01]  /*1fa0*/  IMAD R67, R3, R18, R67 ;  /* 0x0000001203437224 */ /* 0x000fe200078e0243 */
[C---:B------:R-:W-:Y:S01]  /*1fb0*/  LOP3.LUT R29, R5.reuse, 0x52, RZ, 0xfc, !PT ;  /* 0x00000052051d7812 */ /* 0x040fe200078efcff */
[----:B------:R-:W-:Y:S01]  /*1fc0*/  IMAD.HI.U32 R18, R4, R69, RZ ;  /* 0x0000004504127227 */ /* 0x000fe200078e00ff */
[C---:B------:R-:W-:Y:S02]  /*1fd0*/  LOP3.LUT R43, R5.reuse, 0x72, RZ, 0xfc, !PT ;  /* 0x00000072052b7812 */ /* 0x040fe400078efcff */
[----:B------:R-:W-:Y:S01]  /*1fe0*/  LOP3.LUT R45, R5, 0x74, RZ, 0xfc, !PT ;  /* 0x00000074052d7812 */ /* 0x000fe200078efcff */
[----:B------:R-:W-:Y:S01]  /*1ff0*/  IMAD.MOV R18, RZ, RZ, -R18 ;  /* 0x000000ffff127224 */ /* 0x000fe200078e0a12 */
[----:B------:R-:W-:Y:S01]  /*2000*/  IABS R68, R43 ;  /* 0x0000002b00447213 */ /* 0x000fe20000000000 */
[----:B------:R-:W-:Y:S01]  /*2010*/  @!P2 IMAD.IADD R62, R62, 0x1, -R3 ;  /* 0x000000013e3ea824 */ /* 0x000fe200078e0a03 */
[----:B------:R-:W-:Y:S01]  /*2020*/  @!P3 IADD3 R63, PT, PT, R63, -R3, RZ ;  /* 0x800000033f3fb210 */ /* 0x000fe20007ffe0ff */
[C---:B------:R-:W-:Y:S01]  /*2030*/  IMAD R69, R3.reuse, R18, R69 ;  /* 0x0000001203457224 */ /* 0x040fe200078e0245 */
[----:B------:R-:W-:Y:S01]  /*2040*/  ISETP.GT.U32.AND P3, PT, R3, R67, PT ;  /* 0x000000430300720c */ /* 0x000fe20003f64070 */
[----:B------:R-:W-:Y:S01]  /*2050*/  @!P6 IMAD.IADD R65, R65, 0x1, -R3 ;  /* 0x000000014141e824 */ /* 0x000fe200078e0a03 */
[C---:B------:R-:W-:Y:S01]  /*2060*/  ISETP.GT.U32.AND P2, PT, R3.reuse, R66, PT ;  /* 0x000000420300720c */ /* 0x040fe20003f44070 */
[----:B------:R-:W-:Y:S01]  /*2070*/  IMAD.HI.U32 R18, R4, R71, RZ ;  /* 0x0000004704127227 */ /* 0x000fe200078e00ff */
[----:B------:R-:W-:-:S02]  /*2080*/  ISETP.GT.U32.AND P6, PT, R3, R69, PT ;  /* 0x000000450300720c */ /* 0x000fc40003fc4070 */
[----:B------:R-:W-:Y:S01]  /*2090*/  @!P5 IADD3 R63, PT, PT, -R63, RZ, RZ ;  /* 0x000000ff3f3fd210 */ /* 0x000fe20007ffe1ff */
[--C-:B------:R-:W-:Y:S01]  /*20a0*/  @!P1 IMAD.IADD R64, R64, 0x1, -R3.reuse ;  /* 0x0000000140409824 */ /* 0x100fe200078e0a03 */
[----:B------:R-:W-:Y:S01]  /*20b0*/  IADD3 R18, PT, PT, -R18, RZ, RZ ;  /* 0x000000ff12127210 */ /* 0x000fe20007ffe1ff */
[----:B------:R-:W-:Y:S01]  /*20c0*/  @!P4 IMAD.MOV R62, RZ, RZ, -R62 ;  /* 0x000000ffff3ec224 */ /* 0x000fe200078e0a3e */
[----:B------:R-:W-:Y:S01]  /*20d0*/  ISETP.GE.AND P1, PT, R25, RZ, PT ;  /* 0x000000ff1900720c */ /* 0x000fe20003f26270 */
[----:B------:R-:W-:Y:S01]  /*20e0*/  @!P0 IMAD.MOV R64, RZ, RZ, -R64 ;  /* 0x000000ffff408224 */ /* 0x000fe200078e0a40 */
[----:B------:R-:W-:Y:S01]  /*20f0*/  LOP3.LUT R25, R5, 0x46, RZ, 0xfc, !PT ;  /* 0x0000004605197812 */ /* 0x000fe200078efcff */
[----:B------:R-:W-:Y:S01]  /*2100*/  @!P3 IMAD.IADD R67, R67, 0x1, -R3 ;  /* 0x000000014343b824 */ /* 0x000fe200078e0a03 */
[----:B------:R-:W-:Y:S01]  /*2110*/  ISETP.GE.AND P3, PT, R23, RZ, PT ;  /* 0x000000ff1700720c */ /* 0x000fe20003f66270 */
[----:B------:R-:W-:Y:S01]  /*2120*/  IMAD R71, R3, R18, R71 ;  /* 0x0000001203477224 */ /* 0x000fe200078e0247 */
[----:B------:R-:W-:Y:S01]  /*2130*/  IABS R75, R25 ;  /* 0x00000019004b7213 */ /* 0x000fe20000000000 */
[----:B------:R-:W-:Y:S01]  /*2140*/  @!P6 IMAD.IADD R69, R69, 0x1, -R3 ;  /* 0x000000014545e824 */ /* 0x000fe200078e0a03 */
[C---:B------:R-:W-:Y:S01]  /*2150*/  ISETP.GT.U32.AND P6, PT, R3.reuse, R67, PT ;  /* 0x000000430300720c */ /* 0x040fe20003fc4070 */
[----:B------:R-:W-:Y:S01]  /*2160*/  IMAD.HI.U32 R18, R4, R73, RZ ;  /* 0x0000004904127227 */ /* 0x000fe200078e00ff */
[----:B------:R-:W-:-:S02]  /*2170*/  ISETP.GT.U32.AND P0, PT, R3, R71, PT ;  /* 0x000000470300720c */ /* 0x000fc40003f04070 */
[----:B------:R-:W-:Y:S01]  /*2180*/  ISETP.GT.U32.AND P5, PT, R3, R69, PT ;  /* 0x000000450300720c */ /* 0x000fe20003fa4070 */
[----:B------:R-:W-:Y:S01]  /*2190*/  IMAD.MOV R24, RZ, RZ, -R18 ;  /* 0x000000ffff187224 */ /* 0x000fe200078e0a12 */
[----:B------:R-:W-:Y:S01]  /*21a0*/  LOP3.LUT R23, R5, 0x4c, RZ, 0xfc, !PT ;  /* 0x0000004c05177812 */ /* 0x000fe200078efcff */
[----:B------:R-:W-:Y:S01]  /*21b0*/  @!P2 IMAD.IADD R66, R66, 0x1, -R3 ;  /* 0x000000014242a824 */ /* 0x000fe200078e0a03 */
[----:B------:R-:W-:Y:S01]  /*21c0*/  ISETP.GE.AND P2, PT, R26, RZ, PT ;  /* 0x000000ff1a00720c */ /* 0x000fe20003f46270 */
[C---:B------:R-:W-:Y:S01]  /*21d0*/  IMAD R73, R3.reuse, R24, R73 ;  /* 0x0000001803497224 */ /* 0x040fe200078e0249 */
[----:B------:R-:W-:Y:S01]  /*21e0*/  IABS R81, R23 ;  /* 0x0000001700517213 */ /* 0x000fe20000000000 */
[----:B------:R-:W-:Y:S01]  /*21f0*/  IMAD.HI.U32 R18, R4, R75, RZ ;  /* 0x0000004b04127227 */ /* 0x000fe200078e00ff */
[----:B------:R-:W-:Y:S02]  /*2200*/  ISETP.GT.U32.AND P4, PT, R3, R66, PT ;  /* 0x000000420300720c */ /* 0x000fe40003f84070 */
[----:B------:R-:W-:Y:S01]  /*2210*/  IABS R70, R45 ;  /* 0x0000002d00467213 */ /* 0x000fe20000000000 */
[----:B------:R-:W-:Y:S01]  /*2220*/  @!P6 IMAD.IADD R67, R67, 0x1, -R3 ;  /* 0x000000014343e824 */ /* 0x000fe200078e0a03 */
[----:B------:R-:W-:Y:S01]  /*2230*/  ISETP.GT.U32.AND P6, PT, R3, R73, PT ;  /* 0x000000490300720c */ /* 0x000fe20003fc4070 */
[----:B------:R-:W-:Y:S01]  /*2240*/  IMAD.MOV R18, RZ, RZ, -R18 ;  /* 0x000000ffff127224 */ /* 0x000fe200078e0a12 */
[-C--:B------:R-:W-:Y:S01]  /*2250*/  @!P0 IADD3 R71, PT, PT, R71, -R3.reuse, RZ ;  /* 0x8000000347478210 */ /* 0x080fe20007ffe0ff */
[----:B------:R-:W-:Y:S01]  /*2260*/  @!P3 IMAD.MOV R67, RZ, RZ, -R67 ;  /* 0x000000ffff43b224 */ /* 0x000fe200078e0a43 */
[----:B------:R-:W-:Y:S01]  /*2270*/  ISETP.GE.AND P0, PT, R25, RZ, PT ;  /* 0x000000ff1900720c */ /* 0x000fe20003f06270 */
[----:B------:R-:W-:Y:S01]  /*2280*/  @!P1 IMAD.MOV R65, RZ, RZ, -R65 ;  /* 0x000000ffff419224 */ /* 0x000fe200078e0a41 */
[----:B------:R-:W-:Y:S01]  /*2290*/  ISETP.GE.AND P1, PT, R19, RZ, PT ;  /* 0x000000ff1300720c */ /* 0x000fe20003f26270 */
[----:B------:R-:W-:Y:S01]  /*22a0*/  IMAD R75, R3, R18, R75 ;  /* 0x00000012034b7224 */ /* 0x000fe200078e024b */
[----:B------:R-:W-:Y:S01]  /*22b0*/  LOP3.LUT R18, R5, 0x48, RZ, 0xfc, !PT ;  /* 0x0000004805127812 */ /* 0x000fe200078efcff */
[----:B------:R-:W-:Y:S01]  /*22c0*/  @!P5 IMAD.IADD R69, R69, 0x1, -R3 ;  /* 0x000000014545d824 */ /* 0x000fe200078e0a03 */
[----:B------:R-:W-:-:S02]  /*22d0*/  @!P4 IADD3 R66, PT, PT, R66, -R3, RZ ;  /* 0x800000034242c210 */ /* 0x000fc40007ffe0ff */
[----:B------:R-:W-:Y:S01]  /*22e0*/  IABS R77, R18 ;  /* 0x00000012004d7213 */ /* 0x000fe20000000000 */
[----:B------:R-:W-:Y:S01]  /*22f0*/  @!P6 IMAD.IADD R73, R73, 0x1, -R3 ;  /* 0x000000014949e824 */ /* 0x000fe200078e0a03 */
[----:B------:R-:W-:Y:S01]  /*2300*/  LOP3.LUT R19, R5, 0x4a, RZ, 0xfc, !PT ;  /* 0x0000004a05137812 */ /* 0x000fe200078efcff */
[----:B------:R-:W-:Y:S01]  /*2310*/  @!P2 IMAD.MOV R66, RZ, RZ, -R66 ;  /* 0x000000ffff42a224 */ /* 0x000fe200078e0a42 */
[C---:B------:R-:W-:Y:S02]  /*2320*/  ISETP.GT.U32.AND P2, PT, R3.reuse, R71, PT ;  /* 0x000000470300720c */ /* 0x040fe40003f44070 */
[----:B------:R-:W-:Y:S02]  /*2330*/  ISETP.GT.U32.AND P3, PT, R3, R73, PT ;  /* 0x000000490300720c */ /* 0x000fe40003f64070 */
[----:B------:R-:W-:Y:S01]  /*2340*/  ISETP.GE.AND P6, PT, R18, RZ, PT ;  /* 0x000000ff1200720c */ /* 0x000fe20003fc6270 */
[----:B------:R-:W-:Y:S01]  /*2350*/  IMAD.HI.U32 R18, R4, R77, RZ ;  /* 0x0000004d04127227 */ /* 0x000fe200078e00ff */
[----:B------:R-:W-:-:S02]  /*2360*/  IABS R79, R19 ;  /* 0x00000013004f7213 */ /* 0x000fc40000000000 */
[----:B------:R-:W-:Y:S01]  /*2370*/  @!P1 IADD3 R69, PT, PT, -R69, RZ, RZ ;  /* 0x000000ff45459210 */ /* 0x000fe20007ffe1ff */
[----:B------:R-:W-:Y:S01]  /*2380*/  IMAD.MOV R18, RZ, RZ, -R18 ;  /* 0x000000ffff127224 */ /* 0x000fe200078e0a12 */
[----:B------:R-:W-:Y:S02]  /*2390*/  ISETP.GE.AND P4, PT, R27, RZ, PT ;  /* 0x000000ff1b00720c */ /* 0x000fe40003f86270 */
[----:B------:R-:W-:Y:S01]  /*23a0*/  ISETP.GE.AND P1, PT, R19, RZ, PT ;  /* 0x000000ff1300720c */ /* 0x000fe20003f26270 */
[----:B------:R-:W-:Y:S01]  /*23b0*/  IMAD.HI.U32 R19, R4, R79, RZ ;  /* 0x0000004f04137227 */ /* 0x000fe200078e00ff */
[----:B------:R-:W-:Y:S02]  /*23c0*/  ISETP.GE.AND P5, PT, R28, RZ, PT ;  /* 0x000000ff1c00720c */ /* 0x000fe40003fa6270 */
[----:B------:R-:W-:Y:S01]  /*23d0*/  LOP3.LUT R27, R5, 0x50, RZ, 0xfc, !PT ;  /* 0x00000050051b7812 */ /* 0x000fe200078efcff */
[----:B------:R-:W-:Y:S01]  /*23e0*/  @!P3 IMAD.IADD R73, R73, 0x1, -R3 ;  /* 0x000000014949b824 */ /* 0x000fe200078e0a03 */
[C---:B------:R-:W-:Y:S01]  /*23f0*/  ISETP.GT.U32.AND P3, PT, R3.reuse, R75, PT ;  /* 0x0000004b0300720c */ /* 0x040fe20003f64070 */
[----:B------:R-:W-:Y:S01]  /*2400*/  IMAD R77, R3, R18, R77 ;  /* 0x00000012034d7224 */ /* 0x000fe200078e024d */
[----:B------:R-:W-:Y:S01]  /*2410*/  IADD3 R24, PT, PT, -R19, RZ, RZ ;  /* 0x000000ff13187210 */ /* 0x000fe20007ffe1ff */
[----:B------:R-:W-:Y:S01]  /*2420*/  @!P2 IMAD.IADD R71, R71, 0x1, -R3 ;  /* 0x000000014747a824 */ /* 0x000fe200078e0a03 */
[----:B------:R-:W-:Y:S01]  /*2430*/  ISETP.GE.AND P2, PT, R23, RZ, PT ;  /* 0x000000ff1700720c */ /* 0x000fe20003f46270 */
[----:B------:R-:W-:Y:S01]  /*2440*/  IMAD.HI.U32 R23, R4, R81, RZ ;  /* 0x0000005104177227 */ /* 0x000fe200078e00ff */
[----:B------:R-:W-:-:S02]  /*2450*/  LOP3.LUT R25, R5, 0x4e, RZ, 0xfc, !PT ;  /* 0x0000004e05197812 */ /* 0x000fc400078efcff */
[----:B------:R-:W-:Y:S01]  /*2460*/  IABS R19, R27 ;  /* 0x0000001b00137213 */ /* 0x000fe20000000000 */
[----:B------:R-:W-:Y:S01]  /*2470*/  IMAD R79, R3, R24, R79 ;  /* 0x00000018034f7224 */ /* 0x000fe200078e024f */
[----:B------:R-:W-:Y:S01]  /*2480*/  IABS R83, R25 ;  /* 0x0000001900537213 */ /* 0x000fe20000000000 */
[----:B------:R-:W-:Y:S01]  /*2490*/  IMAD.MOV R26, RZ, RZ, -R23 ;  /* 0x000000ffff1a7224 */ /* 0x000fe200078e0a17 */
[----:B------:R-:W-:Y:S01]  /*24a0*/  @!P4 IADD3 R71, PT, PT, -R71, RZ, RZ ;  /* 0x000000ff4747c210 */ /* 0x000fe20007ffe1ff */
[----:B------:R-:W-:Y:S01]  /*24b0*/  @!P3 IMAD.IADD R75, R75, 0x1, -R3 ;  /* 0x000000014b4bb824 */ /* 0x000fe200078e0a03 */
[C---:B------:R-:W-:Y:S01]  /*24c0*/  ISETP.GT.U32.AND P3, PT, R3.reuse, R77, PT ;  /* 0x0000004d0300720c */ /* 0x040fe20003f64070 */
[----:B------:R-:W-:Y:S01]  /*24d0*/  IMAD.MOV.U32 R23, RZ, RZ, R19 ;  /* 0x000000ffff177224 */ /* 0x000fe200078e0013 */
[----:B------:R-:W-:Y:S01]  /*24e0*/  IABS R28, R31 ;  /* 0x0000001f001c7213 */ /* 0x000fe20000000000 */
[----:B------:R-:W-:Y:S01]  /*24f0*/  @!P5 IMAD.MOV R73, RZ, RZ, -R73 ;  /* 0x000000ffff49d224 */ /* 0x000fe200078e0a49 */
[C---:B------:R-:W-:Y:S01]  /*2500*/  ISETP.GT.U32.AND P4, PT, R3.reuse, R75, PT ;  /* 0x0000004b0300720c */ /* 0x040fe20003f84070 */
[----:B------:R-:W-:Y:S01]  /*2510*/  IMAD.HI.U32 R18, R4, R83, RZ ;  /* 0x0000005304127227 */ /* 0x000fe200078e00ff */
[----:B------:R-:W-:-:S02]  /*2520*/  ISETP.GT.U32.AND P5, PT, R3, R79, PT ;  /* 0x0000004f0300720c */ /* 0x000fc40003fa4070 */
[C---:B------:R-:W-:Y:S01]  /*2530*/  LOP3.LUT R47, R5.reuse, 0x78, RZ, 0xfc, !PT ;  /* 0x00000078052f7812 */ /* 0x040fe200078efcff */
[----:B------:R-:W-:Y:S01]  /*2540*/  IMAD.HI.U32 R19, R4, R23, RZ ;  /* 0x0000001704137227 */ /* 0x000fe200078e00ff */
[C---:B------:R-:W-:Y:S02]  /*2550*/  LOP3.LUT R82, R5.reuse, 0x7a, RZ, 0xfc, !PT ;  /* 0x0000007a05527812 */ /* 0x040fe400078efcff */
[----:B------:R-:W-:Y:S01]  /*2560*/  LOP3.LUT R84, R5, 0x7c, RZ, 0xfc, !PT ;  /* 0x0000007c05547812 */ /* 0x000fe200078efcff */
[----:B------:R-:W-:Y:S01]  /*2570*/  IMAD.MOV R18, RZ, RZ, -R18 ;  /* 0x000000ffff127224 */ /* 0x000fe200078e0a12 */
[----:B------:R-:W-:Y:S01]  /*2580*/  IABS R74, R47 ;  /* 0x0000002f004a7213 */ /* 0x000fe20000000000 */
[----:B------:R-:W-:Y:S01]  /*2590*/  @!P3 IMAD.IADD R77, R77, 0x1, -R3 ;  /* 0x000000014d4db824 */ /* 0x000fe200078e0a03 */
[----:B------:R-:W-:Y:S01]  /*25a0*/  IABS R76, R82 ;  /* 0x00000052004c7213 */ /* 0x000fe20000000000 */
[----:B------:R-:W-:Y:S01]  /*25b0*/  IMAD.MOV R24, RZ, RZ, -R19 ;  /* 0x000000ffff187224 */ /* 0x000fe200078e0a13 */
[----:B------:R-:W-:Y:S01]  /*25c0*/  IABS R19, R29 ;  /* 0x0000001d00137213 */ /* 0x000fe20000000000 */
[C---:B------:R-:W-:Y:S01]  /*25d0*/  IMAD R83, R3.reuse, R18, R83 ;  /* 0x0000001203537224 */ /* 0x040fe200078e0253 */
[C---:B------:R-:W-:Y:S01]  /*25e0*/  ISETP.GT.U32.AND P3, PT, R3.reuse, R77, PT ;  /* 0x0000004d0300720c */ /* 0x040fe20003f64070 */
[----:B------:R-:W-:Y:S01]  /*25f0*/  IMAD R18, R3, R24, R23 ;  /* 0x0000001803127224 */ /* 0x000fe200078e0217 */
[----:B------:R-:W-:Y:S01]  /*2600*/  MOV R24, R19 ;  /* 0x0000001300187202 */ /* 0x000fe20000000f00 */
[--C-:B------:R-:W-:Y:S01]  /*2610*/  @!P4 IMAD.IADD R75, R75, 0x1, -R3.reuse ;  /* 0x000000014b4bc824 */ /* 0x100fe200078e0a03 */
[----:B------:R-:W-:Y:S01]  /*2620*/  IABS R78, R84 ;  /* 0x00000054004e7213 */ /* 0x000fe20000000000 */
[----:B------:R-:W-:-:S02]  /*2630*/  @!P5 IMAD.IADD R79, R79, 0x1, -R3 ;  /* 0x000000014f4fd824 */ /* 0x000fc400078e0a03 */
[C---:B------:R-:W-:Y:S01]  /*2640*/  IMAD R81, R3.reuse, R26, R81 ;  /* 0x0000001a03517224 */ /* 0x040fe200078e0251 */
[----:B------:R-:W-:Y:S01]  /*2650*/  IABS R26, R30 ;  /* 0x0000001e001a7213 */ /* 0x000fe20000000000 */
[----:B------:R-:W-:Y:S01]  /*2660*/  @!P0 IMAD.MOV R75, RZ, RZ, -R75 ;  /* 0x000000ffff4b8224 */ /* 0x000fe200078e0a4b */
[C---:B------:R-:W-:Y:S01]  /*2670*/  ISETP.GT.U32.AND P0, PT, R3.reuse, R83, PT ;  /* 0x000000530300720c */ /* 0x040fe20003f04070 */
[C---:B------:R-:W-:Y:S01]  /*2680*/  IMAD.HI.U32 R19, R4.reuse, R24, RZ ;  /* 0x0000001804137227 */ /* 0x040fe200078e00ff */
[C---:B------:R-:W-:Y:S02]  /*2690*/  ISETP.GT.U32.AND P5, PT, R3.reuse, R79, PT ;  /* 0x0000004f0300720c */ /* 0x040fe40003fa4070 */
[----:B------:R-:W-:Y:S01]  /*26a0*/  ISETP.GT.U32.AND P4, PT, R3, R81, PT ;  /* 0x000000510300720c */ /* 0x000fe20003f84070 */
[----:B------:R-:W-:Y:S01]  /*26b0*/  @!P3 IMAD.IADD R77, R77, 0x1, -R3 ;  /* 0x000000014d4db824 */ /* 0x000fe200078e0a03 */
[----:B------:R-:W-:Y:S01]  /*26c0*/  IADD3 R19, PT, PT, -R19, RZ, RZ ;  /* 0x000000ff13137210 */ /* 0x000fe20007ffe1ff */
[----:B------:R-:W-:Y:S01]  /*26d0*/  IMAD.HI.U32 R23, R4, R28, RZ ;  /* 0x0000001c04177227 */ /* 0x000fe200078e00ff */
[----:B------:R-:W-:-:S03]  /*26e0*/  ISETP.GT.U32.AND P3, PT, R3, R18, PT ;  /* 0x000000120300720c */ /* 0x000fc60003f64070 */
[----:B------:R-:W-:Y:S01]  /*26f0*/  IMAD R24, R3, R19, R24 ;  /* 0x0000001303187224 */ /* 0x000fe200078e0218 */
[----:B------:R-:W-:Y:S01]  /*2700*/  IADD3 R23, PT, PT, -R23, RZ, RZ ;  /* 0x000000ff17177210 */ /* 0x000fe20007ffe1ff */
[----:B------:R-:W-:Y:S01]  /*2710*/  @!P0 IMAD.IADD R83, R83, 0x1, -R3 ;  /* 0x0000000153538824 */ /* 0x000fe200078e0a03 */
[----:B------:R-:W-:Y:S01]  /*2720*/  ISETP.GE.AND P0, PT, R25, RZ, PT ;  /* 0x000000ff1900720c */ /* 0x000fe20003f06270 */
[----:B------:R-:W-:Y:S01]  /*2730*/  @!P6 IMAD.MOV R77, RZ, RZ, -R77 ;  /* 0x000000ffff4de224 */ /* 0x000fe200078e0a4d */
[----:B------:R-:W-:Y:S01]  /*2740*/  @!P5 IADD3 R79, PT, PT, R79, -R3, RZ ;  /* 0x800000034f4fd210 */ /* 0x000fe20007ffe0ff */
[--C-:B------:R-:W-:Y:S01]  /*2750*/  @!P4 IMAD.IADD R81, R81, 0x1, -R3.reuse ;  /* 0x000000015151c824 */ /* 0x100fe200078e0a03 */
[C---:B------:R-:W-:Y:S01]  /*2760*/  ISETP.GT.U32.AND P5, PT, R3.reuse, R24, PT ;  /* 0x000000180300720c */ /* 0x040fe20003fa4070 */
[----:B------:R-:W-:Y:S01]  /*2770*/  IMAD.HI.U32 R19, R4, R26, RZ ;  /* 0x0000001a04137227 */ /* 0x000fe200078e00ff */
[C---:B------:R-:W-:Y:S02]  /*2780*/  ISETP.GT.U32.AND P6, PT, R3.reuse, R83, PT ;  /* 0x000000530300720c */ /* 0x040fe40003fc4070 */
[----:B------:R-:W-:Y:S01]  /*2790*/  ISETP.GT.U32.AND P4, PT, R3, R81, PT ;  /* 0x000000510300720c */ /* 0x000fe20003f84070 */
[----:B------:R-:W-:Y:S01]  /*27a0*/  @!P3 IMAD.IADD R18, R18, 0x1, -R3 ;  /* 0x000000011212b824 */ /* 0x000fe200078e0a03 */
[----:B------:R-:W-:Y:S01]  /*27b0*/  @!P1 IADD3 R79, PT, PT, -R79, RZ, RZ ;  /* 0x000000ff4f4f9210 */ /* 0x000fe20007ffe1ff */
[----:B------:R-:W-:Y:S01]  /*27c0*/  IMAD.MOV R19, RZ, RZ, -R19 ;  /* 0x000000ffff137224 */ /* 0x000fe200078e0a13 */
[----:B------:R-:W-:Y:S01]  /*27d0*/  ISETP.GE.AND P3, PT, R29, RZ, PT ;  /* 0x000000ff1d00720c */ /* 0x000fe20003f66270 */
[C---:B------:R-:W-:Y:S01]  /*27e0*/  IMAD R28, R3.reuse, R23, R28 ;  /* 0x00000017031c7224 */ /* 0x040fe200078e021c */
[C---:B------:R-:W-:Y:S01]  /*27f0*/  ISETP.GT.U32.AND P1, PT, R3.reuse, R18, PT ;  /* 0x000000120300720c */ /* 0x040fe20003f24070 */
[----:B------:R-:W-:Y:S01]  /*2800*/  IMAD R26, R3, R19, R26 ;  /* 0x00000013031a7224 */ /* 0x000fe200078e021a */
[----:B------:R-:W-:Y:S01]  /*2810*/  LOP3.LUT R19, R5, 0x58, RZ, 0xfc, !PT ;  /* 0x0000005805137812 */ /* 0x000fe200078efcff */
[--C-:B------:R-:W-:Y:S01]  /*2820*/  @!P5 IMAD.IADD R24, R24, 0x1, -R3.reuse ;  /* 0x000000011818d824 */ /* 0x100fe200078e0a03 */
[----:B------:R-:W-:Y:S01]  /*2830*/  IABS R29, R33 ;  /* 0x00000021001d7213 */ /* 0x000fe20000000000 */
[--C-:B------:R-:W-:Y:S01]  /*2840*/  @!P6 IMAD.IADD R83, R83, 0x1, -R3.reuse ;  /* 0x000000015353e824 */ /* 0x100fe200078e0a03 */
[----:B------:R-:W-:Y:S01]  /*2850*/  ISETP.GT.U32.AND P6, PT, R3, R26, PT ;  /* 0x0000001a0300720c */ /* 0x000fe20003fc4070 */
[----:B------:R-:W-:Y:S01]  /*2860*/  @!P4 IMAD.IADD R81, R81, 0x1, -R3 ;  /* 0x000000015151c824 */ /* 0x000fe200078e0a03 */
[----:B------:R-:W-:Y:S01]  /*2870*/  ISETP.GT.U32.AND P5, PT, R3, R24, PT ;  /* 0x000000180300720c */ /* 0x000fe20003fa4070 */
[----:B------:R-:W-:Y:S01]  /*2880*/  @!P0 IMAD.MOV R83, RZ, RZ, -R83 ;  /* 0x000000ffff538224 */ /* 0x000fe200078e0a53 */
[----:B------:R-:W-:Y:S01]  /*2890*/  ISETP.GE.AND P4, PT, R27, RZ, PT ;  /* 0x000000ff1b00720c */ /* 0x000fe20003f86270 */
[----:B------:R-:W-:Y:S01]  /*28a0*/  @!P2 IMAD.MOV R81, RZ, RZ, -R81 ;  /* 0x000000ffff51a224 */ /* 0x000fe200078e0a51 */
[----:B------:R-:W-:-:S02]  /*28b0*/  IABS R25, R19 ;  /* 0x0000001300197213 */ /* 0x000fc40000000000 */
[----:B------:R-:W-:Y:S02]  /*28c0*/  @!P1 IADD3 R18, PT, PT, R18, -R3, RZ ;  /* 0x8000000312129210 */ /* 0x000fe40007ffe0ff */
[----:B------:R-:W-:Y:S02]  /*28d0*/  ISETP.GT.U32.AND P0, PT, R3, R28, PT ;  /* 0x0000001c0300720c */ /* 0x000fe40003f04070 */
[----:B------:R-:W-:Y:S01]  /*28e0*/  LOP3.LUT R27, R5, 0x5a, RZ, 0xfc, !PT ;  /* 0x0000005a051b7812 */ /* 0x000fe200078efcff */
[--C-:B------:R-:W-:Y:S01]  /*28f0*/  @!P6 IMAD.IADD R26, R26, 0x1, -R3.reuse ;  /* 0x000000011a1ae824 */ /* 0x100fe200078e0a03 */
[----:B------:R-:W-:Y:S01]  /*2900*/  ISETP.GE.AND P2, PT, R30, RZ, PT ;  /* 0x000000ff1e00720c */ /* 0x000fe20003f46270 */
[----:B------:R-:W-:Y:S01]  /*2910*/  IMAD.MOV.U32 R85, RZ, RZ, R18 ;  /* 0x000000ffff557224 */ /* 0x000fe200078e0012 */
[----:B------:R-:W-:Y:S01]  /*2920*/  IABS R30, R27 ;  /* 0x0000001b001e7213 */ /* 0x000fe20000000000 */
[----:B------:R-:W-:Y:S01]  /*2930*/  @!P5 IMAD.IADD R24, R24, 0x1, -R3 ;  /* 0x000000011818d824 */ /* 0x000fe200078e0a03 */
[----:B------:R-:W-:Y:S01]  /*2940*/  ISETP.GE.AND P5, PT, R19, RZ, PT ;  /* 0x000000ff1300720c */ /* 0x000fe20003fa6270 */
[----:B------:R-:W-:Y:S01]  /*2950*/  IMAD.HI.U32 R19, R4, R25, RZ ;  /* 0x0000001904137227 */ /* 0x000fe200078e00ff */
[----:B------:R-:W-:-:S02]  /*2960*/  ISETP.GE.AND P1, PT, R31, RZ, PT ;  /* 0x000000ff1f00720c */ /* 0x000fc40003f26270 */
[----:B------:R-:W-:Y:S01]  /*2970*/  MOV R87, R24 ;  /* 0x0000001800577202 */ /* 0x000fe20000000f00 */
[----:B------:R-:W-:Y:S01]  /*2980*/  @!P4 IMAD.MOV R85, RZ, RZ, -R85 ;  /* 0x000000ffff55c224 */ /* 0x000fe200078e0a55 */
[----:B------:R-:W-:Y:S01]  /*2990*/  ISETP.GT.U32.AND P4, PT, R3, R26, PT ;  /* 0x0000001a0300720c */ /* 0x000fe20003f84070 */
[----:B------:R-:W-:Y:S01]  /*29a0*/  @!P0 IMAD.IADD R28, R28, 0x1, -R3 ;  /* 0x000000011c1c8824 */ /* 0x000fe200078e0a03 */
[----:B------:R-:W-:Y:S01]  /*29b0*/  IADD3 R18, PT, PT, -R19, RZ, RZ ;  /* 0x000000ff13127210 */ /* 0x000fe20007ffe1ff */
[----:B------:R-:W-:Y:S01]  /*29c0*/  IMAD.HI.U32 R23, R4, R30, RZ ;  /* 0x0000001e04177227 */ /* 0x000fe200078e00ff */
[----:B------:R-:W-:Y:S02]  /*29d0*/  LOP3.LUT R19, R5, 0x5c, RZ, 0xfc, !PT ;  /* 0x0000005c05137812 */ /* 0x000fe400078efcff */
[C---:B------:R-:W-:Y:S01]  /*29e0*/  ISETP.GT.U32.AND P0, PT, R3.reuse, R28, PT ;  /* 0x0000001c0300720c */ /* 0x040fe20003f04070 */
[----:B------:R-:W-:Y:S01]  /*29f0*/  IMAD R18, R3, R18, R25 ;  /* 0x0000001203127224 */ /* 0x000fe200078e0219 */
[----:B------:R-:W-:Y:S01]  /*2a00*/  IABS R24, R19 ;  /* 0x0000001300187213 */ /* 0x000fe20000000000 */
[----:B------:R-:W-:Y:S01]  /*2a10*/  IMAD.MOV R23, RZ, RZ, -R23 ;  /* 0x000000ffff177224 */ /* 0x000fe200078e0a17 */
[----:B------:R-:W-:Y:S01]  /*2a20*/  LOP3.LUT R25, R5, 0x60, RZ, 0xfc, !PT ;  /* 0x0000006005197812 */ /* 0x000fe200078efcff */
[----:B------:R-:W-:Y:S01]  /*2a30*/  @!P3 IMAD.MOV R87, RZ, RZ, -R87 ;  /* 0x000000ffff57b224 */ /* 0x000fe200078e0a57 */
[----:B------:R-:W-:Y:S01]  /*2a40*/  ISETP.GE.AND P3, PT, R19, RZ, PT ;  /* 0x000000ff1300720c */ /* 0x000fe20003f66270 */
[----:B------:R-:W-:Y:S01]  /*2a50*/  @!P4 IMAD.IADD R26, R26, 0x1, -R3 ;  /* 0x000000011a1ac824 */ /* 0x000fe200078e0a03 */
[C---:B------:R-:W-:Y:S01]  /*2a60*/  ISETP.GT.U32.AND P4, PT, R3.reuse, R18, PT ;  /* 0x000000120300720c */ /* 0x040fe20003f84070 */
[----:B------:R-:W-:Y:S01]  /*2a70*/  IMAD R30, R3, R23, R30 ;  /* 0x00000017031e7224 */ /* 0x000fe200078e021e */
[----:B------:R-:W-:Y:S01]  /*2a80*/  LOP3.LUT R23, R5, 0x5e, RZ, 0xfc, !PT ;  /* 0x0000005e05177812 */ /* 0x000fe200078efcff */
[----:B------:R-:W-:Y:S01]  /*2a90*/  IMAD.HI.U32 R19, R4, R24, RZ ;  /* 0x0000001804137227 */ /* 0x000fe200078e00ff */
[----:B------:R-:W-:-:S02]  /*2aa0*/  ISETP.GE.AND P6, PT, R27, RZ, PT ;  /* 0x000000ff1b00720c */ /* 0x000fc40003fc6270 */
[----:B------:R-:W-:Y:S01]  /*2ab0*/  IABS R32, R23 ;  /* 0x0000001700207213 */ /* 0x000fe20000000000 */
[----:B------:R-:W-:Y:S01]  /*2ac0*/  @!P0 IMAD.IADD R28, R28, 0x1, -R3 ;  /* 0x000000011c1c8824 */ /* 0x000fe200078e0a03 */
[----:B------:R-:W-:Y:S01]  /*2ad0*/  ISETP.GE.AND P0, PT, R23, RZ, PT ;  /* 0x000000ff1700720c */ /* 0x000fe20003f06270 */
[----:B------:R-:W-:Y:S01]  /*2ae0*/  IMAD.MOV R19, RZ, RZ, -R19 ;  /* 0x000000ffff137224 */ /* 0x000fe200078e0a13 */
[----:B------:R-:W-:Y:S01]  /*2af0*/  IABS R27, R25 ;  /* 0x00000019001b7213 */ /* 0x000fe20000000000 */
[----:B------:R-:W-:Y:S01]  /*2b00*/  IMAD.HI.U32 R23, R4, R32, RZ ;  /* 0x0000002004177227 */ /* 0x000fe200078e00ff */
[----:B------:R-:W-:Y:S02]  /*2b10*/  IABS R31, R35 ;  /* 0x00000023001f7213 */ /* 0x000fe40000000000 */
[----:B------:R-:W-:Y:S01]  /*2b20*/  @!P2 IADD3 R26, PT, PT, -R26, RZ, RZ ;  /* 0x000000ff1a1aa210 */ /* 0x000fe20007ffe1ff */
[----:B------:R-:W-:Y:S01]  /*2b30*/  @!P4 IMAD.IADD R18, R18, 0x1, -R3 ;  /* 0x000000011212c824 */ /* 0x000fe200078e0a03 */
[----:B------:R-:W-:Y:S01]  /*2b40*/  IADD3 R23, PT, PT, -R23, RZ, RZ ;  /* 0x000000ff17177210 */ /* 0x000fe20007ffe1ff */
[----:B------:R-:W-:Y:S01]  /*2b50*/  @!P1 IMAD.MOV R28, RZ, RZ, -R28 ;  /* 0x000000ffff1c9224 */ /* 0x000fe200078e0a1c */
[C---:B------:R-:W-:Y:S01]  /*2b60*/  ISETP.GT.U32.AND P1, PT, R3.reuse, R30, PT ;  /* 0x0000001e0300720c */ /* 0x040fe20003f24070 */
[C---:B------:R-:W-:Y:S01]  /*2b70*/  IMAD R24, R3.reuse, R19, R24 ;  /* 0x0000001303187224 */ /* 0x040fe200078e0218 */
[C---:B------:R-:W-:Y:S01]  /*2b80*/  ISETP.GT.U32.AND P4, PT, R3.reuse, R18, PT ;  /* 0x000000120300720c */ /* 0x040fe20003f84070 */
[----:B------:R-:W-:Y:S01]  /*2b90*/  IMAD R32, R3, R23, R32 ;  /* 0x0000001703207224 */ /* 0x000fe200078e0220 */
[----:B------:R-:W-:Y:S01]  /*2ba0*/  ISETP.GE.AND P2, PT, R25, RZ, PT ;  /* 0x000000ff1900720c */ /* 0x000fe20003f46270 */
[----:B------:R-:W-:-:S04]  /*2bb0*/  IMAD.HI.U32 R19, R4, R27, RZ ;  /* 0x0000001b04137227 */ /* 0x000fc800078e00ff */
[----:B------:R-:W-:Y:S02]  /*2bc0*/  IMAD.MOV R34, RZ, RZ, -R19 ;  /* 0x000000ffff227224 */ /* 0x000fe400078e0a13 */
[----:B------:R-:W-:-:S04]  /*2bd0*/  IMAD.HI.U32 R25, R4, R29, RZ ;  /* 0x0000001d04197227 */ /* 0x000fc800078e00ff */
[--C-:B------:R-:W-:Y:S01]  /*2be0*/  @!P4 IMAD.IADD R18, R18, 0x1, -R3.reuse ;  /* 0x000000011212c824 */ /* 0x100fe200078e0a03 */
[C---:B------:R-:W-:Y:S01]  /*2bf0*/  ISETP.GT.U32.AND P4, PT, R3.reuse, R24, PT ;  /* 0x000000180300720c */ /* 0x040fe20003f84070 */
[----:B------:R-:W-:Y:S02]  /*2c00*/  @!P1 IMAD.IADD R30, R30, 0x1, -R3 ;  /* 0x000000011e1e9824 */ /* 0x000fe400078e0a03 */
[----:B------:R-:W-:Y:S01]  /*2c10*/  IMAD.HI.U32 R19, R4, R31, RZ ;  /* 0x0000001f04137227 */ /* 0x000fe200078e00ff */
[----:B------:R-:W-:Y:S02]  /*2c20*/  MOV R23, R18 ;  /* 0x0000001200177202 */ /* 0x000fe40000000f00 */
[C---:B------:R-:W-:Y:S01]  /*2c30*/  ISETP.GT.U32.AND P1, PT, R3.reuse, R30, PT ;  /* 0x0000001e0300720c */ /* 0x040fe20003f24070 */
[C---:B------:R-:W-:Y:S02]  /*2c40*/  IMAD R18, R3.reuse, R34, R27 ;  /* 0x0000002203127224 */ /* 0x040fe400078e021b */
[----:B------:R-:W-:Y:S01]  /*2c50*/  @!P5 IMAD.MOV R23, RZ, RZ, -R23 ;  /* 0x000000ffff17d224 */ /* 0x000fe200078e0a17 */
[----:B------:R-:W-:Y:S01]  /*2c60*/  ISETP.GT.U32.AND P5, PT, R3, R32, PT ;  /* 0x000000200300720c */ /* 0x000fe20003fa4070 */
[----:B------:R-:W-:-:S02]  /*2c70*/  IMAD.MOV R36, RZ, RZ, -R25 ;  /* 0x000000ffff247224 */ /* 0x000fc400078e0a19 */
[----:B------:R-:W-:Y:S02]  /*2c80*/  @!P4 IMAD.IADD R24, R24, 0x1, -R3 ;  /* 0x000000011818c824 */ /* 0x000fe400078e0a03 */
[----:B------:R-:W-:Y:S02]  /*2c90*/  IMAD.MOV R38, RZ, RZ, -R19 ;  /* 0x000000ffff267224 */ /* 0x000fe400078e0a13 */
[C---:B------:R-:W-:Y:S01]  /*2ca0*/  IMAD R34, R3.reuse, R36, R29 ;  /* 0x0000002403227224 */ /* 0x040fe200078e021d */
[C---:B------:R-:W-:Y:S01]  /*2cb0*/  ISETP.GT.U32.AND P4, PT, R3.reuse, R24, PT ;  /* 0x000000180300720c */ /* 0x040fe20003f84070 */
[C---:B------:R-:W-:Y:S01]  /*2cc0*/  IMAD R36, R3.reuse, R38, R31 ;  /* 0x0000002603247224 */ /* 0x040fe200078e021f */
[----:B------:R-:W-:Y:S01]  /*2cd0*/  @!P1 IADD3 R30, PT, PT, R30, -R3, RZ ;  /* 0x800000031e1e9210 */ /* 0x000fe20007ffe0ff */
[----:B------:R-:W-:Y:S01]  /*2ce0*/  IMAD.HI.U32 R25, R4, R42, RZ ;  /* 0x0000002a04197227 */ /* 0x000fe200078e00ff */
[----:B------:R-:W-:Y:S02]  /*2cf0*/  ISETP.GT.U32.AND P1, PT, R3, R18, PT ;  /* 0x000000120300720c */ /* 0x000fe40003f24070 */
[C---:B------:R-:W-:Y:S01]  /*2d00*/  LOP3.LUT R29, R5.reuse, 0x66, RZ, 0xfc, !PT ;  /* 0x00000066051d7812 */ /* 0x040fe200078efcff */
[----:B------:R-:W-:Y:S01]  /*2d10*/  @!P5 IMAD.IADD R32, R32, 0x1, -R3 ;  /* 0x000000012020d824 */ /* 0x000fe200078e0a03 */
[----:B------:R-:W-:Y:S01]  /*2d20*/  LOP3.LUT R31, R5, 0x68, RZ, 0xfc, !PT ;  /* 0x00000068051f7812 */ /* 0x000fe200078efcff */
[----:B------:R-:W-:Y:S01]  /*2d30*/  @!P6 IMAD.MOV R30, RZ, RZ, -R30 ;  /* 0x000000ffff1ee224 */ /* 0x000fe200078e0a1e */
[----:B------:R-:W-:Y:S01]  /*2d40*/  IABS R38, R29 ;  /* 0x0000001d00267213 */ /* 0x000fe20000000000 */
[----:B------:R-:W-:Y:S01]  /*2d50*/  IMAD.HI.U32 R27, R4, R44, RZ ;  /* 0x0000002c041b7227 */ /* 0x000fe200078e00ff */
[----:B------:R-:W-:-:S02]  /*2d60*/  ISETP.GT.U32.AND P5, PT, R3, R32, PT ;  /* 0x000000200300720c */ /* 0x000fc40003fa4070 */
[----:B------:R-:W-:Y:S01]  /*2d70*/  IABS R40, R31 ;  /* 0x0000001f00287213 */ /* 0x000fe20000000000 */
[--C-:B------:R-:W-:Y:S01]  /*2d80*/  @!P4 IMAD.IADD R24, R24, 0x1, -R3.reuse ;  /* 0x000000011818c824 */ /* 0x100fe200078e0a03 */
[----:B------:R-:W-:Y:S01]  /*2d90*/  ISETP.GT.U32.AND P4, PT, R3, R34, PT ;  /* 0x000000220300720c */ /* 0x000fe20003f84070 */
[----:B------:R-:W-:Y:S01]  /*2da0*/  @!P1 IMAD.IADD R18, R18, 0x1, -R3 ;  /* 0x0000000112129824 */ /* 0x000fe200078e0a03 */
[----:B------:R-:W-:Y:S01]  /*2db0*/  IADD3 R25, PT, PT, -R25, RZ, RZ ;  /* 0x000000ff19197210 */ /* 0x000fe20007ffe1ff */
[----:B------:R-:W-:-:S03]  /*2dc0*/  IMAD.HI.U32 R19, R4, R38, RZ ;  /* 0x0000002604137227 */ /* 0x000fc600078e00ff */
[C---:B------:R-:W-:Y:S01]  /*2dd0*/  ISETP.GT.U32.AND P1, PT, R3.reuse, R18, PT ;  /* 0x000000120300720c */ /* 0x040fe20003f24070 */
[----:B------:R-:W-:Y:S01]  /*2de0*/  IMAD R42, R3, R25, R42 ;  /* 0x00000019032a7224 */ /* 0x000fe200078e022a */
[----:B------:R-:W-:Y:S01]  /*2df0*/  IADD3 R19, PT, PT, -R19, RZ, RZ ;  /* 0x000000ff13137210 */ /* 0x000fe20007ffe1ff */
[----:B------:R-:W-:Y:S01]  /*2e00*/  @!P5 IMAD.IADD R32, R32, 0x1, -R3 ;  /* 0x000000012020d824 */ /* 0x000fe200078e0a03 */
[C---:B------:R-:W-:Y:S01]  /*2e10*/  ISETP.GT.U32.AND P5, PT, R3.reuse, R36, PT ;  /* 0x000000240300720c */ /* 0x040fe20003fa4070 */
[----:B------:R-:W-:Y:S02]  /*2e20*/  IMAD.MOV R27, RZ, RZ, -R27 ;  /* 0x000000ffff1b7224 */ /* 0x000fe400078e0a1b */
[----:B------:R-:W-:Y:S01]  /*2e30*/  IMAD R38, R3, R19, R38 ;  /* 0x0000001303267224 */ /* 0x000fe200078e0226 */
[----:B------:R-:W-:Y:S01]  /*2e40*/  @!P0 IADD3 R32, PT, PT, -R32, RZ, RZ ;  /* 0x000000ff20208210 */ /* 0x000fe20007ffe1ff */
[----:B------:R-:W-:Y:S01]  /*2e50*/  @!P4 IMAD.IADD R34, R34, 0x1, -R3 ;  /* 0x000000012222c824 */ /* 0x000fe200078e0a03 */
[----:B------:R-:W-:Y:S01]  /*2e60*/  ISETP.GE.AND P4, PT, R33, RZ, PT ;  /* 0x000000ff2100720c */ /* 0x000fe20003f86270 */
[----:B------:R-:W-:Y:S01]  /*2e70*/  IMAD.HI.U32 R19, R4, R40, RZ ;  /* 0x0000002804137227 */ /* 0x000fe200078e00ff */
[----:B------:R-:W-:-:S03]  /*2e80*/  LOP3.LUT R33, R5, 0x6e, RZ, 0xfc, !PT ;  /* 0x0000006e05217812 */ /* 0x000fc600078efcff */
[----:B------:R-:W-:Y:S01]  /*2e90*/  @!P1 IMAD.IADD R18, R18, 0x1, -R3 ;  /* 0x0000000112129824 */ /* 0x000fe200078e0a03 */
[C---:B------:R-:W-:Y:S01]  /*2ea0*/  ISETP.GT.U32.AND P1, PT, R3.reuse, R38, PT ;  /* 0x000000260300720c */ /* 0x040fe20003f24070 */
[----:B------:R-:W-:Y:S01]  /*2eb0*/  IMAD.MOV R19, RZ, RZ, -R19 ;  /* 0x000000ffff137224 */ /* 0x000fe200078e0a13 */
[----:B------:R-:W-:Y:S01]  /*2ec0*/  @!P5 IADD3 R36, PT, PT, R36, -R3, RZ ;  /* 0x800000032424d210 */ /* 0x000fe20007ffe0ff */
[C---:B------:R-:W-:Y:S01]  /*2ed0*/  IMAD R44, R3.reuse, R27, R44 ;  /* 0x0000001b032c7224 */ /* 0x040fe200078e022c */
[----:B------:R-:W-:Y:S01]  /*2ee0*/  IABS R46, R33 ;  /* 0x00000021002e7213 */ /* 0x000fe20000000000 */
[C---:B------:R-:W-:Y:S01]  /*2ef0*/  IMAD R40, R3.reuse, R19, R40 ;  /* 0x0000001303287224 */ /* 0x040fe200078e0228 */
[C---:B------:R-:W-:Y:S01]  /*2f00*/  ISETP.GT.U32.AND P6, PT, R3.reuse, R36, PT ;  /* 0x000000240300720c */ /* 0x040fe20003fc4070 */
[----:B------:R-:W-:Y:S01]  /*2f10*/  IMAD.HI.U32 R25, R4, R68, RZ ;  /* 0x0000004404197227 */ /* 0x000fe200078e00ff */
[----:B------:R-:W-:-:S03]  /*2f20*/  ISETP.GT.U32.AND P5, PT, R3, R34, PT ;  /* 0x000000220300720c */ /* 0x000fc60003fa4070 */
[----:B------:R-:W-:-:S04]  /*2f30*/  IMAD.HI.U32 R19, R4, R46, RZ ;  /* 0x0000002e04137227 */ /* 0x000fc800078e00ff */
[----:B------:R-:W-:Y:S02]  /*2f40*/  IMAD.MOV R27, RZ, RZ, -R19 ;  /* 0x000000ffff1b7224 */ /* 0x000fe400078e0a13 */
[----:B------:R-:W-:Y:S02]  /*2f50*/  @!P1 IMAD.IADD R38, R38, 0x1, -R3 ;  /* 0x0000000126269824 */ /* 0x000fe400078e0a03 */
[----:B------:R-:W-:Y:S01]  /*2f60*/  @!P6 IADD3 R36, PT, PT, R36, -R3, RZ ;  /* 0x800000032424e210 */ /* 0x000fe20007ffe0ff */
[C---:B------:R-:W-:Y:S01]  /*2f70*/  IMAD R46, R3.reuse, R27, R46 ;  /* 0x0000001b032e7224 */ /* 0x040fe200078e022e */
[C---:B------:R-:W-:Y:S01]  /*2f80*/  ISETP.GT.U32.AND P6, PT, R3.reuse, R42, PT ;  /* 0x0000002a0300720c */ /* 0x040fe20003fc4070 */
[----:B------:R-:W-:Y:S01]  /*2f90*/  IMAD.HI.U32 R19, R4, R48, RZ ;  /* 0x0000003004137227 */ /* 0x000fe200078e00ff */
[----:B------:R-:W-:-:S03]  /*2fa0*/  ISETP.GT.U32.AND P1, PT, R3, R38, PT ;  /* 0x000000260300720c */ /* 0x000fc60003f24070 */
[----:B------:R-:W-:Y:S01]  /*2fb0*/  @!P5 IMAD.IADD R34, R34, 0x1, -R3 ;  /* 0x000000012222d824 */ /* 0x000fe200078e0a03 */
[----:B------:R-:W-:Y:S01]  /*2fc0*/  IADD3 R19, PT, PT, -R19, RZ, RZ ;  /* 0x000000ff13137210 */ /* 0x000fe20007ffe1ff */
[----:B------:R-:W-:Y:S01]  /*2fd0*/  IMAD.MOV R25, RZ, RZ, -R25 ;  /* 0x000000ffff197224 */ /* 0x000fe200078e0a19 */
[C---:B------:R-:W-:Y:S01]  /*2fe0*/  ISETP.GT.U32.AND P5, PT, R3.reuse, R40, PT ;  /* 0x000000280300720c */ /* 0x040fe20003fa4070 */
[----:B------:R-:W-:Y:S01]  /*2ff0*/  IMAD.MOV.U32 R97, RZ, RZ, R24 ;  /* 0x000000ffff617224 */ /* 0x000fe200078e0018 */
[----:B------:R-:W-:Y:S01]  /*3000*/  LOP3.LUT R24, RZ, R93, RZ, 0x33, !PT ;  /* 0x0000005dff187212 */ /* 0x000fe200078e33ff */
[C---:B------:R-:W-:Y:S02]  /*3010*/  IMAD R48, R3.reuse, R19, R48 ;  /* 0x0000001303307224 */ /* 0x040fe400078e0230 */
[--C-:B------:R-:W-:Y:S01]  /*3020*/  @!P6 IMAD.IADD R42, R42, 0x1, -R3.reuse ;  /* 0x000000012a2ae824 */ /* 0x100fe200078e0a03 */
[C---:B------:R-:W-:Y:S01]  /*3030*/  ISETP.GT.U32.AND P6, PT, R3.reuse, R46, PT ;  /* 0x0000002e0300720c */ /* 0x040fe20003fc4070 */
[----:B------:R-:W-:Y:S01]  /*3040*/  @!P1 IMAD.IADD R38, R38, 0x1, -R3 ;  /* 0x0000000126269824 */ /* 0x000fe200078e0a03 */
[C---:B------:R-:W-:Y:S01]  /*3050*/  ISETP.GT.U32.AND P1, PT, R3.reuse, R44, PT ;  /* 0x0000002c0300720c */ /* 0x040fe20003f24070 */
[C---:B------:R-:W-:Y:S01]  /*3060*/  IMAD R68, R3.reuse, R25, R68 ;  /* 0x0000001903447224 */ /* 0x040fe200078e0244 */
[----:B------:R-:W-:Y:S01]  /*3070*/  ISETP.GT.U32.AND P0, PT, R3, R42, PT ;  /* 0x0000002a0300720c */ /* 0x000fe20003f04070 */
[----:B------:R-:W-:-:S04]  /*3080*/  IMAD.HI.U32 R27, R4, R70, RZ ;  /* 0x00000046041b7227 */ /* 0x000fc800078e00ff */
[----:B------:R-:W-:Y:S01]  /*3090*/  @!P5 IMAD.IADD R40, R40, 0x1, -R3 ;  /* 0x000000012828d824 */ /* 0x000fe200078e0a03 */
[----:B------:R-:W-:Y:S01]  /*30a0*/  ISETP.GE.AND P5, PT, R35, RZ, PT ;  /* 0x000000ff2300720c */ /* 0x000fe20003fa6270 */
[----:B------:R-:W-:Y:S01]  /*30b0*/  @!P3 IMAD.MOV R97, RZ, RZ, -R97 ;  /* 0x000000ffff61b224 */ /* 0x000fe200078e0a61 */
[----:B------:R-:W-:Y:S01]  /*30c0*/  LOP3.LUT R35, R5, 0x76, RZ, 0xfc, !PT ;  /* 0x0000007605237812 */ /* 0x000fe200078efcff */
[----:B------:R-:W-:Y:S01]  /*30d0*/  @!P6 IMAD.IADD R46, R46, 0x1, -R3 ;  /* 0x000000012e2ee824 */ /* 0x000fe200078e0a03 */
[----:B------:R-:W-:Y:S01]  /*30e0*/  ISETP.GT.U32.AND P6, PT, R3, R48, PT ;  /* 0x000000300300720c */ /* 0x000fe20003fc4070 */
[----:B------:R-:W-:Y:S01]  /*30f0*/  IMAD.MOV R27, RZ, RZ, -R27 ;  /* 0x000000ffff1b7224 */ /* 0x000fe200078e0a1b */
[----:B------:R-:W-:Y:S01]  /*3100*/  @!P1 IADD3 R44, PT, PT, R44, -R3, RZ ;  /* 0x800000032c2c9210 */ /* 0x000fe20007ffe0ff */
[C---:B------:R-:W-:Y:S01]  /*3110*/  IMAD.HI.U32 R19, R4.reuse, R74, RZ ;  /* 0x0000004a04137227 */ /* 0x040fe200078e00ff */
[----:B------:R-:W-:Y:S02]  /*3120*/  IABS R72, R35 ;  /* 0x0000002300487213 */ /* 0x000fe40000000000 */
[----:B------:R-:W-:Y:S01]  /*3130*/  ISETP.GE.AND P1, PT, R29, RZ, PT ;  /* 0x000000ff1d00720c */ /* 0x000fe20003f26270 */
[----:B------:R-:W-:Y:S01]  /*3140*/  IMAD R70, R3, R27, R70 ;  /* 0x0000001b03467224 */ /* 0x000fe200078e0246 */
[----:B------:R-:W-:Y:S01]  /*3150*/  LOP3.LUT R29, R5, 0x7e, RZ, 0xfc, !PT ;  /* 0x0000007e051d7812 */ /* 0x000fe200078efcff */
[----:B------:R-:W-:Y:S01]  /*3160*/  IMAD.HI.U32 R5, R4, R72, RZ ;  /* 0x0000004804057227 */ /* 0x000fe200078e00ff */
[----:B------:R-:W-:-:S02]  /*3170*/  ISETP.GT.U32.AND P3, PT, R3, R40, PT ;  /* 0x000000280300720c */ /* 0x000fc40003f64070 */
[----:B------:R-:W-:Y:S01]  /*3180*/  IABS R80, R29 ;  /* 0x0000001d00507213 */ /* 0x000fe20000000000 */
[----:B------:R-:W-:Y:S01]  /*3190*/  @!P6 IMAD.IADD R48, R48, 0x1, -R3 ;  /* 0x000000013030e824 */ /* 0x000fe200078e0a03 */
[----:B------:R-:W-:Y:S01]  /*31a0*/  ISETP.GT.U32.AND P6, PT, R3, R68, PT ;  /* 0x000000440300720c */ /* 0x000fe20003fc4070 */
[----:B------:R-:W-:Y:S01]  /*31b0*/  IMAD.MOV R5, RZ, RZ, -R5 ;  /* 0x000000ffff057224 */ /* 0x000fe200078e0a05 */
[----:B------:R-:W-:Y:S01]  /*31c0*/  IADD3 R19, PT, PT, -R19, RZ, RZ ;  /* 0x000000ff13137210 */ /* 0x000fe20007ffe1ff */
[----:B------:R-:W-:Y:S02]  /*31d0*/  IMAD.HI.U32 R25, R4, R76, RZ ;  /* 0x0000004c04197227 */ /* 0x000fe400078e00ff */
[----:B------:R-:W-:Y:S02]  /*31e0*/  @!P1 IADD3 R38, PT, PT, -R38, RZ, RZ ;  /* 0x000000ff26269210 */ /* 0x000fe40007ffe1ff */
[----:B------:R-:W-:Y:S01]  /*31f0*/  IMAD.HI.U32 R27, R4, R78, RZ ;  /* 0x0000004e041b7227 */ /* 0x000fe200078e00ff */
[----:B------:R-:W-:-:S03]  /*3200*/  ISETP.GT.U32.AND P1, PT, R3, R70, PT ;  /* 0x000000460300720c */ /* 0x000fc60003f24070 */
[----:B------:R-:W-:Y:S02]  /*3210*/  IMAD R72, R3, R5, R72 ;  /* 0x0000000503487224 */ /* 0x000fe400078e0248 */
[----:B------:R-:W-:-:S04]  /*3220*/  IMAD.HI.U32 R4, R4, R80, RZ ;  /* 0x0000005004047227 */ /* 0x000fc800078e00ff */
[----:B------:R-:W-:Y:S01]  /*3230*/  @!P4 IMAD.MOV R34, RZ, RZ, -R34 ;  /* 0x000000ffff22c224 */ /* 0x000fe200078e0a22 */
[C---:B------:R-:W-:Y:S01]  /*3240*/  ISETP.GT.U32.AND P4, PT, R3.reuse, R46, PT ;  /* 0x0000002e0300720c */ /* 0x040fe20003f84070 */
[--C-:B------:R-:W-:Y:S01]  /*3250*/  @!P6 IMAD.IADD R68, R68, 0x1, -R3.reuse ;  /* 0x000000014444e824 */ /* 0x100fe200078e0a03 */
[C---:B------:R-:W-:Y:S01]  /*3260*/  ISETP.GT.U32.AND P6, PT, R3.reuse, R48, PT ;  /* 0x000000300300720c */ /* 0x040fe20003fc4070 */
[----:B------:R-:W-:Y:S01]  /*3270*/  @!P3 IMAD.IADD R40, R40, 0x1, -R3 ;  /* 0x000000012828b824 */ /* 0x000fe200078e0a03 */
[C---:B------:R-:W-:Y:S01]  /*3280*/  ISETP.GT.U32.AND P3, PT, R3.reuse, R72, PT ;  /* 0x000000480300720c */ /* 0x040fe20003f64070 */
[----:B------:R-:W-:Y:S01]  /*3290*/  IMAD.MOV.U32 R101, RZ, RZ, R18 ;  /* 0x000000ffff657224 */ /* 0x000fe200078e0012 */
[----:B------:R-:W-:Y:S01]  /*32a0*/  IADD3 R4, PT, PT, -R4, RZ, RZ ;  /* 0x000000ff04047210 */ /* 0x000fe20007ffe1ff */
[C---:B------:R-:W-:Y:S02]  /*32b0*/  IMAD R74, R3.reuse, R19, R74 ;  /* 0x00000013034a7224 */ /* 0x040fe400078e024a */
[----:B------:R-:W-:Y:S01]  /*32c0*/  @!P2 IMAD.MOV R101, RZ, RZ, -R101 ;  /* 0x000000ffff65a224 */ /* 0x000fe200078e0a65 */
[C---:B------:R-:W-:Y:S01]  /*32d0*/  ISETP.GT.U32.AND P2, PT, R3.reuse, R44, PT ;  /* 0x0000002c0300720c */ /* 0x040fe20003f44070 */
[----:B------:R-:W-:Y:S01]  /*32e0*/  IMAD.MOV R27, RZ, RZ, -R27 ;  /* 0x000000ffff1b7224 */ /* 0x000fe200078e0a1b */
[----:B------:R-:W2:Y:S01]  /*32f0*/  LDC.64 R18, c[0x0][0x3a0] ;  /* 0x0000e800ff127b82 */ /* 0x000ea20000000a00 */
[C---:B------:R-:W-:Y:S01]  /*3300*/  IMAD R80, R3.reuse, R4, R80 ;  /* 0x0000000403507224 */ /* 0x040fe200078e0250 */
[----:B------:R-:W-:Y:S01]  /*3310*/  @!P4 IADD3 R46, PT, PT, R46, -R3, RZ ;  /* 0x800000032e2ec210 */ /* 0x000fe20007ffe0ff */
[----:B------:R-:W-:Y:S01]  /*3320*/  @!P0 IMAD.IADD R42, R42, 0x1, -R3 ;  /* 0x000000012a2a8824 */ /* 0x000fe200078e0a03 */
[C---:B------:R-:W-:Y:S01]  /*3330*/  ISETP.GT.U32.AND P0, PT, R3.reuse, R74, PT ;  /* 0x0000004a0300720c */ /* 0x040fe20003f04070 */
[----:B------:R-:W-:Y:S01]  /*3340*/  IMAD R78, R3, R27, R78 ;  /* 0x0000001b034e7224 */ /* 0x000fe200078e024e */
[----:B------:R-:W-:Y:S01]  /*3350*/  ISETP.GE.AND P4, PT, R31, RZ, PT ;  /* 0x000000ff1f00720c */ /* 0x000fe20003f86270 */
[----:B------:R-:W-:Y:S01]  /*3360*/  IMAD.MOV R25, RZ, RZ, -R25 ;  /* 0x000000ffff197224 */ /* 0x000fe200078e0a19 */
[----:B------:R-:W-:Y:S01]  /*3370*/  @!P3 IADD3 R72, PT, PT, R72, -R3, RZ ;  /* 0x800000034848b210 */ /* 0x000fe20007ffe0ff */
[--C-:B------:R-:W-:Y:S01]  /*3380*/  @!P1 IMAD.IADD R70, R70, 0x1, -R3.reuse ;  /* 0x0000000146469824 */ /* 0x100fe200078e0a03 */
[C---:B------:R-:W-:Y:S01]  /*3390*/  ISETP.GT.U32.AND P1, PT, R3.reuse, R80, PT ;  /* 0x000000500300720c */ /* 0x040fe20003f24070 */
[--C-:B------:R-:W-:Y:S01]  /*33a0*/  @!P6 IMAD.IADD R48, R48, 0x1, -R3.reuse ;  /* 0x000000013030e824 */ /* 0x100fe200078e0a03 */
[C---:B------:R-:W-:Y:S01]  /*33b0*/  ISETP.GT.U32.AND P6, PT, R3.reuse, R78, PT ;  /* 0x0000004e0300720c */ /* 0x040fe20003fc4070 */
[----:B------:R-:W-:Y:S01]  /*33c0*/  IMAD R76, R3, R25, R76 ;  /* 0x00000019034c7224 */ /* 0x000fe200078e024c */
[----:B------:R-:W-:Y:S01]  /*33d0*/  ISETP.GE.AND P3, PT, R39, RZ, PT ;  /* 0x000000ff2700720c */ /* 0x000fe20003f66270 */
[----:B------:R-:W-:Y:S01]  /*33e0*/  @!P5 IMAD.MOV R36, RZ, RZ, -R36 ;  /* 0x000000ffff24d224 */ /* 0x000fe200078e0a24 */
[C---:B------:R-:W-:Y:S01]  /*33f0*/  ISETP.GT.U32.AND P5, PT, R3.reuse, R68, PT ;  /* 0x000000440300720c */ /* 0x040fe20003fa4070 */
[--C-:B------:R-:W-:Y:S01]  /*3400*/  @!P2 IMAD.IADD R44, R44, 0x1, -R3.reuse ;  /* 0x000000012c2ca824 */ /* 0x100fe200078e0a03 */
[----:B------:R-:W-:Y:S01]  /*3410*/  ISETP.GT.U32.AND P2, PT, R3, R76, PT ;  /* 0x0000004c0300720c */ /* 0x000fe20003f44070 */
[--C-:B------:R-:W-:Y:S01]  /*3420*/  @!P0 IMAD.IADD R74, R74, 0x1, -R3.reuse ;  /* 0x000000014a4a8824 */ /* 0x100fe200078e0a03 */
[----:B------:R-:W-:Y:S01]  /*3430*/  ISETP.GE.AND P0, PT, R33, RZ, PT ;  /* 0x000000ff2100720c */ /* 0x000fe20003f06270 */
[----:B------:R-:W-:Y:S01]  /*3440*/  @!P4 IMAD.MOV R40, RZ, RZ, -R40 ;  /* 0x000000ffff28c224 */ /* 0x000fe200078e0a28 */
[C---:B------:R-:W-:Y:S01]  /*3450*/  ISETP.GT.U32.AND P4, PT, R3.reuse, R72, PT ;  /* 0x000000480300720c */ /* 0x040fe20003f84070 */
[--C-:B------:R-:W-:Y:S01]  /*3460*/  @!P1 IMAD.IADD R80, R80, 0x1, -R3.reuse ;  /* 0x0000000150509824 */ /* 0x100fe200078e0a03 */
[----:B------:R-:W-:Y:S01]  /*3470*/  ISETP.GT.U32.AND P1, PT, R3, R70, PT ;  /* 0x000000460300720c */ /* 0x000fe20003f24070 */
[--C-:B------:R-:W-:Y:S01]  /*3480*/  @!P6 IMAD.IADD R78, R78, 0x1, -R3.reuse ;  /* 0x000000014e4ee824 */ /* 0x100fe200078e0a03 */
[----:B------:R-:W-:Y:S01]  /*3490*/  ISETP.GE.AND P6, PT, R43, RZ, PT ;  /* 0x000000ff2b00720c */ /* 0x000fe20003fc6270 */
[----:B--2---:R-:W-:Y:S01]  /*34a0*/  VIADD R247, R18, 0x1f ;  /* 0x0000001f12f77836 */ /* 0x004fe20000000000 */
[----:B------:R-:W-:Y:S01]  /*34b0*/  @!P3 IADD3 R44, PT, PT, -R44, RZ, RZ ;  /* 0x000000ff2c2cb210 */ /* 0x000fe20007ffe1ff */
[--C-:B------:R-:W-:Y:S01]  /*34c0*/  @!P5 IMAD.IADD R68, R68, 0x1, -R3.reuse ;  /* 0x000000014444d824 */ /* 0x100fe200078e0a03 */
[----:B------:R-:W-:Y:S01]  /*34d0*/  ISETP.GT.U32.AND P3, PT, R3, R74, PT ;  /* 0x0000004a0300720c */ /* 0x000fe20003f64070 */
[--C-:B------:R-:W-:Y:S01]  /*34e0*/  @!P2 IMAD.IADD R76, R76, 0x1, -R3.reuse ;  /* 0x000000014c4ca824 */ /* 0x100fe200078e0a03 */
[----:B------:R-:W-:Y:S01]  /*34f0*/  ISETP.GE.AND P5, PT, R37, RZ, PT ;  /* 0x000000ff2500720c */ /* 0x000fe20003fa6270 */
[----:B------:R-:W-:Y:S01]  /*3500*/  @!P0 IMAD.MOV R46, RZ, RZ, -R46 ;  /* 0x000000ffff2e8224 */ /* 0x000fe200078e0a2e */
[----:B------:R-:W-:Y:S01]  /*3510*/  ISETP.GE.AND P2, PT, R41, RZ, PT ;  /* 0x000000ff2900720c */ /* 0x000fe20003f46270 */
[----:B------:R-:W-:Y:S01]  /*3520*/  IMAD.MOV.U32 R25, RZ, RZ, R68 ;  /* 0x000000ffff197224 */ /* 0x000fe200078e0044 */
[----:B------:R-:W-:Y:S01]  /*3530*/  ISETP.GT.U32.AND P0, PT, R3, R76, PT ;  /* 0x0000004c0300720c */ /* 0x000fe20003f04070 */
[--C-:B------:R-:W-:Y:S01]  /*3540*/  @!P1 IMAD.IADD R70, R70, 0x1, -R3.reuse ;  /* 0x0000000146469824 */ /* 0x100fe200078e0a03 */
[----:B------:R-:W-:Y:S01]  /*3550*/  ISETP.GE.AND P1, PT, R35, RZ, PT ;  /* 0x000000ff2300720c */ /* 0x000fe20003f26270 */
[--C-:B------:R-:W-:Y:S01]  /*3560*/  @!P4 IMAD.IADD R72, R72, 0x1, -R3.reuse ;  /* 0x000000014848c824 */ /* 0x100fe200078e0a03 */
[----:B------:R-:W-:Y:S01]  /*3570*/  ISETP.GE.AND P4, PT, R47, RZ, PT ;  /* 0x000000ff2f00720c */ /* 0x000fe20003f86270 */
[----:B------:R-:W-:Y:S01]  /*3580*/  IMAD.MOV.U32 R121, RZ, RZ, R70 ;  /* 0x000000ffff797224 */ /* 0x000fe200078e0046 */
[----:B------:R-:W-:Y:S01]  /*3590*/  @!P6 IADD3 R25, PT, PT, -R25, RZ, RZ ;  /* 0x000000ff1919e210 */ /* 0x000fe20007ffe1ff */
[--C-:B------:R-:W-:Y:S01]  /*35a0*/  @!P3 IMAD.IADD R74, R74, 0x1, -R3.reuse ;  /* 0x000000014a4ab824 */ /* 0x100fe200078e0a03 */
[----:B------:R-:W-:Y:S01]  /*35b0*/  ISETP.GE.AND P6, PT, R45, RZ, PT ;  /* 0x000000ff2d00720c */ /* 0x000fe20003fc6270 */
[----:B------:R-:W-:Y:S01]  /*35c0*/  @!P5 IMAD.MOV R42, RZ, RZ, -R42 ;  /* 0x000000ffff2ad224 */ /* 0x000fe200078e0a2a */
[----:B------:R-:W-:Y:S01]  /*35d0*/  ISETP.GE.AND P3, PT, R82, RZ, PT ;  /* 0x000000ff5200720c */ /* 0x000fe20003f66270 */
[----:B------:R-:W-:Y:S01]  /*35e0*/  @!P2 IMAD.MOV R48, RZ, RZ, -R48 ;  /* 0x000000ffff30a224 */ /* 0x000fe200078e0a30 */
[C---:B------:R-:W-:Y:S01]  /*35f0*/  ISETP.GT.U32.AND P2, PT, R3.reuse, R78, PT ;  /* 0x0000004e0300720c */ /* 0x040fe20003f44070 */
[----:B------:R-:W-:Y:S01]  /*3600*/  VIADD R35, R18, 0xffffffd8 ;  /* 0xffffffd812237836 */ /* 0x000fe20000000000 */
[----:B------:R-:W-:Y:S01]  /*3610*/  ISETP.GT.U32.AND P5, PT, R3, R80, PT ;  /* 0x000000500300720c */ /* 0x000fe20003fa4070 */
[----:B------:R-:W-:Y:S01]  /*3620*/  @!P1 IMAD.MOV R72, RZ, RZ, -R72 ;  /* 0x000000ffff489224 */ /* 0x000fe200078e0a48 */
[----:B------:R-:W-:Y:S01]  /*3630*/  @!P0 IADD3 R76, PT, PT, R76, -R3, RZ ;  /* 0x800000034c4c8210 */ /* 0x000fe20007ffe0ff */
[----:B------:R-:W-:Y:S01]  /*3640*/  @!P4 IMAD.MOV R74, RZ, RZ, -R74 ;  /* 0x000000ffff4ac224 */ /* 0x000fe200078e0a4a */
[----:B------:R-:W-:Y:S01]  /*3650*/  ISETP.GE.AND P0, PT, R84, RZ, PT ;  /* 0x000000ff5400720c */ /* 0x000fe20003f06270 */
[----:B------:R-:W-:Y:S01]  /*3660*/  VIADD R37, R18, 0xffffffda ;  /* 0xffffffda12257836 */ /* 0x000fe20000000000 */
[----:B------:R-:W-:Y:S01]  /*3670*/  ISETP.GE.AND P1, PT, R252, RZ, PT ;  /* 0x000000fffc00720c */ /* 0x000fe20003f26270 */
[----:B------:R-:W-:Y:S01]  /*3680*/  VIADD R39, R18, 0xffffffd4 ;  /* 0xffffffd412277836 */ /* 0x000fe20000000000 */
[----:B------:R-:W-:Y:S01]  /*3690*/  ISETP.GE.AND P4, PT, R91, RZ, PT ;  /* 0x000000ff5b00720c */ /* 0x000fe20003f86270 */
[----:B------:R-:W-:Y:S01]  /*36a0*/  @!P3 IMAD.MOV R76, RZ, RZ, -R76 ;  /* 0x000000ffff4cb224 */ /* 0x000fe200078e0a4c */
[----:B------:R-:W-:Y:S01]  /*36b0*/  @!P6 IADD3 R121, PT, PT, -R121, RZ, RZ ;  /* 0x000000ff7979e210 */ /* 0x000fe20007ffe1ff */
[--C-:B------:R-:W-:Y:S01]  /*36c0*/  @!P2 IMAD.IADD R78, R78, 0x1, -R3.reuse ;  /* 0x000000014e4ea824 */ /* 0x100fe200078e0a03 */
[----:B------:R-:W-:Y:S01]  /*36d0*/  ISETP.GE.AND P6, PT, R92, RZ, PT ;  /* 0x000000ff5c00720c */ /* 0x000fe20003fc6270 */
[----:B------:R-:W-:Y:S01]  /*36e0*/  @!P5 IMAD.IADD R80, R80, 0x1, -R3 ;  /* 0x000000015050d824 */ /* 0x000fe200078e0a03 */
[----:B------:R-:W-:Y:S01]  /*36f0*/  ISETP.GE.AND P3, PT, R89, RZ, PT ;  /* 0x000000ff5900720c */ /* 0x000fe20003f66270 */
[C---:B------:R-:W-:Y:S01]  /*3700*/  VIADD R41, R18.reuse, 0xffffffd6 ;  /* 0xffffffd612297836 */ /* 0x040fe20000000000 */
[----:B------:R-:W-:Y:S01]  /*3710*/  ISETP.NE.AND P5, PT, R93, RZ, PT ;  /* 0x000000ff5d00720c */ /* 0x000fe20003fa5270 */
[C---:B------:R-:W-:Y:S01]  /*3720*/  VIADD R43, R18.reuse, 0xffffffd0 ;  /* 0xffffffd0122b7836 */ /* 0x040fe20000000000 */
[----:B------:R-:W-:Y:S01]  /*3730*/  ISETP.GE.AND P2, PT, R29, RZ, PT ;  /* 0x000000ff1d00720c */ /* 0x000fe20003f46270 */
[----:B------:R-:W-:Y:S01]  /*3740*/  VIADD R45, R18, 0xffffffd2 ;  /* 0xffffffd2122d7836 */ /* 0x000fe20000000000 */
[----:B------:R-:W-:Y:S01]  /*3750*/  @!P0 IADD3 R78, PT, PT, -R78, RZ, RZ ;  /* 0x000000ff4e4e8210 */ /* 0x000fe20007ffe1ff */
[----:B------:R-:W-:Y:S01]  /*3760*/  @!P4 IMAD.MOV R17, RZ, RZ, -R17 ;  /* 0x000000ffff11c224 */ /* 0x000fe200078e0a11 */
[----:B------:R-:W-:Y:S01]  /*3770*/  SEL R3, R24, R21, !P5 ;  /* 0x0000001518037207 */ /* 0x000fe20006800000 */
[----:B------:R-:W-:Y:S01]  /*3780*/  VIADD R47, R18, 0xffffffc0 ;  /* 0xffffffc0122f7836 */ /* 0x000fe20000000000 */
[----:B------:R-:W-:Y:S01]  /*3790*/  ISETP.NE.AND P0, PT, R90, RZ, PT ;  /* 0x000000ff5a00720c */ /* 0x000fe20003f05270 */
[----:B------:R-:W-:Y:S01]  /*37a0*/  @!P6 IMAD.MOV R2, RZ, RZ, -R2 ;  /* 0x000000ffff02e224 */ /* 0x000fe200078e0a02 */
[----:B------:R-:W-:Y:S01]  /*37b0*/  LOP3.LUT R21, RZ, R90, RZ, 0x33, !PT ;  /* 0x0000005aff157212 */ /* 0x000fe200078e33ff */
[----:B------:R-:W-:Y:S01]  /*37c0*/  @!P3 IMAD.MOV R16, RZ, RZ, -R16 ;  /* 0x000000ffff10b224 */ /* 0x000fe200078e0a10 */
[----:B------:R-:W-:Y:S01]  /*37d0*/  @!P1 IADD3 R0, PT, PT, -R0, RZ, RZ ;  /* 0x000000ff00009210 */ /* 0x000fe20007ffe1ff */
[----:B-1----:R-:W-:Y:S01]  /*37e0*/  IMAD R3, R3, UR5, RZ ;  /* 0x0000000503037c24 */ /* 0x002fe2000f8e02ff */
[----:B------:R-:W-:Y:S01]  /*37f0*/  SEL R99, R24, R32, !P5 ;  /* 0x0000002018637207 */ /* 0x000fe20006800000 */
[----:B------:R-:W-:Y:S01]  /*3800*/  @!P2 IMAD.MOV R80, RZ, RZ, -R80 ;  /* 0x000000ffff50a224 */ /* 0x000fe200078e0a50 */
[----:B------:R-:W-:-:S02]  /*3810*/  SHF.R.S32.HI R4, RZ, 0x5, R86 ;  /* 0x00000005ff047819 */ /* 0x000fc40000011456 */
[----:B------:R-:W-:Y:S01]  /*3820*/  SEL R32, R21, R0, !P0 ;  /* 0x0000000015207207 */ /* 0x000fe20004000000 */
[----:B------:R-:W-:Y:S01]  /*3830*/  IMAD R99, R99, UR5, RZ ;  /* 0x0000000563637c24 */ /* 0x000fe2000f8e02ff */
[----:B------:R-:W-:Y:S02]  /*3840*/  LOP3.LUT R86, R86, 0x1f, RZ, 0xc0, !PT ;  /* 0x0000001f56567812 */ /* 0x000fe400078ec0ff */
[----:B------:R-:W-:Y:S02]  /*3850*/  SEL R105, R24, R36, !P5 ;  /* 0x0000002418697207 */ /* 0x000fe40006800000 */
[C---:B------:R-:W-:Y:S02]  /*3860*/  IADD3 R0, PT, PT, R18.reuse, -0x9, RZ ;  /* 0xfffffff712007810 */ /* 0x040fe40007ffe0ff */
[----:B------:R-:W-:Y:S01]  /*3870*/  SEL R36, R21, R17, !P0 ;  /* 0x0000001115247207 */ /* 0x000fe20004000000 */
[----:B------:R-:W-:Y:S01]  /*3880*/  VIADD R17, R18, 0xffffffec ;  /* 0xffffffec12117836 */ /* 0x000fe20000000000 */
[----:B------:R-:W-:Y:S01]  /*3890*/  SEL R103, R24, R34, !P5 ;  /* 0x0000002218677207 */ /* 0x000fe20006800000 */
[----:B------:R-:W-:Y:S01]  /*38a0*/  IMAD R105, R105, UR5, RZ ;  /* 0x0000000569697c24 */ /* 0x000fe2000f8e02ff */
[----:B------:R-:W-:-:S02]  /*38b0*/  SEL R2, R21, R2, !P0 ;  /* 0x0000000215027207 */ /* 0x000fc40004000000 */
[----:B------:R-:W-:Y:S01]  /*38c0*/  SEL R34, R21, R16, !P0 ;  /* 0x0000001015227207 */ /* 0x000fe20004000000 */
[----:B------:R-:W-:Y:S01]  /*38d0*/  VIADD R16, R18, 0xfffffff3 ;  /* 0xfffffff312107836 */ /* 0x000fe20000000000 */
[----:B------:R-:W-:Y:S01]  /*38e0*/  SGXT R4, R4, 0x1 ;  /* 0x000000010404781a */ /* 0x000fe20000000200 */
[----:B------:R-:W-:Y:S01]  /*38f0*/  VIADD R21, R18, 0xffffffe8 ;  /* 0xffffffe812157836 */ /* 0x000fe20000000000 */
[----:B------:R-:W-:Y:S01]  /*3900*/  SHF.L.U32 R5, R86, 0x2, RZ ;  /* 0x0000000256057819 */ /* 0x000fe200000006ff */
[----:B------:R-:W-:Y:S01]  /*3910*/  IMAD R103, R103, UR5, RZ ;  /* 0x0000000567677c24 */ /* 0x000fe2000f8e02ff */
[----:B------:R-:W-:Y:S01]  /*3920*/  ISETP.GE.U32.AND P0, PT, R0, 0x7fffffd8, PT ;  /* 0x7fffffd80000780c */ /* 0x000fe20003f06070 */
[----:B------:R-:W-:Y:S01]  /*3930*/  VIADD R0, R18, 0xffffffed ;  /* 0xffffffed12007836 */ /* 0x000fe20000000000 */
[----:B------:R-:W-:Y:S02]  /*3940*/  ISETP.GE.U32.AND P2, PT, R17, 0x7fffffcd, PT ;  /* 0x7fffffcd1100780c */ /* 0x000fe40003f46070 */
[----:B------:R-:W-:-:S02]  /*3950*/  LOP3.LUT R238, R5, 0x90, R4, 0x78, !PT ;  /* 0x0000009005ee7812 */ /* 0x000fc400078e7804 */
[----:B------:R-:W-:Y:S02]  /*3960*/  IADD3 R17, PT, PT, R18, -0x12, RZ ;  /* 0xffffffee12117810 */ /* 0x000fe40007ffe0ff */
[C---:B------:R-:W-:Y:S02]  /*3970*/  SEL R15, R24.reuse, R15, !P5 ;  /* 0x0000000f180f7207 */ /* 0x040fe40006800000 */
[C---:B------:R-:W-:Y:S02]  /*3980*/  SEL R14, R24.reuse, R14, !P5 ;  /* 0x0000000e180e7207 */ /* 0x040fe40006800000 */
[C---:B------:R-:W-:Y:S01]  /*3990*/  SEL R13, R24.reuse, R13, !P5 ;  /* 0x0000000d180d7207 */ /* 0x040fe20006800000 */
[----:B------:R-:W-:Y:S01]  /*39a0*/  IMAD R15, R15, UR5, RZ ;  /* 0x000000050f0f7c24 */ /* 0x000fe2000f8e02ff */
[----:B------:R-:W-:Y:S01]  /*39b0*/  SEL R12, R24, R12, !P5 ;  /* 0x0000000c180c7207 */ /* 0x000fe20006800000 */
[----:B------:R-:W-:Y:S01]  /*39c0*/  IMAD R14, R14, UR5, RZ ;  /* 0x000000050e0e7c24 */ /* 0x000fe2000f8e02ff */
[C---:B------:R-:W-:Y:S01]  /*39d0*/  SEL R11, R24.reuse, R11, !P5 ;  /* 0x0000000b180b7207 */ /* 0x040fe20006800000 */
[----:B------:R-:W-:Y:S01]  /*39e0*/  IMAD R13, R13, UR5, RZ ;  /* 0x000000050d0d7c24 */ /* 0x000fe2000f8e02ff */
[----:B------:R-:W-:-:S02]  /*39f0*/  SEL R10, R24, R10, !P5 ;  /* 0x0000000a180a7207 */ /* 0x000fc40006800000 */
[C---:B------:R-:W-:Y:S02]  /*3a00*/  SEL R9, R24.reuse, R9, !P5 ;  /* 0x0000000918097207 */ /* 0x040fe40006800000 */
[C---:B------:R-:W-:Y:S02]  /*3a10*/  SEL R8, R24.reuse, R8, !P5 ;  /* 0x0000000818087207 */ /* 0x040fe40006800000 */
[C---:B------:R-:W-:Y:S02]  /*3a20*/  SEL R7, R24.reuse, R7, !P5 ;  /* 0x0000000718077207 */ /* 0x040fe40006800000 */
[C---:B------:R-:W-:Y:S02]  /*3a30*/  SEL R6, R24.reuse, R6, !P5 ;  /* 0x0000000618067207 */ /* 0x040fe40006800000 */
[----:B------:R-:W-:Y:S01]  /*3a40*/  SEL R5, R24, R20, !P5 ;  /* 0x0000001418057207 */ /* 0x000fe20006800000 */
[----:B------:R-:W-:Y:S01]  /*3a50*/  VIADD R20, R18, 0xffffffff ;  /* 0xffffffff12147836 */ /* 0x000fe20000000000 */
[----:B------:R-:W-:Y:S01]  /*3a60*/  SEL R4, R24, R22, !P5 ;  /* 0x0000001618047207 */ /* 0x000fe20006800000 */
[----:B------:R-:W-:Y:S01]  /*3a70*/  VIADD R22, R18, 0xfffffffb ;  /* 0xfffffffb12167836 */ /* 0x000fe20000000000 */
[----:B------:R-:W-:-:S02]  /*3a80*/  SEL R49, R24, R49, !P5 ;  /* 0x0000003118317207 */ /* 0x000fc40006800000 */
[C---:B------:R-:W-:Y:S02]  /*3a90*/  SEL R50, R24.reuse, R50, !P5 ;  /* 0x0000003218327207 */ /* 0x040fe40006800000 */
[C---:B------:R-:W-:Y:S02]  /*3aa0*/  SEL R51, R24.reuse, R51, !P5 ;  /* 0x0000003318337207 */ /* 0x040fe40006800000 */
[C---:B------:R-:W-:Y:S02]  /*3ab0*/  SEL R52, R24.reuse, R52, !P5 ;  /* 0x0000003418347207 */ /* 0x040fe40006800000 */
[C---:B------:R-:W-:Y:S02]  /*3ac0*/  SEL R53, R24.reuse, R53, !P5 ;  /* 0x0000003518357207 */ /* 0x040fe40006800000 */
[C---:B------:R-:W-:Y:S02]  /*3ad0*/  SEL R54, R24.reuse, R54, !P5 ;  /* 0x0000003618367207 */ /* 0x040fe40006800000 */
        /* <DEDUP_REMOVED lines=14> */
[C---:B------:R-:W-:Y:S01]  /*3bc0*/  SEL R71, R24.reuse, R71, !P5 ;  /* 0x0000004718477207 */ /* 0x040fe20006800000 */
[----:B------:R-:W-:Y:S01]  /*3bd0*/  IMAD R67, R67, UR5, RZ ;  /* 0x0000000543437c24 */ /* 0x000fe2000f8e02ff */
        /* <DEDUP_REMOVED lines=18> */
[C---:B---3--:R-:W-:Y:S01]  /*3d00*/  SEL R91, R24.reuse, R28, !P5 ;  /* 0x0000001c185b7207 */ /* 0x048fe20006800000 */
[----:B------:R-:W-:Y:S01]  /*3d10*/  IMAD R87, R87, UR5, RZ ;  /* 0x0000000557577c24 */ /* 0x000fe2000f8e02ff */
[C---:B------:R-:W-:Y:S01]  /*3d20*/  SEL R68, R24.reuse, R23, !P5 ;  /* 0x0000001718447207 */ /* 0x040fe20006800000 */
[----:B------:R-:W-:Y:S01]  /*3d30*/  IMAD R89, R89, UR5, RZ ;  /* 0x0000000559597c24 */ /* 0x000fe2000f8e02ff */
[C---:B------:R-:W-:Y:S01]  /*3d40*/  SEL R70, R24.reuse, R30, !P5 ;  /* 0x0000001e18467207 */ /* 0x040fe20006800000 */
[----:B------:R-:W-:Y:S01]  /*3d50*/  IMAD R91, R91, UR5, RZ ;  /* 0x000000055b5b7c24 */ /* 0x000fe2000f8e02ff */
[----:B------:R-:W-:-:S02]  /*3d60*/  SEL R97, R24, R97, !P5 ;  /* 0x0000006118617207 */ /* 0x000fc40006800000 */
[C---:B------:R-:W-:Y:S02]  /*3d70*/  SEL R101, R24.reuse, R101, !P5 ;  /* 0x0000006518657207 */ /* 0x040fe40006800000 */
[C---:B------:R-:W-:Y:S01]  /*3d80*/  SEL R107, R24.reuse, R38, !P5 ;  /* 0x00000026186b7207 */ /* 0x040fe20006800000 */
[----:B------:R-:W-:Y:S01]  /*3d90*/  IMAD R97, R97, UR5, RZ ;  /* 0x0000000561617c24 */ /* 0x000fe2000f8e02ff */
[----:B------:R-:W-:Y:S01]  /*3da0*/  SEL R109, R24, R40, !P5 ;  /* 0x00000028186d7207 */ /* 0x000fe20006800000 */
[----:B------:R-:W-:Y:S01]  /*3db0*/  VIADD R40, R18, 0xffffffd5 ;  /* 0xffffffd512287836 */ /* 0x000fe20000000000 */
        /* <DEDUP_REMOVED lines=10> */
[C---:B------:R-:W-:Y:S01]  /*3e60*/  SEL R121, R24.reuse, R121, !P5 ;  /* 0x0000007918797207 */ /* 0x040fe20006800000 */
[----:B------:R-:W-:Y:S01]  /*3e70*/  IMAD R111, R111, UR5, RZ ;  /* 0x000000056f6f7c24 */ /* 0x000fe2000f8e02ff */
[----:B------:R-:W-:Y:S01]  /*3e80*/  SEL R108, R24, R72, !P5 ;  /* 0x00000048186c7207 */ /* 0x000fe20006800000 */
[----:B------:R-:W-:Y:S01]  /*3e90*/  IMAD.SHL.U32 R72, R88, 0x4, RZ ;  /* 0x0000000458487824 */ /* 0x000fe200078e00ff */
[C---:B------:R-:W-:Y:S01]  /*3ea0*/  SEL R125, R24.reuse, R74, !P5 ;  /* 0x0000004a187d7207 */ /* 0x040fe20006800000 */
[----:B------:R-:W-:Y:S01]  /*3eb0*/  IMAD R113, R113, UR5, RZ ;  /* 0x0000000571717c24 */ /* 0x000fe2000f8e02ff */
[----:B------:R-:W-:Y:S01]  /*3ec0*/  SEL R127, R24, R76, !P5 ;  /* 0x0000004c187f7207 */ /* 0x000fe20006800000 */
[----:B------:R-:W-:Y:S01]  /*3ed0*/  VIADD R241, R72, UR4 ;  /* 0x0000000448f17c36 */ /* 0x000fe20008000000 */
[C---:B------:R-:W-:Y:S01]  /*3ee0*/  SEL R129, R24.reuse, R78, !P5 ;  /* 0x0000004e18817207 */ /* 0x040fe20006800000 */
[----:B------:R-:W-:Y:S01]  /*3ef0*/  IMAD R115, R115, UR5, RZ ;  /* 0x0000000573737c24 */ /* 0x000fe2000f8e02ff */
[----:B------:R-:W-:Y:S01]  /*3f00*/  SEL R131, R24, R80, !P5 ;  /* 0x0000005018837207 */ /* 0x000fe20006800000 */
[----:B------:R-:W-:Y:S01]  /*3f10*/  IMAD R117, R117, UR5, RZ ;  /* 0x0000000575757c24 */ /* 0x000fe2000f8e02ff */
[----:B------:R-:W-:Y:S01]  /*3f20*/  ISETP.GE.U32.AND P4, PT, R16, 0x7fffffd4, PT ;  /* 0x7fffffd41000780c */ /* 0x000fe20003f86070 */
[----:B------:R-:W-:Y:S01]  /*3f30*/  VIADD R16, R18, 0xffffffef ;  /* 0xffffffef12107836 */ /* 0x000fe20000000000 */
[----:B------:R-:W-:Y:S01]  /*3f40*/  ISETP.GE.U32.AND P5, PT, R0, 0x7fffffce, PT ;  /* 0x7fffffce0000780c */ /* 0x000fe20003fa6070 */
[----:B------:R-:W-:Y:S01]  /*3f50*/  IMAD R121, R121, UR5, RZ ;  /* 0x0000000579797c24 */ /* 0x000fe2000f8e02ff */
[----:B------:R-:W-:Y:S01]  /*3f60*/  SEL R0, RZ, 0x1, P2 ;  /* 0x00000001ff007807 */ /* 0x000fe20001000000 */
[----:B------:R-:W-:Y:S01]  /*3f70*/  IMAD R125, R125, UR5, RZ ;  /* 0x000000057d7d7c24 */ /* 0x000fe2000f8e02ff */
[----:B------:R-:W-:Y:S01]  /*3f80*/  ISETP.GE.U32.AND P2, PT, R17, 0x7fffffcf, PT ;  /* 0x7fffffcf1100780c */ /* 0x000fe20003f46070 */
[----:B------:R-:W-:Y:S01]  /*3f90*/  IMAD R127, R127, UR5, RZ ;  /* 0x000000057f7f7c24 */ /* 0x000fe2000f8e02ff */
[----:B------:R-:W-:Y:S01]  /*3fa0*/  SEL R17, RZ, 0x1fffe, P5 ;  /* 0x0001fffeff117807 */ /* 0x000fe20002800000 */
[----:B------:R-:W-:Y:S01]  /*3fb0*/  IMAD R129, R129, UR5, RZ ;  /* 0x0000000581817c24 */ /* 0x000fe2000f8e02ff */
[----:B------:R-:W-:Y:S01]  /*3fc0*/  ISETP.GE.U32.AND P1, PT, R20, 0x7fffffe0, PT ;  /* 0x7fffffe01400780c */ /* 0x000fe20003f26070 */
[----:B------:R-:W-:Y:S01]  /*3fd0*/  IMAD R131, R131, UR5, RZ ;  /* 0x0000000583837c24 */ /* 0x000fe2000f8e02ff */
[----:B------:R-:W-:Y:S01]  /*3fe0*/  ISETP.GE.U32.AND P5, PT, R16, 0x7fffffd0, PT ;  /* 0x7fffffd01000780c */ /* 0x000fe20003fa6070 */
[----:B------:R-:W-:Y:S01]  /*3ff0*/  VIADD R16, R18, 0xffffffe9 ;  /* 0xffffffe912107836 */ /* 0x000fe20000000000 */
[----:B------:R-:W-:-:S02]  /*4000*/  SEL R20, RZ, 0x4, P2 ;  /* 0x00000004ff147807 */ /* 0x000fc40001000000 */
[----:B------:R-:W-:Y:S02]  /*4010*/  ISETP.GE.U32.AND P3, PT, R22, 0x7fffffdc, PT ;  /* 0x7fffffdc1600780c */ /* 0x000fe40003f66070 */
[----:B------:R-:W-:Y:S02]  /*4020*/  ISETP.GE.U32.AND P2, PT, R21, 0x7fffffc9, PT ;  /* 0x7fffffc91500780c */ /* 0x000fe40003f46070 */
[----:B------:R-:W-:Y:S02]  /*4030*/  IADD3 R22, PT, PT, R18, -0x16, RZ ;  /* 0xffffffea12167810 */ /* 0x000fe40007ffe0ff */
[----:B------:R-:W-:Y:S02]  /*4040*/  SEL R21, RZ, 0x7fff8, P5 ;  /* 0x0007fff8ff157807 */ /* 0x000fe40002800000 */
[----:B------:R-:W-:Y:S01]  /*4050*/  ISETP.GE.U32.AND P5, PT, R16, 0x7fffffca, PT ;  /* 0x7fffffca1000780c */ /* 0x000fe20003fa6070 */
[----:B------:R-:W-:Y:S01]  /*4060*/  VIADD R16, R18, 0xffffffeb ;  /* 0xffffffeb12107836 */ /* 0x000fe20000000000 */
[----:B------:R-:W-:-:S02]  /*4070*/  SEL R25, RZ, 0x1, P2 ;  /* 0x00000001ff197807 */ /* 0x000fc40001000000 */
[----:B------:R-:W-:Y:S01]  /*4080*/  ISETP.GE.U32.AND P2, PT, R22, 0x7fffffcb, PT ;  /* 0x7fffffcb1600780c */ /* 0x000fe20003f46070 */
[----:B------:R-:W-:Y:S01]  /*4090*/  VIADD R22, R18, 0xffffffe4 ;  /* 0xffffffe412167836 */ /* 0x000fe20000000000 */
[----:B------:R-:W-:Y:S02]  /*40a0*/  SEL R26, RZ, 0x1fffe, P5 ;  /* 0x0001fffeff1a7807 */ /* 0x000fe40002800000 */
[----:B------:R-:W-:Y:S01]  /*40b0*/  ISETP.GE.U32.AND P5, PT, R16, 0x7fffffcc, PT ;  /* 0x7fffffcc1000780c */ /* 0x000fe20003fa6070 */
[----:B------:R-:W-:Y:S01]  /*40c0*/  VIADD R16, R18, 0xffffffe5 ;  /* 0xffffffe512107836 */ /* 0x000fe20000000000 */
[----:B------:R-:W-:Y:S02]  /*40d0*/  SEL R23, RZ, 0x4, P2 ;  /* 0x00000004ff177807 */ /* 0x000fe40001000000 */
[----:B------:R-:W-:Y:S02]  /*40e0*/  ISETP.GE.U32.AND P2, PT, R22, 0x7fffffc5, PT ;  /* 0x7fffffc51600780c */ /* 0x000fe40003f46070 */
[----:B------:R-:W-:-:S02]  /*40f0*/  IADD3 R22, PT, PT, R18, -0x1a, RZ ;  /* 0xffffffe612167810 */ /* 0x000fc40007ffe0ff */
[----:B------:R-:W-:Y:S02]  /*4100*/  SEL R24, RZ, 0x7fff8, P5 ;  /* 0x0007fff8ff187807 */ /* 0x000fe40002800000 */
[----:B------:R-:W-:Y:S02]  /*4110*/  SEL R29, RZ, 0x1, P2 ;  /* 0x00000001ff1d7807 */ /* 0x000fe40001000000 */
[----:B------:R-:W-:Y:S01]  /*4120*/  ISETP.GE.U32.AND P5, PT, R16, 0x7fffffc6, PT ;  /* 0x7fffffc61000780c */ /* 0x000fe20003fa6070 */
[----:B------:R-:W-:Y:S01]  /*4130*/  VIADD R16, R18, 0xffffffe1 ;  /* 0xffffffe112107836 */ /* 0x000fe20000000000 */
[----:B------:R-:W-:Y:S01]  /*4140*/  ISETP.GE.U32.AND P2, PT, R22, 0x7fffffc7, PT ;  /* 0x7fffffc71600780c */ /* 0x000fe20003f46070 */
[----:B------:R-:W-:Y:S01]  /*4150*/  VIADD R22, R18, 0xffffffe7 ;  /* 0xffffffe712167836 */ /* 0x000fe20000000000 */
[----:B------:R-:W-:Y:S02]  /*4160*/  SEL R30, RZ, 0x1fffe, P5 ;  /* 0x0001fffeff1e7807 */ /* 0x000fe40002800000 */
[----:B------:R-:W-:-:S02]  /*4170*/  ISETP.GE.U32.AND P6, PT, R16, 0x7fffffc2, PT ;  /* 0x7fffffc21000780c */ /* 0x000fc40003fc6070 */
[----:B------:R-:W-:Y:S01]  /*4180*/  ISETP.GE.U32.AND P5, PT, R22, 0x7fffffc8, PT ;  /* 0x7fffffc81600780c */ /* 0x000fe20003fa6070 */
[C---:B------:R-:W-:Y:S01]  /*4190*/  VIADD R22, R18.reuse, 0xffffffe2 ;  /* 0xffffffe212167836 */ /* 0x040fe20000000000 */
[----:B------:R-:W-:Y:S01]  /*41a0*/  IADD3 R16, PT, PT, R18, -0x1d, RZ ;  /* 0xffffffe312107810 */ /* 0x000fe20007ffe0ff */
[----:B------:R-:W-:Y:S01]  /*41b0*/  IMAD.IADD R29, R29, 0x1, R30 ;  /* 0x000000011d1d7824 */ /* 0x000fe200078e021e */
[----:B------:R-:W-:Y:S02]  /*41c0*/  SEL R28, RZ, 0x7fff8, P5 ;  /* 0x0007fff8ff1c7807 */ /* 0x000fe40002800000 */
[----:B------:R-:W-:Y:S01]  /*41d0*/  ISETP.GE.U32.AND P5, PT, R16, 0x7fffffc4, PT ;  /* 0x7fffffc41000780c */ /* 0x000fe20003fa6070 */
[-C--:B------:R-:W-:Y:S01]  /*41e0*/  IMAD R16, R2, R19.reuse, RZ ;  /* 0x0000001302107224 */ /* 0x080fe200078e02ff */
[----:B------:R-:W-:Y:S01]  /*41f0*/  SEL R27, RZ, 0x4, P2 ;  /* 0x00000004ff1b7807 */ /* 0x000fe20001000000 */
[----:B------:R-:W-:Y:S01]  /*4200*/  VIADD R2, R18, 0xffffffe0 ;  /* 0xffffffe012027836 */ /* 0x000fe20000000000 */
[----:B------:R-:W-:Y:S01]  /*4210*/  ISETP.GE.U32.AND P2, PT, R22, 0x7fffffc3, PT ;  /* 0x7fffffc31600780c */ /* 0x000fe20003f46070 */
[----:B------:R-:W-:Y:S01]  /*4220*/  IMAD.IADD R22, R0, 0x1, R17 ;  /* 0x0000000100167824 */ /* 0x000fe200078e0211 */
[----:B------:R-:W-:Y:S01]  /*4230*/  IADD3 R25, PT, PT, R25, R26, RZ ;  /* 0x0000001a19197210 */ /* 0x000fe20007ffe0ff */
[-C--:B------:R-:W-:Y:S01]  /*4240*/  IMAD R0, R32, R19.reuse, RZ ;  /* 0x0000001320007224 */ /* 0x080fe200078e02ff */
[----:B------:R-:W-:Y:S01]  /*4250*/  SEL R32, RZ, 0x7fff8, P5 ;  /* 0x0007fff8ff207807 */ /* 0x000fe20002800000 */
[-C--:B------:R-:W-:Y:S01]  /*4260*/  IMAD R17, R34, R19.reuse, RZ ;  /* 0x0000001322117224 */ /* 0x080fe200078e02ff */
[----:B------:R-:W-:Y:S01]  /*4270*/  LEA R132, P5, R16, UR8, 0x2 ;  /* 0x0000000810847c11 */ /* 0x000fe2000f8a10ff */
[----:B------:R-:W-:Y:S01]  /*4280*/  IMAD R19, R36, R19, RZ ;  /* 0x0000001324137224 */ /* 0x000fe200078e02ff */
[----:B------:R-:W-:Y:S01]  /*4290*/  SEL R31, RZ, 0x4, P2 ;  /* 0x00000004ff1f7807 */ /* 0x000fe20001000000 */
[----:B------:R-:W-:Y:S01]  /*42a0*/  VIADD R36, R18, 0xffffffd9 ;  /* 0xffffffd912247836 */ /* 0x000fe20000000000 */
[----:B------:R-:W-:-:S02]  /*42b0*/  LEA R138, P2, R0, UR8, 0x2 ;  /* 0x00000008008a7c11 */ /* 0x000fc4000f8410ff */
[----:B------:R-:W-:Y:S01]  /*42c0*/  LEA.HI.X.SX32 R133, R16, UR9, 0x2, P5 ;  /* 0x0000000910857c11 */ /* 0x000fe2000a8f16ff */
[----:B------:R-:W-:Y:S01]  /*42d0*/  VIADD R16, R18, 0xfffffffe ;  /* 0xfffffffe12107836 */ /* 0x000fe20000000000 */
[----:B------:R-:W-:Y:S02]  /*42e0*/  ISETP.GE.U32.AND P5, PT, R2, 0x7fffffc1, PT ;  /* 0x7fffffc10200780c */ /* 0x000fe40003fa6070 */
[----:B------:R-:W-:Y:S01]  /*42f0*/  LEA.HI.X.SX32 R139, R0, UR9, 0x2, P2 ;  /* 0x00000009008b7c11 */ /* 0x000fe200090f16ff */
[----:B------:R-:W-:Y:S01]  /*4300*/  IMAD.WIDE R142, R147, 0x4, R132 ;  /* 0x00000004938e7825 */ /* 0x000fe200078e0284 */
[----:B------:R-:W-:Y:S02]  /*4310*/  SEL R33, RZ, 0x1fffe, P6 ;  /* 0x0001fffeff217807 */ /* 0x000fe40003000000 */
[----:B------:R-:W-:Y:S01]  /*4320*/  SEL R0, RZ, 0x1, P5 ;  /* 0x00000001ff007807 */ /* 0x000fe20002800000 */
[----:B------:R-:W-:Y:S01]  /*4330*/  @!PT LDS RZ, [RZ] ;  /* 0x00000000fffff984 */ /* 0x000fe20000000800 */
[----:B------:R-:W-:Y:S01]  /*4340*/  @!PT LDS RZ, [RZ] ;  /* 0x00000000fffff984 */ /* 0x000fe20000000800 */
[----:B------:R-:W-:Y:S01]  /*4350*/  @!PT LDS RZ, [RZ] ;  /* 0x00000000fffff984 */ /* 0x000fe20000000800 */
[----:B------:R-:W-:Y:S01]  /*4360*/  LDGSTS.E [R241], desc[UR28][R138.64], !P1 ;  /* 0x000000008af17fae */ /* 0x000fe2000c9a101c */
[----:B------:R-:W-:Y:S01]  /*4370*/  LOP3.LUT R25, R25, 0x3, RZ, 0xc0, !PT ;  /* 0x0000000319197812 */ /* 0x000fe200078ec0ff */
[----:B------:R-:W-:Y:S01]  /*4380*/  IMAD.WIDE R140, R147, 0x4, R138 ;  /* 0x00000004938c7825 */ /* 0x000fe200078e028a */
[----:B------:R-:W-:Y:S01]  /*4390*/  LEA R134, P2, R17, UR8, 0x2 ;  /* 0x0000000811867c11 */ /* 0x000fe2000f8410ff */
[----:B------:R-:W-:Y:S01]  /*43a0*/  LDGSTS.E [R241+0x100], desc[UR28][R132.64], !P1 ;  /* 0x0010000084f17fae */ /* 0x000fe2000c9a101c */
[----:B------:R-:W-:Y:S01]  /*43b0*/  IADD3 R23, PT, PT, R25, R24, R23 ;  /* 0x0000001819177210 */ /* 0x000fe20007ffe017 */
[----:B------:R-:W-:Y:S01]  /*43c0*/  IMAD.IADD R0, R0, 0x1, R33 ;  /* 0x0000000100007824 */ /* 0x000fe200078e0221 */
[----:B------:R-:W-:Y:S01]  /*43d0*/  LEA.HI.X.SX32 R135, R17, UR9, 0x2, P2 ;  /* 0x0000000911877c11 */ /* 0x000fe200090f16ff */
[----:B------:R-:W-:Y:S01]  /*43e0*/  IMAD.WIDE R148, R155, 0x4, R138 ;  /* 0x000000049b947825 */ /* 0x000fe200078e028a */
[----:B------:R-:W-:-:S02]  /*43f0*/  LOP3.LUT R22, R22, 0x3, RZ, 0xc0, !PT ;  /* 0x0000000316167812 */ /* 0x000fc400078ec0ff */
[----:B------:R-:W-:Y:S01]  /*4400*/  LOP3.LUT R0, R0, 0x3, RZ, 0xc0, !PT ;  /* 0x0000000300007812 */ /* 0x000fe200078ec0ff */
[----:B------:R-:W-:Y:S01]  /*4410*/  IMAD.SHL.U32 R17, R23, 0x100, RZ ;  /* 0x0000010017117824 */ /* 0x000fe200078e00ff */
[----:B------:R-:W-:Y:S01]  /*4420*/  LOP3.LUT R29, R29, 0x3, RZ, 0xc0, !PT ;  /* 0x000000031d1d7812 */ /* 0x000fe200078ec0ff */
[----:B------:R-:W-:Y:S01]  /*4430*/  LDGSTS.E [R241+0x200], desc[UR28][R134.64], !P1 ;  /* 0x0020000086f17fae */ /* 0x000fe2000c9a101c */
[----:B------:R-:W-:Y:S01]  /*4440*/  IADD3 R0, PT, PT, R0, R32, R31 ;  /* 0x0000002000007210 */ /* 0x000fe20007ffe01f */
[----:B------:R-:W-:Y:S01]  /*4450*/  IMAD.WIDE R144, R147, 0x4, R134 ;  /* 0x0000000493907825 */ /* 0x000fe200078e0286 */
[----:B------:R-:W-:Y:S02]  /*4460*/  IADD3 R20, PT, PT, R22, R21, R20 ;  /* 0x0000001516147210 */ /* 0x000fe40007ffe014 */
[----:B------:R-:W-:Y:S01]  /*4470*/  LOP3.LUT R17, R17, 0xf00, RZ, 0xe2, !PT ;  /* 0x00000f0011117812 */ /* 0x000fe200078ee2ff */
[----:B------:R-:W-:Y:S01]  /*4480*/  IMAD.WIDE R150, R155, 0x4, R132 ;  /* 0x000000049b967825 */ /* 0x000fe200078e0284 */
[----:B------:R-:W-:-:S02]  /*4490*/  IADD3 R27, PT, PT, R29, R28, R27 ;  /* 0x0000001c1d1b7210 */ /* 0x000fc40007ffe01b */
[----:B------:R-:W-:Y:S01]  /*44a0*/  LOP3.LUT R0, R0, 0xf, RZ, 0xc0, !PT ;  /* 0x0000000f00007812 */ /* 0x000fe200078ec0ff */
[----:B------:R-:W-:Y:S01]  /*44b0*/  IMAD R20, R20, 0x1000, R17 ;  /* 0x0000100014147824 */ /* 0x000fe200078e0211 */
[----:B------:R-:W-:Y:S01]  /*44c0*/  LEA R136, P2, R19, UR8, 0x2 ;  /* 0x0000000813887c11 */ /* 0x000fe2000f8410ff */
[----:B------:R-:W-:Y:S01]  /*44d0*/  IMAD.WIDE R152, R155, 0x4, R134 ;  /* 0x000000049b987825 */ /* 0x000fe200078e0286 */
[----:B------:R-:W-:Y:S02]  /*44e0*/  SHF.L.U32 R17, R244, 0x2, RZ ;  /* 0x00000002f4117819 */ /* 0x000fe400000006ff */
[----:B------:R-:W-:Y:S01]  /*44f0*/  LEA R0, R27, R0, 0x4 ;  /* 0x000000001b007211 */ /* 0x000fe200078e20ff */
[--C-:B------:R-:W-:Y:S01]  /*4500*/  IMAD.WIDE R156, R163, 0x4, R138.reuse ;  /* 0x00000004a39c7825 */ /* 0x100fe200078e028a */
[----:B------:R-:W-:Y:S02]  /*4510*/  LEA.HI.X.SX32 R137, R19, UR9, 0x2, P2 ;  /* 0x0000000913897c11 */ /* 0x000fe400090f16ff */
[----:B------:R-:W-:Y:S01]  /*4520*/  LOP3.LUT R19, R0, 0xff, RZ, 0xc0, !PT ;  /* 0x000000ff00137812 */ /* 0x000fe200078ec0ff */
[C---:B------:R-:W-:Y:S01]  /*4530*/  IMAD.WIDE R28, R17.reuse, 0x4, R138 ;  /* 0x00000004111c7825 */ /* 0x040fe200078e028a */
[----:B------:R-:W-:Y:S01]  /*4540*/  ISETP.GE.U32.AND P2, PT, R16, 0x7fffffdf, PT ;  /* 0x7fffffdf1000780c */ /* 0x000fe20003f46070 */
[----:B------:R-:W-:Y:S01]  /*4550*/  LDGSTS.E [R241+0x300], desc[UR28][R136.64], !P1 ;  /* 0x0030000088f17fae */ /* 0x000fe2000c9a101c */
[C---:B------:R-:W-:Y:S01]  /*4560*/  IADD3 R30, PT, PT, R18.reuse, -0x3d, RZ ;  /* 0xffffffc3121e7810 */ /* 0x040fe20007ffe0ff */
[C---:B------:R-:W-:Y:S01]  /*4570*/  IMAD.WIDE R26, R17.reuse, 0x4, R132 ;  /* 0x00000004111a7825 */ /* 0x040fe200078e0284 */
[C---:B------:R-:W-:Y:S01]  /*4580*/  IADD3 R34, PT, PT, R18.reuse, -0x21, RZ ;  /* 0xffffffdf12227810 */ /* 0x040fe20007ffe0ff */
[----:B------:R1:W-:Y:S01]  /*4590*/  LDGSTS.E [R241+0x1000], desc[UR28][R28.64], !P3 ;  /* 0x010000001cf17fae */ /* 0x0003e2000d9a101c */
[C---:B------:R-:W-:Y:S01]  /*45a0*/  IADD3 R38, PT, PT, R18.reuse, -0x25, RZ ;  /* 0xffffffdb12267810 */ /* 0x040fe20007ffe0ff */
[C---:B------:R-:W-:Y:S01]  /*45b0*/  IMAD.WIDE R24, R17.reuse, 0x4, R134 ;  /* 0x0000000411187825 */ /* 0x040fe200078e0286 */
[C---:B------:R-:W-:Y:S01]  /*45c0*/  IADD3 R42, PT, PT, R18.reuse, -0x29, RZ ;  /* 0xffffffd7122a7810 */ /* 0x040fe20007ffe0ff */
[----:B------:R2:W-:Y:S01]  /*45d0*/  LDGSTS.E [R241+0x1100], desc[UR28][R26.64], !P3 ;  /* 0x011000001af17fae */ /* 0x0005e2000d9a101c */
[----:B------:R-:W-:Y:S01]  /*45e0*/  IADD3 R46, PT, PT, R18, -0x2d, RZ ;  /* 0xffffffd3122e7810 */ /* 0x000fe20007ffe0ff */
[----:B------:R-:W-:Y:S01]  /*45f0*/  IMAD.WIDE R22, R17, 0x4, R136 ;  /* 0x0000000411167825 */ /* 0x000fe200078e0288 */
[----:B------:R-:W-:Y:S01]  /*4600*/  SHF.L.U32 R17, R244, 0x3, RZ ;  /* 0x00000003f4117819 */ /* 0x000fe200000006ff */
[----:B------:R3:W-:Y:S02]  /*4610*/  LDGSTS.E [R241+0x1200], desc[UR28][R24.64], !P3 ;  /* 0x0120000018f17fae */ /* 0x0007e4000d9a101c */
[----:B------:R-:W-:-:S02]  /*4620*/  VIADD R0, R18, 0xfffffff6 ;  /* 0xfffffff612007836 */ /* 0x000fc40000000000 */
[----:B------:R-:W-:Y:S01]  /*4630*/  IMAD.IADD R20, R20, 0x1, R19 ;  /* 0x0000000114147824 */ /* 0x000fe200078e0213 */
[----:B------:R1:W-:Y:S01]  /*4640*/  STL.64 [R1+0x120], R28 ;  /* 0x0001201c01007387 */ /* 0x0003e20000100a00 */
[----:B------:R-:W-:Y:S02]  /*4650*/  VIADD R16, R18, 0xfffffffa ;  /* 0xfffffffa12107836 */ /* 0x000fe40000000000 */
[----:B------:R-:W-:Y:S01]  /*4660*/  IMAD R19, R244, 0xc, RZ ;  /* 0x0000000cf4137824 */ /* 0x000fe200078e02ff */
[----:B------:R4:W-:Y:S01]  /*4670*/  LDGSTS.E [R241+0x1300], desc[UR28][R22.64], !P3 ;  /* 0x0130000016f17fae */ /* 0x0009e2000d9a101c */
[----:B------:R-:W-:Y:S01]  /*4680*/  ISETP.GE.U32.AND P3, PT, R0, 0x7fffffd7, PT ;  /* 0x7fffffd70000780c */ /* 0x000fe20003f66070 */
[--C-:B------:R-:W-:Y:S01]  /*4690*/  IMAD.WIDE R146, R147, 0x4, R136.reuse ;  /* 0x0000000493927825 */ /* 0x100fe200078e0288 */
[----:B------:R-:W-:Y:S01]  /*46a0*/  LOP3.LUT R0, R20, 0xffff, RZ, 0xc0, !PT ;  /* 0x0000ffff14007812 */ /* 0x000fe200078ec0ff */
[----:B------:R2:W-:Y:S01]  /*46b0*/  STL.64 [R1+0x118], R26 ;  /* 0x0001181a01007387 */ /* 0x0005e20000100a00 */
[----:B------:R-:W-:Y:S01]  /*46c0*/  ISETP.GE.U32.AND P1, PT, R16, 0x7fffffdb, PT ;  /* 0x7fffffdb1000780c */ /* 0x000fe20003f26070 */
[----:B------:R-:W-:Y:S01]  /*46d0*/  IMAD.WIDE R20, R19, 0x4, R136 ;  /* 0x0000000413147825 */ /* 0x000fe200078e0288 */
[----:B------:R-:W-:Y:S01]  /*46e0*/  SHF.R.U32.HI R16, RZ, 0xf, R0 ;  /* 0x0000000fff107819 */ /* 0x000fe20000011600 */
[----:B------:R3:W-:Y:S02]  /*46f0*/  STL.64 [R1+0x110], R24 ;  /* 0x0001101801007387 */ /* 0x0007e40000100a00 */
[----:B-1----:R-:W-:-:S02]  /*4700*/  IMAD.WIDE R28, R17, 0x4, R138 ;  /* 0x00000004111c7825 */ /* 0x002fc400078e028a */
[----:B------:R4:W-:Y:S02]  /*4710*/  STL.64 [R1+0x108], R22 ;  /* 0x0001081601007387 */ /* 0x0009e40000100a00 */
[----:B------:R-:W-:Y:S02]  /*4720*/  IMAD.WIDE R154, R155, 0x4, R136 ;  /* 0x000000049b9a7825 */ /* 0x000fe400078e0288 */
[----:B------:R-:W-:Y:S02]  /*4730*/  LDGSTS.E [R241+0x2000], desc[UR28][R28.64], !P0 ;  /* 0x020000001cf17fae */ /* 0x000fe4000c1a101c */
[C---:B--2---:R-:W-:Y:S02]  /*4740*/  IMAD.WIDE R26, R17.reuse, 0x4, R132 ;  /* 0x00000004111a7825 */ /* 0x044fe400078e0284 */
[----:B------:R-:W-:Y:S02]  /*4750*/  STL.64 [R1+0xa0], R28 ;  /* 0x0000a01c01007387 */ /* 0x000fe40000100a00 */
[----:B---3--:R-:W-:-:S02]  /*4760*/  IMAD.WIDE R24, R17, 0x4, R134 ;  /* 0x0000000411187825 */ /* 0x008fc400078e0286 */
[----:B------:R1:W-:Y:S02]  /*4770*/  LDGSTS.E [R241+0x2100], desc[UR28][R26.64], !P0 ;  /* 0x021000001af17fae */ /* 0x0003e4000c1a101c */
[----:B----4-:R-:W-:Y:S01]  /*4780*/  IMAD.WIDE R22, R17, 0x4, R136 ;  /* 0x0000000411167825 */ /* 0x010fe200078e0288 */
[----:B------:R-:W-:Y:S01]  /*4790*/  LOP3.LUT R17, R72, 0x20, RZ, 0x3c, !PT ;  /* 0x0000002048117812 */ /* 0x000fe200078e3cff */
[----:B------:R2:W-:Y:S02]  /*47a0*/  LDGSTS.E [R241+0x2200], desc[UR28][R24.64], !P0 ;  /* 0x0220000018f17fae */ /* 0x0005e4000c1a101c */
[C---:B------:R-:W-:Y:S02]  /*47b0*/  IMAD.WIDE R158, R163.reuse, 0x4, R132 ;  /* 0x00000004a39e7825 */ /* 0x040fe400078e0284 */
[----:B------:R3:W-:Y:S01]  /*47c0*/  LDGSTS.E [R241+0x2300], desc[UR28][R22.64], !P0 ;  /* 0x0230000016f17fae */ /* 0x0007e2000c1a101c */
[----:B------:R-:W-:Y:S01]  /*47d0*/  LOP3.LUT P0, RZ, R16, 0x1, RZ, 0xc0, !PT ;  /* 0x0000000110ff7812 */ /* 0x000fe2000780c0ff */
[C---:B------:R-:W-:Y:S01]  /*47e0*/  IMAD.WIDE R160, R163.reuse, 0x4, R134 ;  /* 0x00000004a3a07825 */ /* 0x040fe200078e0286 */
[----:B------:R-:W-:Y:S01]  /*47f0*/  SHF.R.U32.HI R16, RZ, 0xb, R0 ;  /* 0x0000000bff107819 */ /* 0x000fe20000011600 */
[----:B------:R1:W-:Y:S02]  /*4800*/  STL.64 [R1+0x98], R26 ;  /* 0x0000981a01007387 */ /* 0x0003e40000100a00 */
[----:B------:R-:W-:-:S02]  /*4810*/  IMAD.WIDE R162, R163, 0x4, R136 ;  /* 0x00000004a3a27825 */ /* 0x000fc400078e0288 */
[----:B------:R2:W-:Y:S02]  /*4820*/  STL.64 [R1+0x90], R24 ;  /* 0x0000901801007387 */ /* 0x0005e40000100a00 */
[C---:B------:R-:W-:Y:S02]  /*4830*/  IMAD.WIDE R164, R171.reuse, 0x4, R138 ;  /* 0x00000004aba47825 */ /* 0x040fe400078e028a */
[----:B------:R3:W-:Y:S02]  /*4840*/  STL.64 [R1+0x88], R22 ;  /* 0x0000881601007387 */ /* 0x0007e40000100a00 */
[----:B------:R-:W-:-:S04]  /*4850*/  IMAD.WIDE R166, R171, 0x4, R132 ;  /* 0x00000004aba67825 */ /* 0x000fc800078e0284 */
[----:B-1----:R-:W-:-:S04]  /*4860*/  IMAD.WIDE R26, R19, 0x4, R138 ;  /* 0x00000004131a7825 */ /* 0x002fc800078e028a */
[C---:B--2---:R-:W-:Y:S01]  /*4870*/  IMAD.WIDE R24, R19.reuse, 0x4, R132 ;  /* 0x0000000413187825 */ /* 0x044fe200078e0284 */
[----:B------:R1:W-:Y:S03]  /*4880*/  LDGSTS.E [R241+0x3000], desc[UR28][R26.64], !P4 ;  /* 0x030000001af17fae */ /* 0x0003e6000e1a101c */
[--C-:B---3--:R-:W-:Y:S01]  /*4890*/  IMAD.WIDE R22, R19, 0x4, R134.reuse ;  /* 0x0000000413167825 */ /* 0x108fe200078e0286 */
[----:B------:R2:W-:Y:S03]  /*48a0*/  LDGSTS.E [R241+0x3100], desc[UR28][R24.64], !P4 ;  /* 0x0310000018f17fae */ /* 0x0005e6000e1a101c */
[C---:B------:R-:W-:Y:S01]  /*48b0*/  IMAD.WIDE R168, R171.reuse, 0x4, R134 ;  /* 0x00000004aba87825 */ /* 0x040fe200078e0286 */
[----:B------:R3:W-:Y:S03]  /*48c0*/  LDGSTS.E [R241+0x3200], desc[UR28][R22.64], !P4 ;  /* 0x0320000016f17fae */ /* 0x0007e6000e1a101c */
[----:B------:R-:W-:Y:S01]  /*48d0*/  IMAD.WIDE R170, R171, 0x4, R136 ;  /* 0x00000004abaa7825 */ /* 0x000fe200078e0288 */
[----:B------:R4:W-:Y:S01]  /*48e0*/  LDGSTS.E [R241+0x3300], desc[UR28][R20.64], !P4 ;  /* 0x0330000014f17fae */ /* 0x0009e2000e1a101c */
[----:B------:R-:W-:-:S02]  /*48f0*/  LOP3.LUT P4, RZ, R16, 0x1, RZ, 0xc0, !PT ;  /* 0x0000000110ff7812 */ /* 0x000fc4000788c0ff */
[----:B------:R-:W-:Y:S01]  /*4900*/  SHF.R.U32.HI R16, RZ, 0x7, R0 ;  /* 0x00000007ff107819 */ /* 0x000fe20000011600 */
[----:B------:R1:W-:Y:S01]  /*4910*/  LDGSTS.E [R241+0x4000], desc[UR28][R140.64], P0 ;  /* 0x040000008cf17fae */ /* 0x0003e200081a101c */
[----:B------:R-:W-:Y:S02]  /*4920*/  VIADD R242, R17, UR4 ;  /* 0x0000000411f27c36 */ /* 0x000fe40008000000 */
[C---:B------:R-:W-:Y:S01]  /*4930*/  IMAD R17, R244.reuse, 0x5, RZ ;  /* 0x00000005f4117824 */ /* 0x040fe200078e02ff */
[----:B------:R1:W-:Y:S01]  /*4940*/  LDGSTS.E [R241+0x4100], desc[UR28][R142.64], P0 ;  /* 0x041000008ef17fae */ /* 0x0003e200081a101c */
[----:B------:R-:W-:Y:S02]  /*4950*/  IMAD R19, R244, 0xd, RZ ;  /* 0x0000000df4137824 */ /* 0x000fe400078e02ff */
[C---:B------:R-:W-:Y:S01]  /*4960*/  IMAD.WIDE R172, R179.reuse, 0x4, R138 ;  /* 0x00000004b3ac7825 */ /* 0x040fe200078e028a */
[----:B------:R-:W-:Y:S03]  /*4970*/  LDGSTS.E [R241+0x4200], desc[UR28][R144.64], P0 ;  /* 0x0420000090f17fae */ /* 0x000fe600081a101c */
[----:B------:R-:W-:Y:S01]  /*4980*/  IMAD.WIDE R174, R179, 0x4, R132 ;  /* 0x00000004b3ae7825 */ /* 0x000fe200078e0284 */
[----:B------:R-:W-:Y:S01]  /*4990*/  LDGSTS.E [R241+0x4300], desc[UR28][R146.64], P0 ;  /* 0x0430000092f17fae */ /* 0x000fe200081a101c */
[----:B------:R-:W-:-:S02]  /*49a0*/  LOP3.LUT P0, RZ, R16, 0x1, RZ, 0xc0, !PT ;  /* 0x0000000110ff7812 */ /* 0x000fc4000780c0ff */
[----:B------:R-:W-:Y:S01]  /*49b0*/  SHF.R.U32.HI R16, RZ, 0x3, R0 ;  /* 0x00000003ff107819 */ /* 0x000fe20000011600 */
[----:B------:R1:W-:Y:S01]  /*49c0*/  STL.64 [R1+0x40], R26 ;  /* 0x0000401a01007387 */ /* 0x0003e20000100a00 */
[C---:B------:R-:W-:Y:S02]  /*49d0*/  IMAD.WIDE R176, R179.reuse, 0x4, R134 ;  /* 0x00000004b3b07825 */ /* 0x040fe400078e0286 */
[----:B------:R-:W-:Y:S01]  /*49e0*/  LOP3.LUT P6, RZ, R16, 0x1, RZ, 0xc0, !PT ;  /* 0x0000000110ff7812 */ /* 0x000fe200078cc0ff */
[----:B------:R2:W-:Y:S01]  /*49f0*/  STL.64 [R1+0x38], R24 ;  /* 0x0000381801007387 */ /* 0x0005e20000100a00 */
[----:B------:R-:W-:Y:S02]  /*4a00*/  VIADD R16, R18, 0xfffffff2 ;  /* 0xfffffff212107836 */ /* 0x000fe40000000000 */
[----:B------:R-:W-:Y:S01]  /*4a10*/  IMAD.WIDE R178, R179, 0x4, R136 ;  /* 0x00000004b3b27825 */ /* 0x000fe200078e0288 */
[----:B------:R3:W-:Y:S03]  /*4a20*/  STL.64 [R1+0x30], R22 ;  /* 0x0000301601007387 */ /* 0x0007e60000100a00 */
[--C-:B------:R-:W-:Y:S01]  /*4a30*/  IMAD.WIDE R180, R187, 0x4, R138.reuse ;  /* 0x00000004bbb47825 */ /* 0x100fe200078e028a */
[----:B------:R4:W-:Y:S03]  /*4a40*/  STL.64 [R1+0x28], R20 ;  /* 0x0000281401007387 */ /* 0x0009e60000100a00 */
[C---:B-1----:R-:W-:Y:S01]  /*4a50*/  IMAD.WIDE R26, R244.reuse, 0x4, R138 ;  /* 0x00000004f41a7825 */ /* 0x042fe200078e028a */
[----:B------:R1:W-:Y:S03]  /*4a60*/  STL.64 [R1+0xfa8], R140 ;  /* 0x000fa88c01007387 */ /* 0x0003e60000100a00 */
[C---:B--2---:R-:W-:Y:S01]  /*4a70*/  IMAD.WIDE R24, R244.reuse, 0x4, R132 ;  /* 0x00000004f4187825 */ /* 0x044fe200078e0284 */
[----:B------:R-:W-:Y:S03]  /*4a80*/  LDGSTS.E [R241+0x5000], desc[UR28][R148.64], P4 ;  /* 0x0500000094f17fae */ /* 0x000fe6000a1a101c */
[C---:B---3--:R-:W-:Y:S01]  /*4a90*/  IMAD.WIDE R22, R244.reuse, 0x4, R134 ;  /* 0x00000004f4167825 */ /* 0x048fe200078e0286 */
[----:B------:R2:W-:Y:S03]  /*4aa0*/  STL.64 [R1+0xfb0], R142 ;  /* 0x000fb08e01007387 */ /* 0x0005e60000100a00 */
[----:B----4-:R-:W-:Y:S01]  /*4ab0*/  IMAD.WIDE R20, R244, 0x4, R136 ;  /* 0x00000004f4147825 */ /* 0x010fe200078e0288 */
[----:B------:R-:W-:Y:S01]  /*4ac0*/  LDGSTS.E [R241+0x5100], desc[UR28][R150.64], P4 ;  /* 0x0510000096f17fae */ /* 0x000fe2000a1a101c */
[----:B-1----:R-:W-:-:S02]  /*4ad0*/  LOP3.LUT R141, R238, 0x40, RZ, 0x3c, !PT ;  /* 0x00000040ee8d7812 */ /* 0x002fc400078e3cff */
[C---:B------:R-:W-:Y:S01]  /*4ae0*/  IMAD.WIDE R182, R187.reuse, 0x4, R132 ;  /* 0x00000004bbb67825 */ /* 0x040fe200078e0284 */
[----:B------:R-:W-:Y:S01]  /*4af0*/  STL.64 [R1+0xfb8], R144 ;  /* 0x000fb89001007387 */ /* 0x000fe20000100a00 */
[C---:B------:R-:W-:Y:S02]  /*4b00*/  LOP3.LUT R140, R238.reuse, 0x60, RZ, 0x3c, !PT ;  /* 0x00000060ee8c7812 */ /* 0x040fe400078e3cff */
[C---:B------:R-:W-:Y:S01]  /*4b10*/  IMAD.WIDE R184, R187.reuse, 0x4, R134 ;  /* 0x00000004bbb87825 */ /* 0x040fe200078e0286 */
[----:B------:R-:W-:Y:S01]  /*4b20*/  LDGSTS.E [R241+0x5200], desc[UR28][R152.64], P4 ;  /* 0x0520000098f17fae */ /* 0x000fe2000a1a101c */
[----:B--2---:R-:W-:Y:S02]  /*4b30*/  LOP3.LUT R142, R238, 0x20, RZ, 0x3c, !PT ;  /* 0x00000020ee8e7812 */ /* 0x004fe400078e3cff */
[----:B------:R-:W-:Y:S01]  /*4b40*/  IMAD.WIDE R186, R187, 0x4, R136 ;  /* 0x00000004bbba7825 */ /* 0x000fe200078e0288 */
[----:B------:R-:W-:Y:S01]  /*4b50*/  STL.64 [R1+0xfc0], R146 ;  /* 0x000fc09201007387 */ /* 0x000fe20000100a00 */
[----:B------:R-:W-:-:S02]  /*4b60*/  IADD3 R239, PT, PT, R140, UR4, RZ ;  /* 0x000000048cef7c10 */ /* 0x000fc4000fffe0ff */
[C---:B------:R-:W-:Y:S01]  /*4b70*/  IMAD.WIDE R188, R195.reuse, 0x4, R138 ;  /* 0x00000004c3bc7825 */ /* 0x040fe200078e028a */
[----:B------:R-:W-:Y:S01]  /*4b80*/  LDGSTS.E [R241+0x5300], desc[UR28][R154.64], P4 ;  /* 0x053000009af17fae */ /* 0x000fe2000a1a101c */
[----:B------:R-:W-:Y:S02]  /*4b90*/  ISETP.GE.U32.AND P4, PT, R16, 0x7fffffd3, PT ;  /* 0x7fffffd31000780c */ /* 0x000fe40003f86070 */
[----:B------:R-:W-:Y:S01]  /*4ba0*/  VIADD R16, R18, 0xfffffffd ;  /* 0xfffffffd12107836 */ /* 0x000fe20000000000 */
[----:B------:R-:W-:Y:S01]  /*4bb0*/  STL.64 [R1+0xfc8], R148 ;  /* 0x000fc89401007387 */ /* 0x000fe20000100a00 */
[----:B------:R-:W-:-:S03]  /*4bc0*/  IMAD.WIDE R190, R195, 0x4, R132 ;  /* 0x00000004c3be7825 */ /* 0x000fc600078e0284 */
[----:B------:R-:W-:Y:S01]  /*4bd0*/  LDGSTS.E [R241+0x6000], desc[UR28][R156.64], P0 ;  /* 0x060000009cf17fae */ /* 0x000fe200081a101c */
[----:B------:R-:W-:-:S03]  /*4be0*/  IMAD.WIDE R192, R195, 0x4, R134 ;  /* 0x00000004c3c07825 */ /* 0x000fc600078e0286 */
        /* <DEDUP_REMOVED lines=11> */
[----:B------:R-:W-:Y:S01]  /*4ca0*/  ISETP.GE.U32.AND P0, PT, R16, 0x7fffffde, PT ;  /* 0x7fffffde1000780c */ /* 0x000fe20003f06070 */
[C---:B------:R-:W-:Y:S01]  /*4cb0*/  IMAD.WIDE R250, R205.reuse, 0x4, R132 ;  /* 0x00000004cdfa7825 */ /* 0x040fe200078e0284 */
[----:B------:R-:W-:Y:S01]  /*4cc0*/  IADD3 R16, PT, PT, R18, -0x7, RZ ;  /* 0xfffffff912107810 */ /* 0x000fe20007ffe0ff */
[----:B------:R-:W-:Y:S02]  /*4cd0*/  STL.64 [R1+0xfe8], R156 ;  /* 0x000fe89c01007387 */ /* 0x000fe40000100a00 */
[----:B------:R-:W-:Y:S02]  /*4ce0*/  IMAD.WIDE R248, R205, 0x4, R134 ;  /* 0x00000004cdf87825 */ /* 0x000fe400078e0286 */
[----:B------:R-:W-:Y:S02]  /*4cf0*/  LDGSTS.E [R241+0x7000], desc[UR28][R164.64], P6 ;  /* 0x07000000a4f17fae */ /* 0x000fe4000b1a101c */
[----:B------:R-:W-:-:S02]  /*4d00*/  IMAD.WIDE R206, R212, 0x4, R138 ;  /* 0x00000004d4ce7825 */ /* 0x000fc400078e028a */
[----:B------:R-:W-:Y:S02]  /*4d10*/  STL.64 [R1+0xff0], R158 ;  /* 0x000ff09e01007387 */ /* 0x000fe40000100a00 */
[C---:B------:R-:W-:Y:S02]  /*4d20*/  IMAD.WIDE R208, R212.reuse, 0x4, R132 ;  /* 0x00000004d4d07825 */ /* 0x040fe400078e0284 */
[----:B------:R-:W-:Y:S02]  /*4d30*/  LDGSTS.E [R241+0x7100], desc[UR28][R166.64], P6 ;  /* 0x07100000a6f17fae */ /* 0x000fe4000b1a101c */
[C---:B------:R-:W-:Y:S02]  /*4d40*/  IMAD.WIDE R210, R212.reuse, 0x4, R134 ;  /* 0x00000004d4d27825 */ /* 0x040fe400078e0286 */
[----:B------:R-:W-:Y:S02]  /*4d50*/  STL.64 [R1+0xff8], R160 ;  /* 0x000ff8a001007387 */ /* 0x000fe40000100a00 */
[----:B------:R-:W-:-:S02]  /*4d60*/  IMAD.WIDE R212, R212, 0x4, R136 ;  /* 0x00000004d4d47825 */ /* 0x000fc400078e0288 */
[----:B------:R-:W-:Y:S02]  /*4d70*/  LDGSTS.E [R241+0x7200], desc[UR28][R168.64], P6 ;  /* 0x07200000a8f17fae */ /* 0x000fe4000b1a101c */
[C---:B------:R-:W-:Y:S02]  /*4d80*/  IMAD.WIDE R214, R220.reuse, 0x4, R138 ;  /* 0x00000004dcd67825 */ /* 0x040fe400078e028a */
[----:B------:R-:W-:Y:S02]  /*4d90*/  STL.64 [R1+0x1000], R162 ;  /* 0x001000a201007387 */ /* 0x000fe40000100a00 */
[C---:B------:R-:W-:Y:S02]  /*4da0*/  IMAD.WIDE R216, R220.reuse, 0x4, R132 ;  /* 0x00000004dcd87825 */ /* 0x040fe400078e0284 */
[----:B------:R-:W-:Y:S02]  /*4db0*/  LDGSTS.E [R241+0x7300], desc[UR28][R170.64], P6 ;  /* 0x07300000aaf17fae */ /* 0x000fe4000b1a101c */
[----:B------:R-:W-:-:S02]  /*4dc0*/  IMAD.WIDE R218, R220, 0x4, R134 ;  /* 0x00000004dcda7825 */ /* 0x000fc400078e0286 */
[----:B------:R1:W-:Y:S02]  /*4dd0*/  STL.64 [R1+0x180], R26 ;  /* 0x0001801a01007387 */ /* 0x0003e40000100a00 */
[----:B------:R-:W-:Y:S02]  /*4de0*/  IMAD.WIDE R220, R220, 0x4, R136 ;  /* 0x00000004dcdc7825 */ /* 0x000fe400078e0288 */
[----:B------:R1:W-:Y:S02]  /*4df0*/  LDGSTS.E [R242+0x400], desc[UR28][R26.64], !P2 ;  /* 0x004000001af27fae */ /* 0x0003e4000d1a101c */
[C---:B------:R-:W-:Y:S02]  /*4e00*/  IMAD.WIDE R222, R228.reuse, 0x4, R138 ;  /* 0x00000004e4de7825 */ /* 0x040fe400078e028a */
[----:B------:R2:W-:Y:S02]  /*4e10*/  STL.64 [R1+0x178], R24 ;  /* 0x0001781801007387 */ /* 0x0005e40000100a00 */
[----:B------:R-:W-:-:S02]  /*4e20*/  IMAD.WIDE R224, R228, 0x4, R132 ;  /* 0x00000004e4e07825 */ /* 0x000fc400078e0284 */
[----:B------:R2:W-:Y:S02]  /*4e30*/  LDGSTS.E [R242+0x500], desc[UR28][R24.64], !P2 ;  /* 0x0050000018f27fae */ /* 0x0005e4000d1a101c */
[C---:B------:R-:W-:Y:S02]  /*4e40*/  IMAD.WIDE R226, R228.reuse, 0x4, R134 ;  /* 0x00000004e4e27825 */ /* 0x040fe400078e0286 */
[----:B------:R3:W-:Y:S02]  /*4e50*/  STL.64 [R1+0x170], R22 ;  /* 0x0001701601007387 */ /* 0x0007e40000100a00 */
[----:B-1----:R-:W-:Y:S02]  /*4e60*/  IMAD.WIDE R26, R17, 0x4, R138 ;  /* 0x00000004111a7825 */ /* 0x002fe400078e028a */
[----:B------:R3:W-:Y:S02]  /*4e70*/  LDGSTS.E [R242+0x600], desc[UR28][R22.64], !P2 ;  /* 0x0060000016f27fae */ /* 0x0007e4000d1a101c */
[----:B------:R-:W-:-:S02]  /*4e80*/  IMAD.WIDE R228, R228, 0x4, R136 ;  /* 0x00000004e4e47825 */ /* 0x000fc400078e0288 */
[----:B------:R1:W-:Y:S02]  /*4e90*/  STL.64 [R1+0x168], R20 ;  /* 0x0001681401007387 */ /* 0x0003e40000100a00 */
[C---:B--2---:R-:W-:Y:S02]  /*4ea0*/  IMAD.WIDE R24, R17.reuse, 0x4, R132 ;  /* 0x0000000411187825 */ /* 0x044fe400078e0284 */
[----:B------:R1:W-:Y:S01]  /*4eb0*/  LDGSTS.E [R242+0x700], desc[UR28][R20.64], !P2 ;  /* 0x0070000014f27fae */ /* 0x0003e2000d1a101c */
[----:B------:R-:W-:Y:S01]  /*4ec0*/  ISETP.GE.U32.AND P2, PT, R16, 0x7fffffda, PT ;  /* 0x7fffffda1000780c */ /* 0x000fe20003f46070 */
[----:B------:R-:W-:Y:S02]  /*4ed0*/  VIADD R16, R18, 0xfffffff5 ;  /* 0xfffffff512107836 */ /* 0x000fe40000000000 */
[C---:B---3--:R-:W-:Y:S01]  /*4ee0*/  IMAD.WIDE R22, R17.reuse, 0x4, R134 ;  /* 0x0000000411167825 */ /* 0x048fe200078e0286 */
[----:B------:R2:W-:Y:S03]  /*4ef0*/  STL.64 [R1+0x100], R26 ;  /* 0x0001001a01007387 */ /* 0x0005e60000100a00 */
[----:B------:R-:W-:Y:S01]  /*4f00*/  IMAD.WIDE R230, R236, 0x4, R138 ;  /* 0x00000004ece67825 */ /* 0x000fe200078e028a */
[----:B------:R2:W-:Y:S03]  /*4f10*/  LDGSTS.E [R242+0x1400], desc[UR28][R26.64], !P1 ;  /* 0x014000001af27fae */ /* 0x0005e6000c9a101c */
[----:B-1----:R-:W-:Y:S01]  /*4f20*/  IMAD.WIDE R20, R17, 0x4, R136 ;  /* 0x0000000411147825 */ /* 0x002fe200078e0288 */
[----:B------:R1:W-:Y:S03]  /*4f30*/  STL.64 [R1+0xf8], R24 ;  /* 0x0000f81801007387 */ /* 0x0003e60000100a00 */
[----:B------:R-:W-:Y:S01]  /*4f40*/  IMAD R17, R244, 0x9, RZ ;  /* 0x00000009f4117824 */ /* 0x000fe200078e02ff */
[----:B------:R1:W-:Y:S01]  /*4f50*/  LDGSTS.E [R242+0x1500], desc[UR28][R24.64], !P1 ;  /* 0x0150000018f27fae */ /* 0x0003e2000c9a101c */
[----:B------:R-:W-:-:S03]  /*4f60*/  IMAD.WIDE R232, R236, 0x4, R132 ;  /* 0x00000004ece87825 */ /* 0x000fc600078e0284 */
[----:B------:R3:W-:Y:S01]  /*4f70*/  STL.64 [R1+0xf0], R22 ;  /* 0x0000f01601007387 */ /* 0x0007e20000100a00 */
[----:B--2---:R-:W-:-:S03]  /*4f80*/  IMAD.WIDE R26, R17, 0x4, R138 ;  /* 0x00000004111a7825 */ /* 0x004fc600078e028a */
[----:B------:R3:W-:Y:S01]  /*4f90*/  LDGSTS.E [R242+0x1600], desc[UR28][R22.64], !P1 ;  /* 0x0160000016f27fae */ /* 0x0007e2000c9a101c */
[----:B------:R-:W-:-:S03]  /*4fa0*/  IMAD.WIDE R234, R236, 0x4, R134 ;  /* 0x00000004ecea7825 */ /* 0x000fc600078e0286 */
[----:B------:R2:W-:Y:S01]  /*4fb0*/  STL.64 [R1+0xe8], R20 ;  /* 0x0000e81401007387 */ /* 0x0005e20000100a00 */
[----:B-1----:R-:W-:-:S03]  /*4fc0*/  IMAD.WIDE R24, R17, 0x4, R132 ;  /* 0x0000000411187825 */ /* 0x002fc600078e0284 */
[----:B------:R2:W-:Y:S01]  /*4fd0*/  LDGSTS.E [R242+0x1700], desc[UR28][R20.64], !P1 ;  /* 0x0170000014f27fae */ /* 0x0005e2000c9a101c */
[----:B------:R-:W-:Y:S01]  /*4fe0*/  ISETP.GE.U32.AND P1, PT, R16, 0x7fffffd6, PT ;  /* 0x7fffffd61000780c */ /* 0x000fe20003f26070 */
[----:B------:R-:W-:Y:S01]  /*4ff0*/  IMAD.WIDE R236, R236, 0x4, R136 ;  /* 0x00000004ecec7825 */ /* 0x000fe200078e0288 */
[----:B------:R-:W-:Y:S01]  /*5000*/  SHF.R.U32.HI R16, RZ, 0xe, R0 ;  /* 0x0000000eff107819 */ /* 0x000fe20000011600 */
[----:B------:R1:W-:Y:S02]  /*5010*/  STL.64 [R1+0x80], R26 ;  /* 0x0000801a01007387 */ /* 0x0003e40000100a00 */
[----:B---3--:R-:W-:Y:S02]  /*5020*/  IMAD.WIDE R22, R17, 0x4, R134 ;  /* 0x0000000411167825 */ /* 0x008fe400078e0286 */
[----:B------:R1:W-:Y:S02]  /*5030*/  LDGSTS.E [R242+0x2400], desc[UR28][R26.64], !P3 ;  /* 0x024000001af27fae */ /* 0x0003e4000d9a101c */
[----:B------:R-:W-:-:S02]  /*5040*/  VIADD R28, R18, 0xffffffc1 ;  /* 0xffffffc1121c7836 */ /* 0x000fc40000000000 */
[----:B--2---:R-:W-:Y:S01]  /*5050*/  IMAD.WIDE R20, R17, 0x4, R136 ;  /* 0x0000000411147825 */ /* 0x004fe200078e0288 */
[----:B------:R2:W-:Y:S03]  /*5060*/  STL.64 [R1+0x78], R24 ;  /* 0x0000781801007387 */ /* 0x0005e60000100a00 */
[----:B------:R-:W-:Y:S01]  /*5070*/  IMAD.SHL.U32 R17, R244, 0x2, RZ ;  /* 0x00000002f4117824 */ /* 0x000fe200078e00ff */
[----:B------:R2:W-:Y:S01]  /*5080*/  LDGSTS.E [R242+0x2500], desc[UR28][R24.64], !P3 ;  /* 0x0250000018f27fae */ /* 0x0005e2000d9a101c */
[C---:B------:R-:W-:Y:S02]  /*5090*/  VIADD R29, R18.reuse, 0xffffffc2 ;  /* 0xffffffc2121d7836 */ /* 0x040fe40000000000 */
[----:B-1----:R-:W-:Y:S01]  /*50a0*/  IMAD.WIDE R26, R19, 0x4, R138 ;  /* 0x00000004131a7825 */ /* 0x002fe200078e028a */
[----:B------:R1:W-:Y:S03]  /*50b0*/  STL.64 [R1+0x70], R22 ;  /* 0x0000701601007387 */ /* 0x0003e60000100a00 */
[C---:B------:R-:W-:Y:S01]  /*50c0*/  VIADD R31, R18.reuse, 0xffffffdc ;  /* 0xffffffdc121f7836 */ /* 0x040fe20000000000 */
[----:B------:R1:W-:Y:S01]  /*50d0*/  LDGSTS.E [R242+0x2600], desc[UR28][R22.64], !P3 ;  /* 0x0260000016f27fae */ /* 0x0003e2000d9a101c */
[----:B------:R-:W-:-:S02]  /*50e0*/  VIADD R32, R18, 0xffffffdd ;  /* 0xffffffdd12207836 */ /* 0x000fc40000000000 */
[----:B------:R-:W-:Y:S01]  /*50f0*/  VIADD R33, R18, 0xffffffde ;  /* 0xffffffde12217836 */ /* 0x000fe20000000000 */
[----:B------:R3:W-:Y:S01]  /*5100*/  STL.64 [R1+0x68], R20 ;  /* 0x0000681401007387 */ /* 0x0007e20000100a00 */
[----:B--2---:R-:W-:-:S03]  /*5110*/  IMAD.WIDE R24, R19, 0x4, R132 ;  /* 0x0000000413187825 */ /* 0x004fc600078e0284 */
[----:B------:R3:W-:Y:S01]  /*5120*/  LDGSTS.E [R242+0x2700], desc[UR28][R20.64], !P3 ;  /* 0x0270000014f27fae */ /* 0x0007e2000d9a101c */
[----:B------:R-:W-:Y:S02]  /*5130*/  LOP3.LUT P3, RZ, R16, 0x1, RZ, 0xc0, !PT ;  /* 0x0000000110ff7812 */ /* 0x000fe4000786c0ff */
[----:B------:R-:W-:Y:S01]  /*5140*/  SHF.R.U32.HI R16, RZ, 0xa, R0 ;  /* 0x0000000aff107819 */ /* 0x000fe20000011600 */
[C---:B-1----:R-:W-:Y:S01]  /*5150*/  IMAD.WIDE R22, R19.reuse, 0x4, R134 ;  /* 0x0000000413167825 */ /* 0x042fe200078e0286 */
[----:B------:R1:W-:Y:S04]  /*5160*/  LDGSTS.E [R242+0x3400], desc[UR28][R26.64], !P4 ;  /* 0x034000001af27fae */ /* 0x0003e8000e1a101c */
[----:B------:R2:W-:Y:S01]  /*5170*/  LDGSTS.E [R242+0x3500], desc[UR28][R24.64], !P4 ;  /* 0x0350000018f27fae */ /* 0x0005e2000e1a101c */
[----:B---3--:R-:W-:-:S03]  /*5180*/  IMAD.WIDE R20, R19, 0x4, R136 ;  /* 0x0000000413147825 */ /* 0x008fc600078e0288 */
[----:B------:R3:W-:Y:S01]  /*5190*/  LDGSTS.E [R242+0x3600], desc[UR28][R22.64], !P4 ;  /* 0x0360000016f27fae */ /* 0x0007e2000e1a101c */
[C---:B------:R-:W-:Y:S02]  /*51a0*/  LOP3.LUT R19, R72.reuse, 0x40, RZ, 0x3c, !PT ;  /* 0x0000004048137812 */ /* 0x040fe400078e3cff */
[----:B------:R-:W-:Y:S01]  /*51b0*/  LOP3.LUT R72, R72, 0x60, RZ, 0x3c, !PT ;  /* 0x0000006048487812 */ /* 0x000fe200078e3cff */
[----:B------:R4:W-:Y:S01]  /*51c0*/  LDGSTS.E [R242+0x3700], desc[UR28][R20.64], !P4 ;  /* 0x0370000014f27fae */ /* 0x0009e2000e1a101c */
[----:B------:R-:W-:Y:S01]  /*51d0*/  LOP3.LUT P4, RZ, R16, 0x1, RZ, 0xc0, !PT ;  /* 0x0000000110ff7812 */ /* 0x000fe2000788c0ff */
[----:B------:R-:W-:Y:S01]  /*51e0*/  VIADD R243, R19, UR4 ;  /* 0x0000000413f37c36 */ /* 0x000fe20008000000 */
[----:B------:R-:W-:Y:S01]  /*51f0*/  SHF.R.U32.HI R16, RZ, 0x6, R0 ;  /* 0x00000006ff107819 */ /* 0x000fe20000011600 */
[----:B------:R-:W-:Y:S01]  /*5200*/  LDGSTS.E [R242+0x4400], desc[UR28][R172.64], P3 ;  /* 0x04400000acf27fae */ /* 0x000fe200099a101c */
[----:B------:R-:W-:Y:S02]  /*5210*/  VIADD R19, R18, 0xffffffcf ;  /* 0xffffffcf12137836 */ /* 0x000fe40000000000 */
[----:B------:R-:W-:Y:S01]  /*5220*/  VIADD R240, R72, UR4 ;  /* 0x0000000448f07c36 */ /* 0x000fe20008000000 */
[----:B------:R-:W-:Y:S04]  /*5230*/  LDGSTS.E [R242+0x4500], desc[UR28][R174.64], P3 ;  /* 0x04500000aef27fae */ /* 0x000fe800099a101c */
[----:B------:R-:W-:Y:S04]  /*5240*/  LDGSTS.E [R242+0x4600], desc[UR28][R176.64], P3 ;  /* 0x04600000b0f27fae */ /* 0x000fe800099a101c */
[----:B------:R-:W-:Y:S01]  /*5250*/  LDGSTS.E [R242+0x4700], desc[UR28][R178.64], P3 ;  /* 0x04700000b2f27fae */ /* 0x000fe200099a101c */
[----:B------:R-:W-:-:S02]  /*5260*/  LOP3.LUT P3, RZ, R16, 0x1, RZ, 0xc0, !PT ;  /* 0x0000000110ff7812 */ /* 0x000fc4000786c0ff */
[----:B------:R-:W-:Y:S01]  /*5270*/  SHF.R.U32.HI R16, RZ, 0x2, R0 ;  /* 0x00000002ff107819 */ /* 0x000fe20000011600 */
[----:B------:R-:W-:Y:S04]  /*5280*/  LDGSTS.E [R242+0x5400], desc[UR28][R180.64], P4 ;  /* 0x05400000b4f27fae */ /* 0x000fe8000a1a101c */
[----:B------:R-:W-:Y:S04]  /*5290*/  LDGSTS.E [R242+0x5500], desc[UR28][R182.64], P4 ;  /* 0x05500000b6f27fae */ /* 0x000fe8000a1a101c */
[----:B------:R-:W-:Y:S04]  /*52a0*/  LDGSTS.E [R242+0x5600], desc[UR28][R184.64], P4 ;  /* 0x05600000b8f27fae */ /* 0x000fe8000a1a101c */
[----:B------:R-:W-:Y:S01]  /*52b0*/  LDGSTS.E [R242+0x5700], desc[UR28][R186.64], P4 ;  /* 0x05700000baf27fae */ /* 0x000fe2000a1a101c */
[----:B------:R-:W-:Y:S01]  /*52c0*/  LOP3.LUT P4, RZ, R16, 0x1, RZ, 0xc0, !PT ;  /* 0x0000000110ff7812 */ /* 0x000fe2000788c0ff */
[----:B------:R-:W-:-:S02]  /*52d0*/  VIADD R16, R18, 0xfffffff1 ;  /* 0xfffffff112107836 */ /* 0x000fc40000000000 */
[----:B------:R-:W-:Y:S04]  /*52e0*/  LDGSTS.E [R242+0x6400], desc[UR28][R188.64], P3 ;  /* 0x06400000bcf27fae */ /* 0x000fe800099a101c */
[----:B------:R-:W-:Y:S04]  /*52f0*/  LDGSTS.E [R242+0x6500], desc[UR28][R190.64], P3 ;  /* 0x06500000bef27fae */ /* 0x000fe800099a101c */
[----:B------:R1:W-:Y:S04]  /*5300*/  STL.64 [R1+0x20], R26 ;  /* 0x0000201a01007387 */ /* 0x0003e80000100a00 */
[----:B------:R-:W-:Y:S04]  /*5310*/  LDGSTS.E [R242+0x6600], desc[UR28][R192.64], P3 ;  /* 0x06600000c0f27fae */ /* 0x000fe800099a101c */
[----:B------:R2:W-:Y:S04]  /*5320*/  STL.64 [R1+0x18], R24 ;  /* 0x0000181801007387 */ /* 0x0005e80000100a00 */
[----:B------:R-:W-:Y:S01]  /*5330*/  LDGSTS.E [R242+0x6700], desc[UR28][R194.64], P3 ;  /* 0x06700000c2f27fae */ /* 0x000fe200099a101c */
[----:B-1----:R-:W-:Y:S01]  /*5340*/  IMAD.WIDE R26, R17, 0x4, R138 ;  /* 0x00000004111a7825 */ /* 0x002fe200078e028a */
[----:B------:R-:W-:-:S02]  /*5350*/  ISETP.GE.U32.AND P3, PT, R16, 0x7fffffd2, PT ;  /* 0x7fffffd21000780c */ /* 0x000fc40003f66070 */
[----:B------:R3:W-:Y:S01]  /*5360*/  STL.64 [R1+0x10], R22 ;  /* 0x0000101601007387 */ /* 0x0007e20000100a00 */
[----:B------:R-:W-:-:S03]  /*5370*/  IADD3 R16, PT, PT, R18, -0x4, RZ ;  /* 0xfffffffc12107810 */ /* 0x000fc60007ffe0ff */
[----:B------:R-:W-:Y:S01]  /*5380*/  LDGSTS.E [R242+0x7400], desc[UR28][R196.64], P4 ;  /* 0x07400000c4f27fae */ /* 0x000fe2000a1a101c */
[----:B--2---:R-:W-:-:S03]  /*5390*/  IMAD.WIDE R24, R17, 0x4, R132 ;  /* 0x0000000411187825 */ /* 0x004fc600078e0284 */
[----:B------:R4:W-:Y:S04]  /*53a0*/  STL.64 [R1+0x8], R20 ;  /* 0x0000081401007387 */ /* 0x0009e80000100a00 */
[----:B------:R-:W-:Y:S01]  /*53b0*/  LDGSTS.E [R242+0x7500], desc[UR28][R198.64], P4 ;  /* 0x07500000c6f27fae */ /* 0x000fe2000a1a101c */
[----:B---3--:R-:W-:-:S03]  /*53c0*/  IMAD.WIDE R22, R17, 0x4, R134 ;  /* 0x0000000411167825 */ /* 0x008fc600078e0286 */
[----:B------:R-:W-:Y:S01]  /*53d0*/  LDGSTS.E [R242+0x7600], desc[UR28][R200.64], P4 ;  /* 0x07600000c8f27fae */ /* 0x000fe2000a1a101c */
[----:B----4-:R-:W-:-:S03]  /*53e0*/  IMAD.WIDE R20, R17, 0x4, R136 ;  /* 0x0000000411147825 */ /* 0x010fc600078e0288 */
[----:B------:R-:W-:Y:S01]  /*53f0*/  LDGSTS.E [R242+0x7700], desc[UR28][R202.64], P4 ;  /* 0x07700000caf27fae */ /* 0x000fe2000a1a101c */
[----:B------:R-:W-:Y:S01]  /*5400*/  ISETP.GE.U32.AND P4, PT, R16, 0x7fffffdd, PT ;  /* 0x7fffffdd1000780c */ /* 0x000fe20003f86070 */
[----:B------:R-:W-:Y:S02]  /*5410*/  IMAD R17, R244, 0x6, RZ ;  /* 0x00000006f4117824 */ /* 0x000fe400078e02ff */
[----:B------:R1:W-:Y:S01]  /*5420*/  STL.64 [R1+0x160], R26 ;  /* 0x0001601a01007387 */ /* 0x0003e20000100a00 */
[----:B------:R-:W-:-:S03]  /*5430*/  VIADD R16, R18, 0xfffffff8 ;  /* 0xfffffff812107836 */ /* 0x000fc60000000000 */
[----:B------:R1:W-:Y:S04]  /*5440*/  LDGSTS.E [R243+0x800], desc[UR28][R26.64], !P0 ;  /* 0x008000001af37fae */ /* 0x0003e8000c1a101c */
[----:B------:R2:W-:Y:S04]  /*5450*/  STL.64 [R1+0x158], R24 ;  /* 0x0001581801007387 */ /* 0x0005e80000100a00 */
[----:B------:R2:W-:Y:S04]  /*5460*/  LDGSTS.E [R243+0x900], desc[UR28][R24.64], !P0 ;  /* 0x0090000018f37fae */ /* 0x0005e8000c1a101c */
[----:B------:R3:W-:Y:S01]  /*5470*/  STL.64 [R1+0x150], R22 ;  /* 0x0001501601007387 */ /* 0x0007e20000100a00 */
[----:B-1----:R-:W-:-:S03]  /*5480*/  IMAD.WIDE R26, R17, 0x4, R138 ;  /* 0x00000004111a7825 */ /* 0x002fc600078e028a */
[----:B------:R3:W-:Y:S04]  /*5490*/  LDGSTS.E [R243+0xa00], desc[UR28][R22.64], !P0 ;  /* 0x00a0000016f37fae */ /* 0x0007e8000c1a101c */
[----:B------:R1:W-:Y:S01]  /*54a0*/  STL.64 [R1+0x148], R20 ;  /* 0x0001481401007387 */ /* 0x0003e20000100a00 */
[----:B--2---:R-:W-:-:S03]  /*54b0*/  IMAD.WIDE R24, R17, 0x4, R132 ;  /* 0x0000000411187825 */ /* 0x004fc600078e0284 */
[----:B------:R1:W-:Y:S01]  /*54c0*/  LDGSTS.E [R243+0xb00], desc[UR28][R20.64], !P0 ;  /* 0x00b0000014f37fae */ /* 0x0003e2000c1a101c */
[----:B------:R-:W-:Y:S02]  /*54d0*/  ISETP.GE.U32.AND P0, PT, R16, 0x7fffffd9, PT ;  /* 0x7fffffd91000780c */ /* 0x000fe40003f06070 */
[----:B------:R-:W-:Y:S01]  /*54e0*/  IADD3 R16, PT, PT, R18, -0xc, RZ ;  /* 0xfffffff412107810 */ /* 0x000fe20007ffe0ff */
[C---:B---3--:R-:W-:Y:S01]  /*54f0*/  IMAD.WIDE R22, R17.reuse, 0x4, R134 ;  /* 0x0000000411167825 */ /* 0x048fe200078e0286 */
[----:B------:R2:W-:Y:S04]  /*5500*/  STL.64 [R1+0xe0], R26 ;  /* 0x0000e01a01007387 */ /* 0x0005e80000100a00 */
[----:B------:R2:W-:Y:S01]  /*5510*/  LDGSTS.E [R243+0x1800], desc[UR28][R26.64], !P2 ;  /* 0x018000001af37fae */ /* 0x0005e2000d1a101c */
[----:B-1----:R-:W-:-:S03]  /*5520*/  IMAD.WIDE R20, R17, 0x4, R136 ;  /* 0x0000000411147825 */ /* 0x002fc600078e0288 */
[----:B------:R1:W-:Y:S01]  /*5530*/  STL.64 [R1+0xd8], R24 ;  /* 0x0000d81801007387 */ /* 0x0003e20000100a00 */
[----:B------:R-:W-:-:S03]  /*5540*/  IMAD R17, R244, 0xa, RZ ;  /* 0x0000000af4117824 */ /* 0x000fc600078e02ff */
[----:B------:R1:W-:Y:S01]  /*5550*/  LDGSTS.E [R243+0x1900], desc[UR28][R24.64], !P2 ;  /* 0x0190000018f37fae */ /* 0x0003e2000d1a101c */
[----:B--2---:R-:W-:-:S03]  /*5560*/  IMAD.WIDE R26, R17, 0x4, R138 ;  /* 0x00000004111a7825 */ /* 0x004fc600078e028a */
[----:B------:R2:W-:Y:S04]  /*5570*/  STL.64 [R1+0xd0], R22 ;  /* 0x0000d01601007387 */ /* 0x0005e80000100a00 */
[----:B------:R2:W-:Y:S01]  /*5580*/  LDGSTS.E [R243+0x1a00], desc[UR28][R22.64], !P2 ;  /* 0x01a0000016f37fae */ /* 0x0005e2000d1a101c */
[----:B-1----:R-:W-:-:S03]  /*5590*/  IMAD.WIDE R24, R17, 0x4, R132 ;  /* 0x0000000411187825 */ /* 0x002fc600078e0284 */
[----:B------:R1:W-:Y:S04]  /*55a0*/  STL.64 [R1+0xc8], R20 ;  /* 0x0000c81401007387 */ /* 0x0003e80000100a00 */
[----:B------:R1:W-:Y:S01]  /*55b0*/  LDGSTS.E [R243+0x1b00], desc[UR28][R20.64], !P2 ;  /* 0x01b0000014f37fae */ /* 0x0003e2000d1a101c */
[----:B------:R-:W-:Y:S02]  /*55c0*/  ISETP.GE.U32.AND P2, PT, R16, 0x7fffffd5, PT ;  /* 0x7fffffd51000780c */ /* 0x000fe40003f46070 */
[----:B------:R-:W-:Y:S01]  /*55d0*/  SHF.R.U32.HI R16, RZ, 0xd, R0 ;  /* 0x0000000dff107819 */ /* 0x000fe20000011600 */
[C---:B--2---:R-:W-:Y:S01]  /*55e0*/  IMAD.WIDE R22, R17.reuse, 0x4, R134 ;  /* 0x0000000411167825 */ /* 0x044fe200078e0286 */
[----:B------:R2:W-:Y:S04]  /*55f0*/  STL.64 [R1+0x60], R26 ;  /* 0x0000601a01007387 */ /* 0x0005e80000100a00 */
[----:B------:R2:W-:Y:S01]  /*5600*/  LDGSTS.E [R243+0x2800], desc[UR28][R26.64], !P1 ;  /* 0x028000001af37fae */ /* 0x0005e2000c9a101c */
[----:B-1----:R-:W-:-:S03]  /*5610*/  IMAD.WIDE R20, R17, 0x4, R136 ;  /* 0x0000000411147825 */ /* 0x002fc600078e0288 */
[----:B------:R1:W-:Y:S01]  /*5620*/  STL.64 [R1+0x58], R24 ;  /* 0x0000581801007387 */ /* 0x0003e20000100a00 */
[----:B------:R-:W-:-:S03]  /*5630*/  IADD3 R17, PT, PT, R18, -0x32, RZ ;  /* 0xffffffce12117810 */ /* 0x000fc60007ffe0ff */
[----:B------:R1:W-:Y:S04]  /*5640*/  LDGSTS.E [R243+0x2900], desc[UR28][R24.64], !P1 ;  /* 0x0290000018f37fae */ /* 0x0003e8000c9a101c */
[----:B------:R3:W-:Y:S01]  /*5650*/  STL.64 [R1+0x50], R22 ;  /* 0x0000501601007387 */ /* 0x0007e20000100a00 */
[C---:B--2---:R-:W-:Y:S01]  /*5660*/  IADD3 R26, PT, PT, R18.reuse, -0x3a, RZ ;  /* 0xffffffc6121a7810 */ /* 0x044fe20007ffe0ff */
[C---:B------:R-:W-:Y:S02]  /*5670*/  VIADD R27, R18.reuse, 0xffffffc7 ;  /* 0xffffffc7121b7836 */ /* 0x040fe40000000000 */
[----:B------:R3:W-:Y:S04]  /*5680*/  LDGSTS.E [R243+0x2a00], desc[UR28][R22.64], !P1 ;  /* 0x02a0000016f37fae */ /* 0x0007e8000c9a101c */
[----:B------:R2:W-:Y:S01]  /*5690*/  STL.64 [R1+0x48], R20 ;  /* 0x0000481401007387 */ /* 0x0005e20000100a00 */
[----:B-1----:R-:W-:-:S02]  /*56a0*/  VIADD R24, R18, 0xffffffc4 ;  /* 0xffffffc412187836 */ /* 0x002fc40000000000 */
[----:B------:R-:W-:Y:S01]  /*56b0*/  VIADD R25, R18, 0xffffffc5 ;  /* 0xffffffc512197836 */ /* 0x000fe20000000000 */
[----:B------:R2:W-:Y:S01]  /*56c0*/  LDGSTS.E [R243+0x2b00], desc[UR28][R20.64], !P1 ;  /* 0x02b0000014f37fae */ /* 0x0005e2000c9a101c */
[----:B------:R-:W-:Y:S02]  /*56d0*/  LOP3.LUT P1, RZ, R16, 0x1, RZ, 0xc0, !PT ;  /* 0x0000000110ff7812 */ /* 0x000fe4000782c0ff */
[----:B------:R-:W-:Y:S01]  /*56e0*/  SHF.R.U32.HI R16, RZ, 0x9, R0 ;  /* 0x00000009ff107819 */ /* 0x000fe20000011600 */
[C---:B---3--:R-:W-:Y:S01]  /*56f0*/  VIADD R23, R18.reuse, 0xffffffcb ;  /* 0xffffffcb12177836 */ /* 0x048fe20000000000 */
[----:B------:R-:W-:Y:S01]  /*5700*/  IADD3 R22, PT, PT, R18, -0x36, RZ ;  /* 0xffffffca12167810 */ /* 0x000fe20007ffe0ff */
[----:B--2---:R-:W-:-:S04]  /*5710*/  IMAD.WIDE R20, R205, 0x4, R138 ;  /* 0x00000004cd147825 */ /* 0x004fc800078e028a */
[----:B------:R-:W-:Y:S01]  /*5720*/  IMAD.WIDE R204, R205, 0x4, R136 ;  /* 0x00000004cdcc7825 */ /* 0x000fe200078e0288 */
[----:B------:R1:W-:Y:S04]  /*5730*/  LDGSTS.E [R243+0x3800], desc[UR28][R20.64], !P3 ;  /* 0x0380000014f37fae */ /* 0x0003e8000d9a101c */
[----:B------:R-:W-:Y:S04]  /*5740*/  LDGSTS.E [R243+0x3900], desc[UR28][R250.64], !P3 ;  /* 0x03900000faf37fae */ /* 0x000fe8000d9a101c */
[----:B------:R-:W-:Y:S04]  /*5750*/  LDGSTS.E [R243+0x3a00], desc[UR28][R248.64], !P3 ;  /* 0x03a00000f8f37fae */ /* 0x000fe8000d9a101c */
[----:B------:R-:W-:Y:S01]  /*5760*/  LDGSTS.E [R243+0x3b00], desc[UR28][R204.64], !P3 ;  /* 0x03b00000ccf37fae */ /* 0x000fe2000d9a101c */
[----:B------:R-:W-:-:S02]  /*5770*/  LOP3.LUT P3, RZ, R16, 0x1, RZ, 0xc0, !PT ;  /* 0x0000000110ff7812 */ /* 0x000fc4000786c0ff */
[----:B------:R-:W-:Y:S01]  /*5780*/  SHF.R.U32.HI R16, RZ, 0x5, R0 ;  /* 0x00000005ff107819 */ /* 0x000fe20000011600 */
[----:B------:R-:W-:Y:S04]  /*5790*/  LDGSTS.E [R243+0x4800], desc[UR28][R206.64], P1 ;  /* 0x04800000cef37fae */ /* 0x000fe800089a101c */
        /* <DEDUP_REMOVED lines=11> */
[----:B------:R-:W-:Y:S03]  /*5850*/  LDGSTS.E [R243+0x6800], desc[UR28][R222.64], P1 ;  /* 0x06800000def37fae */ /* 0x000fe600089a101c */
[----:B------:R-:W-:Y:S01]  /*5860*/  ISETP.GE.U32.AND P6, PT, R16, 0x7fffffad, PT ;  /* 0x7fffffad1000780c */ /* 0x000fe20003fc6070 */
[----:B------:R-:W-:Y:S01]  /*5870*/  LDGSTS.E [R243+0x6900], desc[UR28][R224.64], P1 ;  /* 0x06900000e0f37fae */ /* 0x000fe200089a101c */
[----:B------:R-:W-:-:S03]  /*5880*/  VIADD R16, R18, 0xffffffcd ;  /* 0xffffffcd12107836 */ /* 0x000fc60000000000 */
[----:B------:R-:W-:Y:S04]  /*5890*/  LDGSTS.E [R243+0x6a00], desc[UR28][R226.64], P1 ;  /* 0x06a00000e2f37fae */ /* 0x000fe800089a101c */
[----:B------:R-:W-:Y:S01]  /*58a0*/  LDGSTS.E [R243+0x6b00], desc[UR28][R228.64], P1 ;  /* 0x06b00000e4f37fae */ /* 0x000fe200089a101c */
[----:B------:R-:W-:-:S03]  /*58b0*/  ISETP.GE.U32.AND P1, PT, R16, 0x7fffffae, PT ;  /* 0x7fffffae1000780c */ /* 0x000fc60003f26070 */
[----:B------:R-:W-:Y:S04]  /*58c0*/  LDGSTS.E [R243+0x7800], desc[UR28][R230.64], P3 ;  /* 0x07800000e6f37fae */ /* 0x000fe800099a101c */
[----:B------:R-:W-:Y:S04]  /*58d0*/  LDGSTS.E [R243+0x7900], desc[UR28][R232.64], P3 ;  /* 0x07900000e8f37fae */ /* 0x000fe800099a101c */
[----:B------:R-:W-:Y:S04]  /*58e0*/  LDGSTS.E [R243+0x7a00], desc[UR28][R234.64], P3 ;  /* 0x07a00000eaf37fae */ /* 0x000fe800099a101c */
[----:B------:R-:W-:Y:S01]  /*58f0*/  LDGSTS.E [R243+0x7b00], desc[UR28][R236.64], P3 ;  /* 0x07b00000ecf37fae */ /* 0x000fe200099a101c */
[----:B------:R-:W-:-:S03]  /*5900*/  ISETP.GT.AND P3, PT, R247, 0x1f, PT ;  /* 0x0000001ff700780c */ /* 0x000fc60003f64270 */
[----:B------:R1:W-:Y:S01]  /*5910*/  STL.64 [R1], R20 ;  /* 0x0000001401007387 */ /* 0x0003e20000100a00 */
[----:B------:R-:W-:Y:S02]  /*5920*/  SEL R16, RZ, 0x4, !P3 ;  /* 0x00000004ff107807 */ /* 0x000fe40005800000 */
[----:B------:R-:W-:Y:S01]  /*5930*/  ISETP.GE.U32.AND P3, PT, R17, 0x7fffffaf, PT ;  /* 0x7fffffaf1100780c */ /* 0x000fe20003f66070 */
[----:B------:R2:W-:Y:S01]  /*5940*/  STL [R1+0xf70], R47 ;  /* 0x000f702f01007387 */ /* 0x0005e20000100800 */
[----:B------:R-:W-:Y:S02]  /*5950*/  SEL R17, RZ, 0x1, P6 ;  /* 0x00000001ff117807 */ /* 0x000fe40003000000 */
[----:B------:R-:W-:Y:S02]  /*5960*/  ISETP.GE.U32.AND P6, PT, R19, 0x7fffffb0, PT ;  /* 0x7fffffb01300780c */ /* 0x000fe40003fc6070 */
[----:B------:R-:W-:Y:S01]  /*5970*/  SEL R19, RZ, 0x1fffe, P1 ;  /* 0x0001fffeff137807 */ /* 0x000fe20000800000 */
[----:B-1----:R-:W-:-:S02]  /*5980*/  VIADD R20, R18, 0xffffffc8 ;  /* 0xffffffc812147836 */ /* 0x002fc40000000000 */
[----:B------:R-:W-:Y:S02]  /*5990*/  VIADD R21, R18, 0xffffffc9 ;  /* 0xffffffc912157836 */ /* 0x000fe40000000000 */
[----:B------:R-:W-:Y:S01]  /*59a0*/  IMAD.IADD R17, R17, 0x1, R19 ;  /* 0x0000000111117824 */ /* 0x000fe200078e0213 */
[----:B------:R-:W-:Y:S01]  /*59b0*/  ISETP.GE.U32.AND P1, PT, R20, 0x7fffffa9, PT ;  /* 0x7fffffa91400780c */ /* 0x000fe20003f26070 */
[----:B------:R-:W-:Y:S01]  /*59c0*/  IMAD R19, R244, 0x3, RZ ;  /* 0x00000003f4137824 */ /* 0x000fe200078e02ff */
[----:B------:R-:W-:Y:S02]  /*59d0*/  SEL R20, RZ, 0x4, P3 ;  /* 0x00000004ff147807 */ /* 0x000fe40001800000 */
[----:B------:R-:W-:Y:S02]  /*59e0*/  ISETP.GE.U32.AND P3, PT, R21, 0x7fffffaa, PT ;  /* 0x7fffffaa1500780c */ /* 0x000fe40003f66070 */
[----:B------:R-:W-:Y:S02]  /*59f0*/  SEL R21, RZ, 0x7fff8, P6 ;  /* 0x0007fff8ff157807 */ /* 0x000fe40003000000 */
[----:B------:R-:W-:-:S02]  /*5a00*/  ISETP.GE.U32.AND P6, PT, R22, 0x7fffffab, PT ;  /* 0x7fffffab1600780c */ /* 0x000fc40003fc6070 */
[----:B------:R-:W-:Y:S02]  /*5a10*/  SEL R22, RZ, 0x1, P1 ;  /* 0x00000001ff167807 */ /* 0x000fe40000800000 */
[----:B------:R-:W-:Y:S02]  /*5a20*/  ISETP.GE.U32.AND P1, PT, R23, 0x7fffffac, PT ;  /* 0x7fffffac1700780c */ /* 0x000fe40003f26070 */
        /* <DEDUP_REMOVED lines=10> */
[----:B------:R-:W-:Y:S01]  /*5ad0*/  SEL R28, RZ, 0x4, P1 ;  /* 0x00000004ff1c7807 */ /* 0x000fe20000800000 */
[----:B------:R-:W-:Y:S01]  /*5ae0*/  IMAD.IADD R26, R26, 0x1, R27 ;  /* 0x000000011a1a7824 */ /* 0x000fe200078e021b */
        /* <DEDUP_REMOVED lines=13> */
[----:B------:R-:W-:Y:S01]  /*5bc0*/  SEL R35, RZ, 0x4, P3 ;  /* 0x00000004ff237807 */ /* 0x000fe20001800000 */
[----:B------:R-:W-:Y:S01]  /*5bd0*/  IMAD.IADD R33, R33, 0x1, R34 ;  /* 0x0000000121217824 */ /* 0x000fe200078e0222 */
        /* <DEDUP_REMOVED lines=24> */
[----:B--2---:R-:W-:Y:S01]  /*5d60*/  SEL R47, RZ, 0x4, P3 ;  /* 0x00000004ff2f7807 */ /* 0x004fe20001800000 */
[----:B------:R-:W-:Y:S01]  /*5d70*/  IMAD.IADD R45, R45, 0x1, R46 ;  /* 0x000000012d2d7824 */ /* 0x000fe200078e022e */
[----:B------:R-:W-:Y:S02]  /*5d80*/  ISETP.GE.U32.AND P3, PT, R48, 0x7fffffd1, PT ;  /* 0x7fffffd13000780c */ /* 0x000fe40003f66070 */
[----:B------:R-:W-:Y:S02]  /*5d90*/  SEL R48, RZ, 0x7fff8, P6 ;  /* 0x0007fff8ff307807 */ /* 0x000fe40003000000 */
[----:B------:R-:W-:-:S02]  /*5da0*/  ISETP.GE.AND P6, PT, R86, R18, PT ;  /* 0x000000125600720c */ /* 0x000fc40003fc6270 */
[----:B------:R-:W-:Y:S02]  /*5db0*/  SEL R18, RZ, 0x1, P1 ;  /* 0x00000001ff127807 */ /* 0x000fe40000800000 */
[----:B------:R-:W-:Y:S02]  /*5dc0*/  IADD3 R22, PT, PT, R22, R23, RZ ;  /* 0x0000001716167210 */ /* 0x000fe40007ffe0ff */
[----:B------:R-:W-:Y:S01]  /*5dd0*/  IADD3 R37, PT, PT, R37, R38, RZ ;  /* 0x0000002625257210 */ /* 0x000fe20007ffe0ff */
[----:B------:R-:W-:Y:S01]  /*5de0*/  IMAD.IADD R30, R18, 0x1, R30 ;  /* 0x00000001121e7824 */ /* 0x000fe200078e021e */
[----:B------:R-:W-:Y:S02]  /*5df0*/  LOP3.LUT R22, R22, 0x3, RZ, 0xc0, !PT ;  /* 0x0000000316167812 */ /* 0x000fe400078ec0ff */
[----:B------:R-:W-:Y:S02]  /*5e00*/  LOP3.LUT R26, R26, 0x3, RZ, 0xc0, !PT ;  /* 0x000000031a1a7812 */ /* 0x000fe400078ec0ff */
[----:B------:R-:W-:-:S02]  /*5e10*/  LOP3.LUT R30, R30, 0x3, RZ, 0xc0, !PT ;  /* 0x000000031e1e7812 */ /* 0x000fc400078ec0ff */
[----:B------:R-:W-:Y:S01]  /*5e20*/  IADD3 R22, PT, PT, R22, R25, R24 ;  /* 0x0000001916167210 */ /* 0x000fe20007ffe018 */
[----:B------:R-:W-:Y:S01]  /*5e30*/  IMAD.WIDE R24, R19, 0x4, R132 ;  /* 0x0000000413187825 */ /* 0x000fe200078e0284 */
[----:B------:R-:W-:Y:S02]  /*5e40*/  IADD3 R30, PT, PT, R30, R32, R31 ;  /* 0x000000201e1e7210 */ /* 0x000fe40007ffe01f */
[----:B------:R-:W-:Y:S01]  /*5e50*/  LOP3.LUT R45, R45, 0x3, RZ, 0xc0, !PT ;  /* 0x000000032d2d7812 */ /* 0x000fe200078ec0ff */
[----:B------:R-:W-:Y:S01]  /*5e60*/  IMAD.SHL.U32 R22, R22, 0x100, RZ ;  /* 0x0000010016167824 */ /* 0x000fe200078e00ff */
[----:B------:R-:W-:Y:S01]  /*5e70*/  IADD3 R26, PT, PT, R26, R29, R28 ;  /* 0x0000001d1a1a7210 */ /* 0x000fe20007ffe01c */
[----:B------:R-:W-:Y:S01]  /*5e80*/  IMAD.WIDE R28, R19, 0x4, R138 ;  /* 0x00000004131c7825 */ /* 0x000fe200078e028a */
[----:B------:R-:W-:Y:S02]  /*5e90*/  LOP3.LUT R37, R37, 0x3, RZ, 0xc0, !PT ;  /* 0x0000000325257812 */ /* 0x000fe400078ec0ff */
[----:B------:R-:W-:Y:S01]  /*5ea0*/  LOP3.LUT R30, R30, 0xf, RZ, 0xc0, !PT ;  /* 0x0000000f1e1e7812 */ /* 0x000fe200078ec0ff */
[----:B------:R-:W-:Y:S01]  /*5eb0*/  IMAD R31, R49, UR5, RZ ;  /* 0x00000005311f7c24 */ /* 0x000fe2000f8e02ff */
[----:B------:R-:W-:Y:S01]  /*5ec0*/  LOP3.LUT R17, R17, 0x3, RZ, 0xc0, !PT ;  /* 0x0000000311117812 */ /* 0x000fe200078ec0ff */
[----:B------:R-:W-:Y:S01]  /*5ed0*/  LDGSTS.E [R240+0xc00], desc[UR28][R28.64], !P4 ;  /* 0x00c000001cf07fae */ /* 0x000fe2000e1a101c */
[----:B------:R-:W-:Y:S01]  /*5ee0*/  LOP3.LUT R41, R41, 0x3, RZ, 0xc0, !PT ;  /* 0x0000000329297812 */ /* 0x000fe200078ec0ff */
[----:B------:R-:W-:Y:S01]  /*5ef0*/  IMAD R26, R26, 0x10, R30 ;  /* 0x000000101a1a7824 */ /* 0x000fe200078e021e */
[----:B------:R-:W-:Y:S01]  /*5f00*/  IADD3 R45, PT, PT, R45, R48, R47 ;  /* 0x000000302d2d7210 */ /* 0x000fe20007ffe02f */
[----:B------:R-:W-:Y:S01]  /*5f10*/  STL.64 [R1+0x140], R28 ;  /* 0x0001401c01007387 */ /* 0x000fe20000100a00 */
[----:B------:R-:W-:Y:S01]  /*5f20*/  IADD3 R37, PT, PT, R37, R40, R39 ;  /* 0x0000002825257210 */ /* 0x000fe20007ffe027 */
[----:B------:R-:W-:Y:S01]  /*5f30*/  IMAD R39, R53, UR5, RZ ;  /* 0x0000000535277c24 */ /* 0x000fe2000f8e02ff */
[----:B------:R-:W-:Y:S01]  /*5f40*/  IADD3 R17, PT, PT, R17, R21, R20 ;  /* 0x0000001511117210 */ /* 0x000fe20007ffe014 */
[----:B------:R-:W-:Y:S01]  /*5f50*/  IMAD.WIDE R20, R19, 0x4, R136 ;  /* 0x0000000413147825 */ /* 0x000fe200078e0288 */
[----:B------:R-:W-:Y:S01]  /*5f60*/  IADD3 R18, PT, PT, R41, R44, R43 ;  /* 0x0000002c29127210 */ /* 0x000fe20007ffe02b */
[----:B------:R1:W-:Y:S01]  /*5f70*/  LDGSTS.E [R240+0xd00], desc[UR28][R24.64], !P4 ;  /* 0x00d0000018f07fae */ /* 0x0003e2000e1a101c */
[----:B------:R-:W-:Y:S01]  /*5f80*/  LOP3.LUT R45, R45, 0xf, RZ, 0xc0, !PT ;  /* 0x0000000f2d2d7812 */ /* 0x000fe200078ec0ff */
[----:B------:R-:W-:Y:S01]  /*5f90*/  IMAD R41, R54, UR5, RZ ;  /* 0x0000000536297c24 */ /* 0x000fe2000f8e02ff */
[----:B------:R-:W-:Y:S01]  /*5fa0*/  LOP3.LUT R22, R22, 0xf00, RZ, 0xe2, !PT ;  /* 0x00000f0016167812 */ /* 0x000fe200078ee2ff */
[----:B------:R1:W-:Y:S01]  /*5fb0*/  STL.64 [R1+0x138], R24 ;  /* 0x0001381801007387 */ /* 0x0003e20000100a00 */
[----:B------:R-:W-:Y:S01]  /*5fc0*/  LOP3.LUT R33, R33, 0x3, RZ, 0xc0, !PT ;  /* 0x0000000321217812 */ /* 0x000fe200078ec0ff */
[----:B------:R-:W-:Y:S01]  /*5fd0*/  IMAD R18, R18, 0x10, R45 ;  /* 0x0000001012127824 */ /* 0x000fe200078e022d */
[----:B------:R-:W-:Y:S01]  /*5fe0*/  SHF.L.U32 R37, R37, 0x8, RZ ;  /* 0x0000000825257819 */ /* 0x000fe200000006ff */
[----:B------:R-:W-:Y:S01]  /*5ff0*/  IMAD R17, R17, 0x1000, R22 ;  /* 0x0000100011117824 */ /* 0x000fe200078e0216 */
[----:B------:R-:W-:Y:S01]  /*6000*/  LOP3.LUT R246, R26, 0xff, RZ, 0xc0, !PT ;  /* 0x000000ff1af67812 */ /* 0x000fe200078ec0ff */
[----:B------:R-:W-:Y:S01]  /*6010*/  IMAD.WIDE R22, R19, 0x4, R134 ;  /* 0x0000000413167825 */ /* 0x000fe200078e0286 */
[----:B------:R-:W-:-:S02]  /*6020*/  IADD3 R33, PT, PT, R33, R36, R35 ;  /* 0x0000002421217210 */ /* 0x000fc40007ffe023 */
[----:B------:R-:W-:Y:S01]  /*6030*/  LOP3.LUT R37, R37, 0xf00, RZ, 0xe2, !PT ;  /* 0x00000f0025257812 */ /* 0x000fe200078ee2ff */
[----:B------:R-:W-:Y:S01]  /*6040*/  IMAD.IADD R246, R17, 0x1, R246 ;  /* 0x0000000111f67824 */ /* 0x000fe200078e02f6 */
[----:B------:R-:W-:Y:S01]  /*6050*/  LOP3.LUT R18, R18, 0xff, RZ, 0xc0, !PT ;  /* 0x000000ff12127812 */ /* 0x000fe200078ec0ff */
[----:B------:R-:W-:Y:S01]  /*6060*/  IMAD R17, R244, 0x7, RZ ;  /* 0x00000007f4117824 */ /* 0x000fe200078e02ff */
[----:B------:R-:W-:Y:S01]  /*6070*/  LEA R33, R33, R37, 0xc ;  /* 0x0000002521217211 */ /* 0x000fe200078e60ff */
[----:B------:R2:W-:Y:S01]  /*6080*/  LDGSTS.E [R240+0xe00], desc[UR28][R22.64], !P4 ;  /* 0x00e0000016f07fae */ /* 0x0005e2000e1a101c */
[----:B------:R-:W-:Y:S01]  /*6090*/  SEL R16, R16, RZ, !P6 ;  /* 0x000000ff10107207 */ /* 0x000fe20007000000 */
[----:B------:R-:W-:Y:S01]  /*60a0*/  IMAD.WIDE R26, R17, 0x4, R138 ;  /* 0x00000004111a7825 */ /* 0x000fe200078e028a */
[----:B------:R-:W-:Y:S01]  /*60b0*/  ISETP.GE.AND P6, PT, R86, R2, PT ;  /* 0x000000025600720c */ /* 0x000fe20003fc6270 */
[----:B------:R2:W-:Y:S02]  /*60c0*/  STL.64 [R1+0x130], R22 ;  /* 0x0001301601007387 */ /* 0x0005e40000100a00 */
[----:B------:R-:W-:-:S02]  /*60d0*/  IMAD.IADD R2, R33, 0x1, R18 ;  /* 0x0000000121027824 */ /* 0x000fc400078e0212 */
[----:B------:R3:W-:Y:S01]  /*60e0*/  LDGSTS.E [R240+0xf00], desc[UR28][R20.64], !P4 ;  /* 0x00f0000014f07fae */ /* 0x0007e2000e1a101c */
[----:B-1----:R-:W-:Y:S01]  /*60f0*/  IMAD.WIDE R24, R17, 0x4, R132 ;  /* 0x0000000411187825 */ /* 0x002fe200078e0284 */
[----:B------:R-:W-:Y:S02]  /*6100*/  ISETP.NE.U32.AND P4, PT, R16, RZ, PT ;  /* 0x000000ff1000720c */ /* 0x000fe40003f85070 */
[----:B------:R3:W-:Y:S01]  /*6110*/  STL.64 [R1+0x128], R20 ;  /* 0x0001281401007387 */ /* 0x0007e20000100a00 */
[----:B------:R-:W-:Y:S01]  /*6120*/  IMAD R18, R244, 0xb, RZ ;  /* 0x0000000bf4127824 */ /* 0x000fe200078e02ff */
[----:B------:R-:W-:Y:S01]  /*6130*/  SEL R16, RZ, 0x4, P6 ;  /* 0x00000004ff107807 */ /* 0x000fe20003000000 */
[----:B------:R-:W-:Y:S01]  /*6140*/  IMAD R29, R4, UR5, RZ ;  /* 0x00000005041d7c24 */ /* 0x000fe2000f8e02ff */
[----:B------:R-:W-:Y:S01]  /*6150*/  ISETP.GT.AND P6, PT, R247, 0x3f, PT ;  /* 0x0000003ff700780c */ /* 0x000fe20003fc4270 */
[----:B--2---:R-:W-:Y:S01]  /*6160*/  IMAD.WIDE R22, R17, 0x4, R134 ;  /* 0x0000000411167825 */ /* 0x004fe200078e0286 */
[----:B------:R1:W-:Y:S01]  /*6170*/  STL.64 [R1+0xc0], R26 ;  /* 0x0000c01a01007387 */ /* 0x0003e20000100a00 */
[----:B------:R-:W-:-:S02]  /*6180*/  PRMT R246, R246, 0x5410, R2 ;  /* 0x00005410f6f67816 */ /* 0x000fc40000000002 */
[----:B------:R-:W-:Y:S01]  /*6190*/  SEL R16, R16, RZ, P6 ;  /* 0x000000ff10107207 */ /* 0x000fe20003000000 */
[----:B------:R1:W-:Y:S01]  /*61a0*/  LDGSTS.E [R240+0x1c00], desc[UR28][R26.64], !P0 ;  /* 0x01c000001af07fae */ /* 0x0003e2000c1a101c */
[----:B------:R-:W-:Y:S01]  /*61b0*/  SHF.R.U32.HI R2, RZ, 0xc, R0 ;  /* 0x0000000cff027819 */ /* 0x000fe20000011600 */
[----:B---3--:R-:W-:Y:S02]  /*61c0*/  IMAD.WIDE R20, R17, 0x4, R136 ;  /* 0x0000000411147825 */ /* 0x008fe400078e0288 */
[----:B------:R2:W-:Y:S02]  /*61d0*/  STL.64 [R1+0xb8], R24 ;  /* 0x0000b81801007387 */ /* 0x0005e40000100a00 */
[----:B------:R-:W-:Y:S02]  /*61e0*/  IMAD R17, R244, 0x13, RZ ;  /* 0x00000013f4117824 */ /* 0x000fe400078e02ff */
[----:B------:R2:W-:Y:S01]  /*61f0*/  LDGSTS.E [R240+0x1d00], desc[UR28][R24.64], !P0 ;  /* 0x01d0000018f07fae */ /* 0x0005e2000c1a101c */
[----:B------:R-:W-:-:S02]  /*6200*/  IMAD R33, R50, UR5, RZ ;  /* 0x0000000532217c24 */ /* 0x000fc4000f8e02ff */
[----:B------:R-:W-:Y:S01]  /*6210*/  IMAD R35, R51, UR5, RZ ;  /* 0x0000000533237c24 */ /* 0x000fe2000f8e02ff */
[----:B------:R3:W-:Y:S01]  /*6220*/  STL.64 [R1+0xb0], R22 ;  /* 0x0000b01601007387 */ /* 0x0007e20000100a00 */
[----:B-1----:R-:W-:-:S03]  /*6230*/  IMAD.WIDE R26, R18, 0x4, R138 ;  /* 0x00000004121a7825 */ /* 0x002fc600078e028a */
[----:B------:R3:W-:Y:S01]  /*6240*/  LDGSTS.E [R240+0x1e00], desc[UR28][R22.64], !P0 ;  /* 0x01e0000016f07fae */ /* 0x0007e2000c1a101c */
[----:B------:R-:W-:Y:S02]  /*6250*/  IMAD R37, R52, UR5, RZ ;  /* 0x0000000534257c24 */ /* 0x000fe4000f8e02ff */
[----:B------:R-:W-:Y:S01]  /*6260*/  IMAD R43, R55, UR5, RZ ;  /* 0x00000005372b7c24 */ /* 0x000fe2000f8e02ff */
[----:B------:R1:W-:Y:S01]  /*6270*/  STL.64 [R1+0xa8], R20 ;  /* 0x0000a81401007387 */ /* 0x0003e20000100a00 */
[----:B--2---:R-:W-:-:S03]  /*6280*/  IMAD.WIDE R24, R18, 0x4, R132 ;  /* 0x0000000412187825 */ /* 0x004fc600078e0284 */
[----:B------:R1:W-:Y:S01]  /*6290*/  LDGSTS.E [R240+0x1f00], desc[UR28][R20.64], !P0 ;  /* 0x01f0000014f07fae */ /* 0x0003e2000c1a101c */
[----:B------:R-:W-:Y:S01]  /*62a0*/  ISETP.NE.U32.AND P0, PT, R16, RZ, PT ;  /* 0x000000ff1000720c */ /* 0x000fe20003f05070 */
[----:B------:R-:W-:Y:S02]  /*62b0*/  IMAD R16, R244, 0xf, RZ ;  /* 0x0000000ff4107824 */ /* 0x000fe400078e02ff */
[----:B---3--:R-:W-:Y:S01]  /*62c0*/  IMAD.WIDE R22, R18, 0x4, R134 ;  /* 0x0000000412167825 */ /* 0x008fe200078e0286 */
[----:B------:R2:W-:Y:S03]  /*62d0*/  LDGSTS.E [R240+0x2c00], desc[UR28][R26.64], !P2 ;  /* 0x02c000001af07fae */ /* 0x0005e6000d1a101c */
[----:B------:R-:W-:Y:S01]  /*62e0*/  IMAD R45, R56, UR5, RZ ;  /* 0x00000005382d7c24 */ /* 0x000fe2000f8e02ff */
[----:B------:R3:W-:Y:S01]  /*62f0*/  LDGSTS.E [R240+0x2d00], desc[UR28][R24.64], !P2 ;  /* 0x02d0000018f07fae */ /* 0x0007e2000d1a101c */
[----:B------:R-:W-:-:S02]  /*6300*/  IMAD R47, R57, UR5, RZ ;  /* 0x00000005392f7c24 */ /* 0x000fc4000f8e02ff */
[--C-:B-1----:R-:W-:Y:S01]  /*6310*/  IMAD.WIDE R20, R18, 0x4, R136.reuse ;  /* 0x0000000412147825 */ /* 0x102fe200078e0288 */
[----:B------:R1:W-:Y:S03]  /*6320*/  LDGSTS.E [R240+0x2e00], desc[UR28][R22.64], !P2 ;  /* 0x02e0000016f07fae */ /* 0x0003e6000d1a101c */
[----:B------:R-:W-:Y:S01]  /*6330*/  IMAD.WIDE R18, R16, 0x4, R136 ;  /* 0x0000000410127825 */ /* 0x000fe200078e0288 */
[----:B------:R4:W-:Y:S01]  /*6340*/  LDGSTS.E [R240+0x2f00], desc[UR28][R20.64], !P2 ;  /* 0x02f0000014f07fae */ /* 0x0009e2000d1a101c */
[----:B------:R-:W-:Y:S02]  /*6350*/  LOP3.LUT P2, RZ, R2, 0x1, RZ, 0xc0, !PT ;  /* 0x0000000102ff7812 */ /* 0x000fe4000784c0ff */
[--C-:B------:R-:W-:Y:S01]  /*6360*/  SHF.R.U32.HI R2, RZ, 0x8, R0.reuse ;  /* 0x00000008ff027819 */ /* 0x100fe20000011600 */
[----:B------:R2:W-:Y:S01]  /*6370*/  STL.64 [R1+0x240], R26 ;  /* 0x0002401a01007387 */ /* 0x0005e20000100a00 */
[----:B------:R-:W-:Y:S01]  /*6380*/  SHF.R.U32.HI R0, RZ, 0x4, R0 ;  /* 0x00000004ff007819 */ /* 0x000fe20000011600 */
[----:B------:R-:W-:-:S02]  /*6390*/  IMAD R49, R58, UR5, RZ ;  /* 0x000000053a317c24 */ /* 0x000fc4000f8e02ff */
[----:B------:R3:W-:Y:S01]  /*63a0*/  STL.64 [R1+0x238], R24 ;  /* 0x0002381801007387 */ /* 0x0007e20000100a00 */
[----:B------:R-:W-:Y:S02]  /*63b0*/  IMAD R51, R59, UR5, RZ ;  /* 0x000000053b337c24 */ /* 0x000fe4000f8e02ff */
[----:B------:R-:W-:Y:S01]  /*63c0*/  IMAD R53, R60, UR5, RZ ;  /* 0x000000053c357c24 */ /* 0x000fe2000f8e02ff */
[----:B------:R1:W-:Y:S01]  /*63d0*/  STL.64 [R1+0x230], R22 ;  /* 0x0002301601007387 */ /* 0x0003e20000100a00 */
[----:B------:R-:W-:Y:S02]  /*63e0*/  IMAD R55, R61, UR5, RZ ;  /* 0x000000053d377c24 */ /* 0x000fe4000f8e02ff */
[----:B------:R-:W-:Y:S01]  /*63f0*/  IMAD R57, R62, UR5, RZ ;  /* 0x000000053e397c24 */ /* 0x000fe2000f8e02ff */
[----:B------:R4:W-:Y:S01]  /*6400*/  STL.64 [R1+0x228], R20 ;  /* 0x0002281401007387 */ /* 0x0009e20000100a00 */
[----:B--2---:R-:W-:Y:S02]  /*6410*/  IMAD R27, R5, UR5, RZ ;  /* 0x00000005051b7c24 */ /* 0x004fe4000f8e02ff */
[----:B------:R-:W-:-:S02]  /*6420*/  IMAD R59, R63, UR5, RZ ;  /* 0x000000053f3b7c24 */ /* 0x000fc4000f8e02ff */
[----:B---3--:R-:W-:-:S04]  /*6430*/  IMAD.WIDE R24, R16, 0x4, R138 ;  /* 0x0000000410187825 */ /* 0x008fc800078e028a */
[C---:B-1----:R-:W-:Y:S01]  /*6440*/  IMAD.WIDE R22, R16.reuse, 0x4, R132 ;  /* 0x0000000410167825 */ /* 0x042fe200078e0284 */
[----:B------:R1:W-:Y:S03]  /*6450*/  STL.64 [R1+0x220], R24 ;  /* 0x0002201801007387 */ /* 0x0003e60000100a00 */
[----:B----4-:R-:W-:Y:S01]  /*6460*/  IMAD.WIDE R20, R16, 0x4, R134 ;  /* 0x0000000410147825 */ /* 0x010fe200078e0286 */
[----:B------:R1:W-:Y:S03]  /*6470*/  LDGSTS.E [R240+0x3c00], desc[UR28][R24.64], !P3 ;  /* 0x03c0000018f07fae */ /* 0x0003e6000d9a101c */
[----:B------:R-:W-:Y:S01]  /*6480*/  IMAD R16, R86, R245, RZ ;  /* 0x000000f556107224 */ /* 0x000fe200078e02ff */
[----:B------:R2:W-:Y:S01]  /*6490*/  STL.64 [R1+0x218], R22 ;  /* 0x0002181601007387 */ /* 0x0005e20000100a00 */
[----:B------:R-:W-:-:S02]  /*64a0*/  IMAD R61, R64, UR5, RZ ;  /* 0x00000005403d7c24 */ /* 0x000fc4000f8e02ff */
[----:B------:R-:W-:Y:S01]  /*64b0*/  IMAD R63, R65, UR5, RZ ;  /* 0x00000005413f7c24 */ /* 0x000fe2000f8e02ff */
[----:B------:R2:W-:Y:S01]  /*64c0*/  LDGSTS.E [R240+0x3d00], desc[UR28][R22.64], !P3 ;  /* 0x03d0000016f07fae */ /* 0x0005e2000d9a101c */
[----:B------:R-:W-:Y:S01]  /*64d0*/  LEA R130, P6, R16, UR10, 0x2 ;  /* 0x0000000a10827c11 */ /* 0x000fe2000f8c10ff */
[----:B------:R-:W-:Y:S02]  /*64e0*/  IMAD R65, R66, UR5, RZ ;  /* 0x0000000542417c24 */ /* 0x000fe4000f8e02ff */
[C---:B-1----:R-:W-:Y:S01]  /*64f0*/  IMAD.WIDE R24, R17.reuse, 0x4, R138 ;  /* 0x0000000411187825 */ /* 0x042fe200078e028a */
[----:B------:R1:W-:Y:S04]  /*6500*/  STL.64 [R1+0x210], R20 ;  /* 0x0002101401007387 */ /* 0x0003e80000100a00 */
[----:B------:R1:W-:Y:S01]  /*6510*/  LDGSTS.E [R240+0x3e00], desc[UR28][R20.64], !P3 ;  /* 0x03e0000014f07fae */ /* 0x0003e2000d9a101c */
[----:B--2---:R-:W-:-:S03]  /*6520*/  IMAD.WIDE R22, R17, 0x4, R132 ;  /* 0x0000000411167825 */ /* 0x004fc600078e0284 */
[----:B------:R2:W-:Y:S04]  /*6530*/  STL.64 [R1+0x208], R18 ;  /* 0x0002081201007387 */ /* 0x0005e80000100a00 */
[----:B------:R2:W-:Y:S01]  /*6540*/  LDGSTS.E [R240+0x3f00], desc[UR28][R18.64], !P3 ;  /* 0x03f0000012f07fae */ /* 0x0005e2000d9a101c */
[----:B------:R-:W-:Y:S01]  /*6550*/  LOP3.LUT P3, RZ, R2, 0x1, RZ, 0xc0, !PT ;  /* 0x0000000102ff7812 */ /* 0x000fe2000786c0ff */
[----:B------:R-:W-:Y:S02]  /*6560*/  IMAD R2, R244, 0x17, RZ ;  /* 0x00000017f4027824 */ /* 0x000fe400078e02ff */
[C---:B-1----:R-:W-:Y:S01]  /*6570*/  IMAD.WIDE R20, R17.reuse, 0x4, R134 ;  /* 0x0000000411147825 */ /* 0x042fe200078e0286 */
[----:B------:R1:W-:Y:S04]  /*6580*/  LDGSTS.E [R240+0x4c00], desc[UR28][R24.64], P2 ;  /* 0x04c0000018f07fae */ /* 0x0003e800091a101c */
[----:B------:R3:W-:Y:S01]  /*6590*/  LDGSTS.E [R240+0x4d00], desc[UR28][R22.64], P2 ;  /* 0x04d0000016f07fae */ /* 0x0007e200091a101c */
[----:B--2---:R-:W-:-:S03]  /*65a0*/  IMAD.WIDE R18, R17, 0x4, R136 ;  /* 0x0000000411127825 */ /* 0x004fc600078e0288 */
[----:B------:R2:W-:Y:S01]  /*65b0*/  LDGSTS.E [R240+0x4e00], desc[UR28][R20.64], P2 ;  /* 0x04e0000014f07fae */ /* 0x0005e200091a101c */
[----:B------:R-:W-:-:S03]  /*65c0*/  IMAD R17, R244, 0x1b, RZ ;  /* 0x0000001bf4117824 */ /* 0x000fc600078e02ff */
[----:B------:R4:W-:Y:S01]  /*65d0*/  LDGSTS.E [R240+0x4f00], desc[UR28][R18.64], P2 ;  /* 0x04f0000012f07fae */ /* 0x0009e200091a101c */
[----:B------:R-:W-:Y:S02]  /*65e0*/  LOP3.LUT P2, RZ, R0, 0x1, RZ, 0xc0, !PT ;  /* 0x0000000100ff7812 */ /* 0x000fe4000784c0ff */
[----:B------:R-:W-:Y:S01]  /*65f0*/  SHF.R.U64 R0, R246, 0x1f, RZ ;  /* 0x0000001ff6007819 */ /* 0x000fe200000012ff */
[----:B------:R1:W-:Y:S04]  /*6600*/  STL.64 [R1+0x200], R24 ;  /* 0x0002001801007387 */ /* 0x0003e80000100a00 */
[----:B------:R3:W-:Y:S04]  /*6610*/  STL.64 [R1+0x1f8], R22 ;  /* 0x0001f81601007387 */ /* 0x0007e80000100a00 */
[----:B------:R2:W-:Y:S01]  /*6620*/  STL.64 [R1+0x1f0], R20 ;  /* 0x0001f01401007387 */ /* 0x0005e20000100a00 */
[----:B-1----:R-:W-:-:S03]  /*6630*/  IMAD.WIDE R24, R2, 0x4, R138 ;  /* 0x0000000402187825 */ /* 0x002fc600078e028a */
[----:B------:R4:W-:Y:S01]  /*6640*/  STL.64 [R1+0x1e8], R18 ;  /* 0x0001e81201007387 */ /* 0x0009e20000100a00 */
[----:B---3--:R-:W-:-:S03]  /*6650*/  IMAD.WIDE R22, R2, 0x4, R132 ;  /* 0x0000000402167825 */ /* 0x008fc600078e0284 */
[----:B------:R1:W-:Y:S01]  /*6660*/  STL.64 [R1+0x1e0], R24 ;  /* 0x0001e01801007387 */ /* 0x0003e20000100a00 */
[----:B--2---:R-:W-:-:S03]  /*6670*/  IMAD.WIDE R20, R2, 0x4, R134 ;  /* 0x0000000402147825 */ /* 0x004fc600078e0286 */
[----:B------:R1:W-:Y:S01]  /*6680*/  LDGSTS.E [R240+0x5c00], desc[UR28][R24.64], P3 ;  /* 0x05c0000018f07fae */ /* 0x0003e200099a101c */
[----:B----4-:R-:W-:-:S03]  /*6690*/  IMAD.WIDE R18, R2, 0x4, R136 ;  /* 0x0000000402127825 */ /* 0x010fc600078e0288 */
[----:B------:R2:W-:Y:S01]  /*66a0*/  STL.64 [R1+0x1d8], R22 ;  /* 0x0001d81601007387 */ /* 0x0005e20000100a00 */
[----:B------:R-:W-:-:S03]  /*66b0*/  SHF.R.U64 R2, R246, 0x1b, RZ ;  /* 0x0000001bf6027819 */ /* 0x000fc600000012ff */
[----:B------:R2:W-:Y:S01]  /*66c0*/  LDGSTS.E [R240+0x5d00], desc[UR28][R22.64], P3 ;  /* 0x05d0000016f07fae */ /* 0x0005e200099a101c */
[----:B-1----:R-:W-:-:S03]  /*66d0*/  IMAD.WIDE R24, R17, 0x4, R138 ;  /* 0x0000000411187825 */ /* 0x002fc600078e028a */
[----:B------:R1:W-:Y:S04]  /*66e0*/  STL.64 [R1+0x1d0], R20 ;  /* 0x0001d01401007387 */ /* 0x0003e80000100a00 */
[----:B------:R1:W-:Y:S01]  /*66f0*/  LDGSTS.E [R240+0x5e00], desc[UR28][R20.64], P3 ;  /* 0x05e0000014f07fae */ /* 0x0003e200099a101c */
[----:B--2---:R-:W-:-:S03]  /*6700*/  IMAD.WIDE R22, R17, 0x4, R132 ;  /* 0x0000000411167825 */ /* 0x004fc600078e0284 */
[----:B------:R2:W-:Y:S04]  /*6710*/  STL.64 [R1+0x1c8], R18 ;  /* 0x0001c81201007387 */ /* 0x0005e80000100a00 */
[----:B------:R2:W-:Y:S01]  /*6720*/  LDGSTS.E [R240+0x5f00], desc[UR28][R18.64], P3 ;  /* 0x05f0000012f07fae */ /* 0x0005e200099a101c */
[----:B------:R-:W-:Y:S01]  /*6730*/  LOP3.LUT P3, RZ, R0, 0x1, RZ, 0xc0, !PT ;  /* 0x0000000100ff7812 */ /* 0x000fe2000786c0ff */
[----:B-1----:R-:W-:Y:S02]  /*6740*/  IMAD.WIDE R20, R17, 0x4, R134 ;  /* 0x0000000411147825 */ /* 0x002fe400078e0286 */
[----:B------:R1:W-:Y:S01]  /*6750*/  STL.64 [R1+0x1c0], R24 ;  /* 0x0001c01801007387 */ /* 0x0003e20000100a00 */
[----:B------:R-:W-:Y:S01]  /*6760*/  LEA.HI.X.SX32 R0, R16, UR11, 0x2, P6 ;  /* 0x0000000b10007c11 */ /* 0x000fe2000b0f16ff */
[----:B------:R-:W-:-:S02]  /*6770*/  IMAD R16, R11, UR5, RZ ;  /* 0x000000050b107c24 */ /* 0x000fc4000f8e02ff */
[----:B------:R1:W-:Y:S01]  /*6780*/  LDGSTS.E [R240+0x6c00], desc[UR28][R24.64], P2 ;  /* 0x06c0000018f07fae */ /* 0x0003e200091a101c */
[----:B--2---:R-:W-:-:S03]  /*6790*/  IMAD.WIDE R18, R17, 0x4, R136 ;  /* 0x0000000411127825 */ /* 0x004fc600078e0288 */
[----:B------:R2:W-:Y:S01]  /*67a0*/  STL.64 [R1+0x1b8], R22 ;  /* 0x0001b81601007387 */ /* 0x0005e20000100a00 */
[----:B------:R-:W-:-:S03]  /*67b0*/  IMAD R17, R10, UR5, RZ ;  /* 0x000000050a117c24 */ /* 0x000fc6000f8e02ff */
[----:B------:R2:W-:Y:S01]  /*67c0*/  LDGSTS.E [R240+0x6d00], desc[UR28][R22.64], P2 ;  /* 0x06d0000016f07fae */ /* 0x0005e200091a101c */
[----:B-1----:R-:W-:-:S03]  /*67d0*/  IMAD R25, R6, UR5, RZ ;  /* 0x0000000506197c24 */ /* 0x002fc6000f8e02ff */
[----:B------:R1:W-:Y:S01]  /*67e0*/  STL.64 [R1+0x1b0], R20 ;  /* 0x0001b01401007387 */ /* 0x0003e20000100a00 */
[----:B------:R-:W-:-:S03]  /*67f0*/  LEA R6, P6, R14, R130, 0x2 ;  /* 0x000000820e067211 */ /* 0x000fc600078c10ff */
[----:B------:R1:W-:Y:S04]  /*6800*/  LDGSTS.E [R240+0x6e00], desc[UR28][R20.64], P2 ;  /* 0x06e0000014f07fae */ /* 0x0003e800091a101c */
[----:B------:R3:W-:Y:S01]  /*6810*/  STL.64 [R1+0x1a8], R18 ;  /* 0x0001a81201007387 */ /* 0x0007e20000100a00 */
[----:B--2---:R-:W-:Y:S01]  /*6820*/  IMAD R23, R7, UR5, RZ ;  /* 0x0000000507177c24 */ /* 0x004fe2000f8e02ff */
[----:B------:R-:W-:Y:S02]  /*6830*/  LEA.HI.X.SX32 R7, R14, R0, 0x2, P6 ;  /* 0x000000000e077211 */ /* 0x000fe400030f16ff */
[----:B------:R3:W-:Y:S01]  /*6840*/  LDGSTS.E [R240+0x6f00], desc[UR28][R18.64], P2 ;  /* 0x06f0000012f07fae */ /* 0x0007e200091a101c */
[----:B------:R-:W-:Y:S01]  /*6850*/  LOP3.LUT P2, RZ, R2, 0x1, RZ, 0xc0, !PT ;  /* 0x0000000102ff7812 */ /* 0x000fe2000784c0ff */
[----:B------:R-:W-:-:S02]  /*6860*/  IMAD R2, R12, UR5, RZ ;  /* 0x000000050c027c24 */ /* 0x000fc4000f8e02ff */
[----:B-1----:R-:W-:-:S03]  /*6870*/  IMAD R21, R8, UR5, RZ ;  /* 0x0000000508157c24 */ /* 0x002fc6000f8e02ff */
[----:B------:R-:W-:-:S04]  /*6880*/  LEA R10, P6, R2, R130, 0x2 ;  /* 0x00000082020a7211 */ /* 0x000fc800078c10ff */
[----:B------:R-:W-:Y:S01]  /*6890*/  LEA.HI.X.SX32 R11, R2, R0, 0x2, P6 ;  /* 0x00000000020b7211 */ /* 0x000fe200030f16ff */
[----:B---3--:R-:W-:Y:S01]  /*68a0*/  IMAD R18, R244, 0x1f, RZ ;  /* 0x0000001ff4127824 */ /* 0x008fe200078e02ff */
[----:B------:R-:W-:Y:S01]  /*68b0*/  LEA R14, P6, R17, R130, 0x2 ;  /* 0x00000082110e7211 */ /* 0x000fe200078c10ff */
[----:B------:R-:W-:Y:S02]  /*68c0*/  IMAD R19, R9, UR5, RZ ;  /* 0x0000000509137c24 */ /* 0x000fe4000f8e02ff */
[----:B------:R-:W-:-:S04]  /*68d0*/  IMAD.WIDE R122, R18, 0x4, R138 ;  /* 0x00000004127a7825 */ /* 0x000fc800078e028a */
[C---:B------:R-:W-:Y:S01]  /*68e0*/  IMAD.WIDE R118, R18.reuse, 0x4, R132 ;  /* 0x0000000412767825 */ /* 0x040fe200078e0284 */
[----:B------:R-:W-:Y:S03]  /*68f0*/  LDGSTS.E [R240+0x7c00], desc[UR28][R122.64], !P5 ;  /* 0x07c000007af07fae */ /* 0x000fe6000e9a101c */
[C---:B------:R-:W-:Y:S01]  /*6900*/  IMAD.WIDE R94, R18.reuse, 0x4, R134 ;  /* 0x00000004125e7825 */ /* 0x040fe200078e0286 */
[----:B------:R-:W-:Y:S03]  /*6910*/  LDGSTS.E [R240+0x7d00], desc[UR28][R118.64], !P5 ;  /* 0x07d0000076f07fae */ /* 0x000fe6000e9a101c */
[----:B------:R-:W-:Y:S01]  /*6920*/  IMAD.WIDE R92, R18, 0x4, R136 ;  /* 0x00000004125c7825 */ /* 0x000fe200078e0288 */
[----:B------:R-:W-:Y:S03]  /*6930*/  LDGSTS.E [R240+0x7e00], desc[UR28][R94.64], !P5 ;  /* 0x07e000005ef07fae */ /* 0x000fe6000e9a101c */
[----:B------:R-:W-:Y:S01]  /*6940*/  IMAD R2, R70, UR5, RZ ;  /* 0x0000000546027c24 */ /* 0x000fe2000f8e02ff */
[----:B------:R1:W-:Y:S01]  /*6950*/  LDGSTS.E [R240+0x7f00], desc[UR28][R92.64], !P5 ;  /* 0x07f000005cf07fae */ /* 0x0003e2000e9a101c */
[----:B------:R-:W-:-:S03]  /*6960*/  LEA R4, P5, R15, R130, 0x2 ;  /* 0x000000820f047211 */ /* 0x000fc600078a10ff */
[----:B------:R-:W-:Y:S01]  /*6970*/  STL.64 [R1+0x1a0], R122 ;  /* 0x0001a07a01007387 */ /* 0x000fe20000100a00 */
[----:B------:R-:W-:Y:S02]  /*6980*/  LEA.HI.X.SX32 R5, R15, R0, 0x2, P5 ;  /* 0x000000000f057211 */ /* 0x000fe400028f16ff */
[----:B------:R-:W-:Y:S01]  /*6990*/  LEA R8, P5, R13, R130, 0x2 ;  /* 0x000000820d087211 */ /* 0x000fe200078a10ff */
[----:B------:R-:W-:Y:S01]  /*69a0*/  STL.64 [R1+0x198], R118 ;  /* 0x0001987601007387 */ /* 0x000fe20000100a00 */
[-C--:B------:R-:W-:Y:S02]  /*69b0*/  LEA.HI.X.SX32 R15, R17, R0.reuse, 0x2, P6 ;  /* 0x00000000110f7211 */ /* 0x080fe400030f16ff */
[----:B------:R-:W-:Y:S01]  /*69c0*/  LEA.HI.X.SX32 R9, R13, R0, 0x2, P5 ;  /* 0x000000000d097211 */ /* 0x000fe200028f16ff */
[----:B------:R-:W-:Y:S01]  /*69d0*/  STL.64 [R1+0x190], R94 ;  /* 0x0001905e01007387 */ /* 0x000fe20000100a00 */
[CC--:B------:R-:W-:Y:S02]  /*69e0*/  LEA R12, P5, R16.reuse, R130.reuse, 0x2 ;  /* 0x00000082100c7211 */ /* 0x0c0fe400078a10ff */
[----:B------:R-:W-:Y:S01]  /*69f0*/  LEA R18, P6, R21, R130, 0x2 ;  /* 0x0000008215127211 */ /* 0x000fe200078c10ff */
[----:B------:R1:W-:Y:S01]  /*6a00*/  STL.64 [R1+0x188], R92 ;  /* 0x0001885c01007387 */ /* 0x0003e20000100a00 */
[----:B------:R-:W-:-:S02]  /*6a10*/  LEA.HI.X.SX32 R13, R16, R0, 0x2, P5 ;  /* 0x00000000100d7211 */ /* 0x000fc400028f16ff */
[C---:B------:R-:W-:Y:S01]  /*6a20*/  LEA R16, P5, R19.reuse, R130, 0x2 ;  /* 0x0000008213107211 */ /* 0x040fe200078a10ff */
[----:B------:R-:W2:Y:S03]  /*6a30*/  LDL.LU.64 R156, [R1+0x120] ;  /* 0x00012000019c7983 */ /* 0x000ea60000300a00 */
[----:B------:R-:W-:Y:S01]  /*6a40*/  LEA.HI.X.SX32 R17, R19, R0, 0x2, P5 ;  /* 0x0000000013117211 */ /* 0x000fe200028f16ff */
[----:B------:R-:W3:Y:S01]  /*6a50*/  LDL.LU.64 R154, [R1+0x118] ;  /* 0x00011800019a7983 */ /* 0x000ee20000300a00 */
[----:B------:R-:W-:Y:S02]  /*6a60*/  LEA R20, P5, R23, R130, 0x2 ;  /* 0x0000008217147211 */ /* 0x000fe400078a10ff */
[----:B------:R-:W-:Y:S01]  /*6a70*/  LEA.HI.X.SX32 R19, R21, R0, 0x2, P6 ;  /* 0x0000000015137211 */ /* 0x000fe200030f16ff */
[----:B------:R-:W4:Y:S01]  /*6a80*/  LDL.LU.64 R152, [R1+0x110] ;  /* 0x0001100001987983 */ /* 0x000f220000300a00 */
[----:B------:R-:W-:-:S02]  /*6a90*/  LEA R22, P6, R25, R130, 0x2 ;  /* 0x0000008219167211 */ /* 0x000fc400078c10ff */
[----:B------:R-:W-:Y:S01]  /*6aa0*/  LEA.HI.X.SX32 R21, R23, R0, 0x2, P5 ;  /* 0x0000000017157211 */ /* 0x000fe200028f16ff */
[----:B------:R-:W2:Y:S01]  /*6ab0*/  LDL.LU.64 R150, [R1+0x108] ;  /* 0x0001080001967983 */ /* 0x000ea20000300a00 */
[----:B------:R-:W-:Y:S02]  /*6ac0*/  LEA R24, P5, R27, R130, 0x2 ;  /* 0x000000821b187211 */ /* 0x000fe400078a10ff */
[----:B------:R-:W-:Y:S01]  /*6ad0*/  LEA.HI.X.SX32 R23, R25, R0, 0x2, P6 ;  /* 0x0000000019177211 */ /* 0x000fe200030f16ff */
[----:B------:R-:W2:Y:S01]  /*6ae0*/  LDL.LU.64 R148, [R1+0xa0] ;  /* 0x0000a00001947983 */ /* 0x000ea20000300a00 */
[----:B------:R-:W-:Y:S02]  /*6af0*/  LEA R26, P6, R29, R130, 0x2 ;  /* 0x000000821d1a7211 */ /* 0x000fe400078c10ff */
[----:B------:R-:W-:Y:S01]  /*6b00*/  LEA.HI.X.SX32 R25, R27, R0, 0x2, P5 ;  /* 0x000000001b197211 */ /* 0x000fe200028f16ff */
[----:B------:R-:W2:Y:S01]  /*6b10*/  LDL.LU.64 R146, [R1+0x98] ;  /* 0x0000980001927983 */ /* 0x000ea20000300a00 */
[----:B------:R-:W-:-:S02]  /*6b20*/  LEA R28, P5, R3, R130, 0x2 ;  /* 0x00000082031c7211 */ /* 0x000fc400078a10ff */
[----:B------:R-:W-:Y:S01]  /*6b30*/  LEA.HI.X.SX32 R27, R29, R0, 0x2, P6 ;  /* 0x000000001d1b7211 */ /* 0x000fe200030f16ff */
[----:B------:R-:W2:Y:S01]  /*6b40*/  LDL.LU.64 R144, [R1+0x90] ;  /* 0x0000900001907983 */ /* 0x000ea20000300a00 */
[----:B------:R-:W-:Y:S02]  /*6b50*/  LEA R30, P6, R31, R130, 0x2 ;  /* 0x000000821f1e7211 */ /* 0x000fe400078c10ff */
[----:B------:R-:W-:Y:S01]  /*6b60*/  LEA.HI.X.SX32 R29, R3, R0, 0x2, P5 ;  /* 0x00000000031d7211 */ /* 0x000fe200028f16ff */
[----:B------:R-:W-:Y:S01]  /*6b70*/  IMAD R3, R68, UR5, RZ ;  /* 0x0000000544037c24 */ /* 0x000fe2000f8e02ff */
[----:B------:R-:W-:Y:S01]  /*6b80*/  LEA R32, P5, R33, R130, 0x2 ;  /* 0x0000008221207211 */ /* 0x000fe200078a10ff */
[----:B------:R-:W0:Y:S01]  /*6b90*/  LDGDEPBAR ;  /* 0x00000000000079af */ /* 0x000e220000000000 */
[----:B------:R-:W-:Y:S02]  /*6ba0*/  LEA.HI.X.SX32 R31, R31, R0, 0x2, P6 ;  /* 0x000000001f1f7211 */ /* 0x000fe400030f16ff */
[----:B------:R-:W-:-:S02]  /*6bb0*/  LEA R34, P6, R35, R130, 0x2 ;  /* 0x0000008223227211 */ /* 0x000fc400078c10ff */
[----:B------:R-:W-:Y:S02]  /*6bc0*/  LEA.HI.X.SX32 R33, R33, R0, 0x2, P5 ;  /* 0x0000000021217211 */ /* 0x000fe400028f16ff */
[----:B------:R-:W-:Y:S02]  /*6bd0*/  LEA R36, P5, R37, R130, 0x2 ;  /* 0x0000008225247211 */ /* 0x000fe400078a10ff */
[----:B------:R-:W-:Y:S02]  /*6be0*/  LEA.HI.X.SX32 R35, R35, R0, 0x2, P6 ;  /* 0x0000000023237211 */ /* 0x000fe400030f16ff */
[----:B------:R-:W-:Y:S02]  /*6bf0*/  LEA R38, P6, R39, R130, 0x2 ;  /* 0x0000008227267211 */ /* 0x000fe400078c10ff */
        /* <DEDUP_REMOVED lines=53> */
[----:B-1----:R-:W-:Y:S02]  /*6f50*/  LEA R92, P5, R3, R130, 0x2 ;  /* 0x00000082035c7211 */ /* 0x002fe400078a10ff */
[----:B------:R-:W-:Y:S02]  /*6f60*/  LEA.HI.X.SX32 R91, R91, R0, 0x2, P6 ;  /* 0x000000005b5b7211 */ /* 0x000fe400030f16ff */
[----:B------:R-:W-:-:S02]  /*6f70*/  LEA R94, P6, R2, R130, 0x2 ;  /* 0x00000082025e7211 */ /* 0x000fc400078c10ff */
[----:B------:R-:W-:Y:S01]  /*6f80*/  LEA.HI.X.SX32 R93, R3, R0, 0x2, P5 ;  /* 0x00000000035d7211 */ /* 0x000fe200028f16ff */
[----:B------:R-:W-:Y:S01]  /*6f90*/  IMAD R3, R108, UR5, RZ ;  /* 0x000000056c037c24 */ /* 0x000fe2000f8e02ff */
[----:B------:R-:W-:Y:S02]  /*6fa0*/  LEA R96, P5, R97, R130, 0x2 ;  /* 0x0000008261607211 */ /* 0x000fe400078a10ff */
[----:B------:R-:W-:Y:S01]  /*6fb0*/  LEA.HI.X.SX32 R95, R2, R0, 0x2, P6 ;  /* 0x00000000025f7211 */ /* 0x000fe200030f16ff */
[----:B------:R-:W-:Y:S01]  /*6fc0*/  IMAD R2, R100, UR5, RZ ;  /* 0x0000000564027c24 */ /* 0x000fe2000f8e02ff */
        /* <DEDUP_REMOVED lines=32> */
[----:B------:R-:W-:-:S02]  /*71d0*/  SHF.R.U64 R3, R246, 0x17, RZ ;  /* 0x00000017f6037819 */ /* 0x000fc400000012ff */
[----:B------:R-:W-:Y:S02]  /*71e0*/  LEA R130, P6, R131, R130, 0x2 ;  /* 0x0000008283827211 */ /* 0x000fe400078c10ff */
[----:B------:R-:W-:Y:S02]  /*71f0*/  SHF.R.U64 R2, R246, 0x13, RZ ;  /* 0x00000013f6027819 */ /* 0x000fe400000012ff */
[-C--:B------:R-:W-:Y:S02]  /*7200*/  LEA.HI.X.SX32 R129, R129, R0.reuse, 0x2, P5 ;  /* 0x0000000081817211 */ /* 0x080fe400028f16ff */
[----:B------:R-:W-:Y:S02]  /*7210*/  LOP3.LUT P5, RZ, R3, 0x1, RZ, 0xc0, !PT ;  /* 0x0000000103ff7812 */ /* 0x000fe400078ac0ff */
[----:B------:R-:W-:Y:S01]  /*7220*/  LEA.HI.X.SX32 R131, R131, R0, 0x2, P6 ;  /* 0x0000000083837211 */ /* 0x000fe200030f16ff */
[----:B------:R-:W-:Y:S01]  /*7230*/  VIADD R0, R238, UR4 ;  /* 0x00000004ee007c36 */ /* 0x000fe20008000000 */
[----:B------:R-:W-:Y:S01]  /*7240*/  LOP3.LUT P6, RZ, R2, 0x1, RZ, 0xc0, !PT ;  /* 0x0000000102ff7812 */ /* 0x000fe200078cc0ff */
[----:B------:R-:W-:Y:S01]  /*7250*/  VIADD R2, R142, UR4 ;  /* 0x000000048e027c36 */ /* 0x000fe20008000000 */
[----:B------:R-:W-:Y:S01]  /*7260*/  SHF.L.U32 R3, R244, 0x5, RZ ;  /* 0x00000005f4037819 */ /* 0x000fe200000006ff */
[----:B------:R-:W4:Y:S01]  /*7270*/  LDL.LU.64 R142, [R1+0x88] ;  /* 0x00008800018e7983 */ /* 0x000f220000300a00 */
[----:B------:R-:W-:-:S03]  /*7280*/  VIADD R238, R141, UR4 ;  /* 0x000000048dee7c36 */ /* 0x000fc60008000000 */
[----:B------:R-:W4:Y:S01]  /*7290*/  LDL.LU.64 R140, [R1+0x40] ;  /* 0x00004000018c7983 */ /* 0x000f220000300a00 */
[----:B------:R-:W-:-:S03]  /*72a0*/  IMAD.WIDE R162, R3, 0x4, R138 ;  /* 0x0000000403a27825 */ /* 0x000fc600078e028a */
[----:B------:R-:W4:Y:S04]  /*72b0*/  LDL.LU.64 R138, [R1+0x38] ;  /* 0x00003800018a7983 */ /* 0x000f280000300a00 */
[----:B------:R-:W-:Y:S04]  /*72c0*/  LDGSTS.E [R0+0x10000], desc[UR28][R4.64], P4 ;  /* 0x1000000004007fae */ /* 0x000fe8000a1a101c */
        /* <DEDUP_REMOVED lines=63> */
[----:B------:R-:W0:Y:S01]  /*76c0*/  LDGDEPBAR ;  /* 0x00000000000079af */ /* 0x000e220000000000 */
[----:B------:R-:W-:Y:S01]  /*76d0*/  BAR.SYNC.DEFER_BLOCKING 0x0 ;  /* 0x0000000000007b1d */ /* 0x000fe20000010000 */
[----:B------:R-:W-:-:S04]  /*76e0*/  IMAD.WIDE R160, R3, 0x4, R132 ;  /* 0x0000000403a07825 */ /* 0x000fc800078e0284 */
[C---:B------:R-:W-:Y:S01]  /*76f0*/  IMAD.WIDE R158, R3.reuse, 0x4, R134 ;  /* 0x00000004039e7825 */ /* 0x040fe200078e0286 */
[----:B------:R1:W-:Y:S03]  /*7700*/  STL.64 [R1+0x8c0], R162 ;  /* 0x0008c0a201007387 */ /* 0x0003e60000100a00 */
[C---:B------:R-:W-:Y:S01]  /*7710*/  IMAD.WIDE R132, R3.reuse, 0x4, R136 ;  /* 0x0000000403847825 */ /* 0x040fe200078e0288 */
[----:B------:R-:W4:Y:S03]  /*7720*/  LDL.LU.64 R134, [R1+0x28] ;  /* 0x0000280001867983 */ /* 0x000f260000300a00 */
[C---:B--2---:R-:W-:Y:S01]  /*7730*/  IMAD.WIDE R156, R3.reuse, 0x4, R156 ;  /* 0x00000004039c7825 */ /* 0x044fe200078e029c */
[----:B------:R2:W-:Y:S03]  /*7740*/  STL.64 [R1+0x8c8], R160 ;  /* 0x0008c8a001007387 */ /* 0x0005e60000100a00 */
[C---:B---3--:R-:W-:Y:S01]  /*7750*/  IMAD.WIDE R154, R3.reuse, 0x4, R154 ;  /* 0x00000004039a7825 */ /* 0x048fe200078e029a */
[----:B------:R-:W3:Y:S03]  /*7760*/  LDL.LU.64 R136, [R1+0x30] ;  /* 0x0000300001887983 */ /* 0x000ee60000300a00 */
[C---:B----4-:R-:W-:Y:S01]  /*7770*/  IMAD.WIDE R152, R3.reuse, 0x4, R152 ;  /* 0x0000000403987825 */ /* 0x050fe200078e0298 */
[----:B------:R4:W-:Y:S04]  /*7780*/  STL.64 [R1+0x8d0], R158 ;  /* 0x0008d09e01007387 */ /* 0x0009e80000100a00 */
[----:B------:R-:W-:Y:S04]  /*7790*/  STL.64 [R1+0x8d8], R132 ;  /* 0x0008d88401007387 */ /* 0x000fe80000100a00 */
[----:B------:R-:W-:Y:S01]  /*77a0*/  @!PT LDS RZ, [RZ] ;  /* 0x00000000fffff984 */ /* 0x000fe20000000800 */
[----:B------:R-:W-:Y:S01]  /*77b0*/  @!PT LDS RZ, [RZ] ;  /* 0x00000000fffff984 */ /* 0x000fe20000000800 */
[----:B------:R-:W-:Y:S01]  /*77c0*/  @!PT LDS RZ, [RZ] ;  /* 0x00000000fffff984 */ /* 0x000fe20000000800 */
[----:B------:R-:W-:Y:S01]  /*77d0*/  LDGSTS.E [R241+0x8000], desc[UR28][R162.64], P3 ;  /* 0x08000000a2f17fae */ /* 0x000fe200099a101c */
[----:B------:R-:W-:-:S03]  /*77e0*/  IMAD.WIDE R150, R3, 0x4, R150 ;  /* 0x0000000403967825 */ /* 0x000fc600078e0296 */
[----:B------:R-:W-:Y:S04]  /*77f0*/  LDGSTS.E [R241+0x8100], desc[UR28][R160.64], P3 ;  /* 0x08100000a0f17fae */ /* 0x000fe800099a101c */
[----:B------:R-:W-:Y:S04]  /*7800*/  LDGSTS.E [R241+0x8200], desc[UR28][R158.64], P3 ;  /* 0x082000009ef17fae */ /* 0x000fe800099a101c */
[----:B-1----:R-:W3:Y:S04]  /*7810*/  LDL.LU.64 R162, [R1+0x1000] ;  /* 0x0010000001a27983 */ /* 0x002ee80000300a00 */
[----:B--2---:R-:W2:Y:S04]  /*7820*/  LDL.LU.64 R160, [R1+0xff8] ;  /* 0x000ff80001a07983 */ /* 0x004ea80000300a00 */
[----:B----4-:R-:W4:Y:S01]  /*7830*/  LDL.LU.64 R158, [R1+0xff0] ;  /* 0x000ff000019e7983 */ /* 0x010f220000300a00 */
[----:B------:R-:W-:-:S03]  /*7840*/  IMAD.WIDE R148, R3, 0x4, R148 ;  /* 0x0000000403947825 */ /* 0x000fc600078e0294 */
[----:B------:R-:W-:Y:S04]  /*7850*/  LDGSTS.E [R241+0x8300], desc[UR28][R132.64], P3 ;  /* 0x0830000084f17fae */ /* 0x000fe800099a101c */
[----:B------:R1:W-:Y:S01]  /*7860*/  STL.64 [R1+0x3e0], R156 ;  /* 0x0003e09c01007387 */ /* 0x0003e20000100a00 */
[----:B------:R-:W-:-:S03]  /*7870*/  IMAD.WIDE R146, R3, 0x4, R146 ;  /* 0x0000000403927825 */ /* 0x000fc600078e0292 */
[----:B------:R1:W-:Y:S04]  /*7880*/  STL.64 [R1+0x3e8], R154 ;  /* 0x0003e89a01007387 */ /* 0x0003e80000100a00 */
[----:B------:R-:W-:Y:S01]  /*7890*/  LDGSTS.E [R241+0x9000], desc[UR28][R156.64], P2 ;  /* 0x090000009cf17fae */ /* 0x000fe200091a101c */
[----:B------:R-:W-:-:S03]  /*78a0*/  IMAD.WIDE R144, R3, 0x4, R144 ;  /* 0x0000000403907825 */ /* 0x000fc600078e0290 */
[----:B------:R-:W-:Y:S01]  /*78b0*/  LDGSTS.E [R241+0x9100], desc[UR28][R154.64], P2 ;  /* 0x091000009af17fae */ /* 0x000fe200091a101c */
[----:B------:R-:W-:-:S03]  /*78c0*/  IMAD.WIDE R142, R3, 0x4, R142 ;  /* 0x00000004038e7825 */ /* 0x000fc600078e028e */
[----:B------:R-:W-:Y:S04]  /*78d0*/  LDGSTS.E [R241+0x9200], desc[UR28][R152.64], P2 ;  /* 0x0920000098f17fae */ /* 0x000fe800091a101c */
[----:B-1----:R-:W2:Y:S04]  /*78e0*/  LDL.LU.64 R156, [R1+0xfe8] ;  /* 0x000fe800019c7983 */ /* 0x002ea80000300a00 */
[----:B------:R1:W-:Y:S04]  /*78f0*/  STL.64 [R1+0x3f0], R152 ;  /* 0x0003f09801007387 */ /* 0x0003e80000100a00 */
[----:B------:R-:W2:Y:S04]  /*7900*/  LDL.LU.64 R154, [R1+0xfe0] ;  /* 0x000fe000019a7983 */ /* 0x000ea80000300a00 */
[----:B------:R1:W-:Y:S04]  /*7910*/  STL.64 [R1+0x400], R150 ;  /* 0x0004009601007387 */ /* 0x0003e80000100a00 */
[----:B-1----:R-:W2:Y:S04]  /*7920*/  LDL.LU.64 R152, [R1+0xfd8] ;  /* 0x000fd80001987983 */ /* 0x002ea80000300a00 */
[----:B------:R-:W-:Y:S01]  /*7930*/  LDGSTS.E [R241+0x9300], desc[UR28][R150.64], P2 ;  /* 0x0930000096f17fae */ /* 0x000fe200091a101c */
[----:B------:R-:W-:-:S03]  /*7940*/  IMAD.WIDE R140, R3, 0x4, R140 ;  /* 0x00000004038c7825 */ /* 0x000fc600078e028c */
[----:B------:R-:W-:Y:S01]  /*7950*/  LDGSTS.E [R241+0xa000], desc[UR28][R148.64], P5 ;  /* 0x0a00000094f17fae */ /* 0x000fe2000a9a101c */
[----:B------:R-:W-:-:S03]  /*7960*/  IMAD.WIDE R138, R3, 0x4, R138 ;  /* 0x00000004038a7825 */ /* 0x000fc600078e028a */
[----:B------:R-:W-:Y:S04]  /*7970*/  LDGSTS.E [R241+0xa100], desc[UR28][R146.64], P5 ;  /* 0x0a10000092f17fae */ /* 0x000fe8000a9a101c */
[----:B------:R-:W2:Y:S04]  /*7980*/  LDL.LU.64 R150, [R1+0xfd0] ;  /* 0x000fd00001967983 */ /* 0x000ea80000300a00 */
[----:B------:R1:W-:Y:S04]  /*7990*/  STL.64 [R1+0x4d8], R148 ;  /* 0x0004d89401007387 */ /* 0x0003e80000100a00 */
[----:B------:R1:W-:Y:S04]  /*79a0*/  STL.64 [R1+0x4e0], R146 ;  /* 0x0004e09201007387 */ /* 0x0003e80000100a00 */
[----:B------:R-:W-:Y:S04]  /*79b0*/  LDGSTS.E [R241+0xa200], desc[UR28][R144.64], P5 ;  /* 0x0a20000090f17fae */ /* 0x000fe8000a9a101c */
[----:B-1----:R-:W2:Y:S04]  /*79c0*/  LDL.LU.64 R148, [R1+0xfc8] ;  /* 0x000fc80001947983 */ /* 0x002ea80000300a00 */
[----:B------:R1:W-:Y:S04]  /*79d0*/  STL.64 [R1+0x4e8], R144 ;  /* 0x0004e89001007387 */ /* 0x0003e80000100a00 */
[----:B------:R-:W2:Y:S04]  /*79e0*/  LDL.LU.64 R146, [R1+0xfc0] ;  /* 0x000fc00001927983 */ /* 0x000ea80000300a00 */
[----:B------:R1:W-:Y:S04]  /*79f0*/  STL.64 [R1+0x6a8], R142 ;  /* 0x0006a88e01007387 */ /* 0x0003e80000100a00 */
[----:B-1----:R-:W4:Y:S04]  /*7a00*/  LDL.LU.64 R144, [R1+0xfb8] ;  /* 0x000fb80001907983 */ /* 0x002f280000300a00 */
[----:B------:R-:W-:Y:S04]  /*7a10*/  LDGSTS.E [R241+0xa300], desc[UR28][R142.64], P5 ;  /* 0x0a3000008ef17fae */ /* 0x000fe8000a9a101c */
[----:B------:R-:W-:Y:S01]  /*7a20*/  LDGSTS.E [R241+0xb000], desc[UR28][R140.64], P6 ;  /* 0x0b0000008cf17fae */ /* 0x000fe2000b1a101c */
[----:B------:R-:W-:-:S03]  /*7a30*/  SHF.R.U64 R244, R246, 0xf, RZ ;  /* 0x0000000ff6f47819 */ /* 0x000fc600000012ff */
[----:B------:R-:W-:Y:S04]  /*7a40*/  LDGSTS.E [R241+0xb100], desc[UR28][R138.64], P6 ;  /* 0x0b1000008af17fae */ /* 0x000fe8000b1a101c */
[----:B------:R-:W4:Y:S04]  /*7a50*/  LDL.LU.64 R142, [R1+0xfb0] ;  /* 0x000fb000018e7983 */ /* 0x000f280000300a00 */
[----:B------:R1:W-:Y:S04]  /*7a60*/  STL.64 [R1+0x718], R140 ;  /* 0x0007188c01007387 */ /* 0x0003e80000100a00 */
[----:B------:R-:W-:Y:S04]  /*7a70*/  STL.64 [R1+0x720], R138 ;  /* 0x0007208a01007387 */ /* 0x000fe80000100a00 */
[----:B-1----:R-:W4:Y:S01]  /*7a80*/  LDL.LU.64 R140, [R1+0xfa8] ;  /* 0x000fa800018c7983 */ /* 0x002f220000300a00 */
[----:B------:R-:W-:-:S02]  /*7a90*/  LOP3.LUT P4, RZ, R244, 0x1, RZ, 0xc0, !PT ;  /* 0x00000001f4ff7812 */ /* 0x000fc4000788c0ff */
[----:B------:R-:W-:-:S04]  /*7aa0*/  SHF.R.U64 R244, R246, 0xb, RZ ;  /* 0x0000000bf6f47819 */ /* 0x000fc800000012ff */
[----:B------:R-:W-:Y:S01]  /*7ab0*/  LOP3.LUT P3, RZ, R244, 0x1, RZ, 0xc0, !PT ;  /* 0x00000001f4ff7812 */ /* 0x000fe2000786c0ff */
[----:B------:R-:W-:-:S04]  /*7ac0*/  IMAD.WIDE R134, R3, 0x4, R134 ;  /* 0x0000000403867825 */ /* 0x000fc800078e0286 */
[----:B---3--:R-:W-:-:S05]  /*7ad0*/  IMAD.WIDE R136, R3, 0x4, R136 ;  /* 0x0000000403887825 */ /* 0x008fca00078e0288 */
[----:B------:R-:W-:Y:S04]  /*7ae0*/  STL.64 [R1+0x728], R136 ;  /* 0x0007288801007387 */ /* 0x000fe80000100a00 */
[----:B------:R-:W-:Y:S04]  /*7af0*/  LDGSTS.E [R241+0xb200], desc[UR28][R136.64], P6 ;  /* 0x0b20000088f17fae */ /* 0x000fe8000b1a101c */
[----:B------:R2:W-:Y:S04]  /*7b00*/  STL.64 [R1+0x738], R134 ;  /* 0x0007388601007387 */ /* 0x0005e80000100a00 */
[----:B------:R2:W-:Y:S02]  /*7b10*/  LDGSTS.E [R241+0xb300], desc[UR28][R134.64], P6 ;  /* 0x0b30000086f17fae */ /* 0x0005e4000b1a101c */
[----:B--2---:R-:W-:-:S04]  /*7b20*/  IMAD.WIDE R134, R3, 0x4, R146 ;  /* 0x0000000403867825 */ /* 0x004fc800078e0292 */
[----:B----4-:R-:W-:-:S04]  /*7b30*/  IMAD.WIDE R136, R3, 0x4, R144 ;  /* 0x0000000403887825 */ /* 0x010fc800078e0290 */
[----:B------:R-:W-:-:S04]  /*7b40*/  IMAD.WIDE R138, R3, 0x4, R142 ;  /* 0x00000004038a7825 */ /* 0x000fc800078e028e */
[----:B------:R-:W-:-:S05]  /*7b50*/  IMAD.WIDE R140, R3, 0x4, R140 ;  /* 0x00000004038c7825 */ /* 0x000fca00078e028c */
[----:B------:R1:W-:Y:S04]  /*7b60*/  STL.64 [R1+0x780], R140 ;  /* 0x0007808c01007387 */ /* 0x0003e80000100a00 */
[----:B------:R1:W-:Y:S04]  /*7b70*/  LDGSTS.E [R241+0xc000], desc[UR28][R140.64], P4 ;  /* 0x0c0000008cf17fae */ /* 0x0003e8000a1a101c */
[----:B------:R2:W-:Y:S04]  /*7b80*/  STL.64 [R1+0x788], R138 ;  /* 0x0007888a01007387 */ /* 0x0005e80000100a00 */
[----:B------:R2:W-:Y:S01]  /*7b90*/  LDGSTS.E [R241+0xc100], desc[UR28][R138.64], P4 ;  /* 0x0c1000008af17fae */ /* 0x0005e2000a1a101c */
[----:B-1----:R-:W-:-:S03]  /*7ba0*/  IMAD.WIDE R140, R3, 0x4, R148 ;  /* 0x00000004038c7825 */ /* 0x002fc600078e0294 */
[----:B------:R1:W-:Y:S04]  /*7bb0*/  STL.64 [R1+0x790], R136 ;  /* 0x0007908801007387 */ /* 0x0003e80000100a00 */
[----:B------:R1:W-:Y:S01]  /*7bc0*/  LDGSTS.E [R241+0xc200], desc[UR28][R136.64], P4 ;  /* 0x0c20000088f17fae */ /* 0x0003e2000a1a101c */
[----:B--2---:R-:W-:-:S03]  /*7bd0*/  IMAD.WIDE R138, R3, 0x4, R150 ;  /* 0x00000004038a7825 */ /* 0x004fc600078e0296 */
[----:B------:R2:W-:Y:S04]  /*7be0*/  STL.64 [R1+0x7a0], R134 ;  /* 0x0007a08601007387 */ /* 0x0005e80000100a00 */
[----:B------:R2:W-:Y:S01]  /*7bf0*/  LDGSTS.E [R241+0xc300], desc[UR28][R134.64], P4 ;  /* 0x0c30000086f17fae */ /* 0x0005e2000a1a101c */
[----:B-1----:R-:W-:-:S03]  /*7c00*/  IMAD.WIDE R136, R3, 0x4, R152 ;  /* 0x0000000403887825 */ /* 0x002fc600078e0298 */
[----:B------:R-:W-:Y:S04]  /*7c10*/  STL.64 [R1+0x800], R140 ;  /* 0x0008008c01007387 */ /* 0x000fe80000100a00 */
[----:B------:R-:W-:Y:S01]  /*7c20*/  STL.64 [R1+0x808], R138 ;  /* 0x0008088a01007387 */ /* 0x000fe20000100a00 */
[----:B--2---:R-:W-:-:S03]  /*7c30*/  IMAD.WIDE R134, R3, 0x4, R154 ;  /* 0x0000000403867825 */ /* 0x004fc600078e029a */
[----:B------:R1:W-:Y:S04]  /*7c40*/  LDGSTS.E [R241+0xd000], desc[UR28][R140.64], P3 ;  /* 0x0d0000008cf17fae */ /* 0x0003e800099a101c */
[----:B------:R2:W-:Y:S04]  /*7c50*/  STL.64 [R1+0x810], R136 ;  /* 0x0008108801007387 */ /* 0x0005e80000100a00 */
[----:B------:R-:W-:Y:S04]  /*7c60*/  LDGSTS.E [R241+0xd100], desc[UR28][R138.64], P3 ;  /* 0x0d1000008af17fae */ /* 0x000fe800099a101c */
[----:B------:R3:W-:Y:S04]  /*7c70*/  STL.64 [R1+0x820], R134 ;  /* 0x0008208601007387 */ /* 0x0007e80000100a00 */
[----:B------:R-:W-:Y:S04]  /*7c80*/  LDGSTS.E [R241+0xd200], desc[UR28][R136.64], P3 ;  /* 0x0d20000088f17fae */ /* 0x000fe800099a101c */
[----:B------:R-:W-:Y:S04]  /*7c90*/  LDGSTS.E [R241+0xd300], desc[UR28][R134.64], P3 ;  /* 0x0d30000086f17fae */ /* 0x000fe800099a101c */
[----:B--2---:R-:W2:Y:S04]  /*7ca0*/  LDL.LU.64 R136, [R1+0x180] ;  /* 0x0001800001887983 */ /* 0x004ea80000300a00 */
[----:B---3--:R-:W3:Y:S04]  /*7cb0*/  LDL.LU.64 R134, [R1+0x178] ;  /* 0x0001780001867983 */ /* 0x008ee80000300a00 */
[----:B------:R-:W4:Y:S01]  /*7cc0*/  LDL.LU.64 R138, [R1+0x170] ;  /* 0x00017000018a7983 */ /* 0x000f220000300a00 */
[----:B------:R-:W-:-:S04]  /*7cd0*/  SHF.R.U64 R132, R246, 0x7, RZ ;  /* 0x00000007f6847819 */ /* 0x000fc800000012ff */
[----:B------:R-:W-:Y:S01]  /*7ce0*/  LOP3.LUT P2, RZ, R132, 0x1, RZ, 0xc0, !PT ;  /* 0x0000000184ff7812 */ /* 0x000fe2000784c0ff */
[----:B------:R-:W-:Y:S01]  /*7cf0*/  IMAD.WIDE R146, R3, 0x4, R156 ;  /* 0x0000000403927825 */ /* 0x000fe200078e029c */
[----:B------:R-:W-:-:S03]  /*7d00*/  SHF.R.U64 R132, R246, 0x3, RZ ;  /* 0x00000003f6847819 */ /* 0x000fc600000012ff */
[----:B------:R-:W-:Y:S01]  /*7d10*/  IMAD.WIDE R144, R3, 0x4, R158 ;  /* 0x0000000403907825 */ /* 0x000fe200078e029e */
[----:B------:R-:W-:-:S03]  /*7d20*/  LOP3.LUT P5, RZ, R132, 0x1, RZ, 0xc0, !PT ;  /* 0x0000000184ff7812 */ /* 0x000fc600078ac0ff */
[C---:B------:R-:W-:Y:S01]  /*7d30*/  IMAD.WIDE R142, R3.reuse, 0x4, R160 ;  /* 0x00000004038e7825 */ /* 0x040fe200078e02a0 */
[----:B------:R-:W-:Y:S03]  /*7d40*/  STL.64 [R1+0x880], R146 ;  /* 0x0008809201007387 */ /* 0x000fe60000100a00 */
[C---:B-1----:R-:W-:Y:S01]  /*7d50*/  IMAD.WIDE R140, R3.reuse, 0x4, R162 ;  /* 0x00000004038c7825 */ /* 0x042fe200078e02a2 */
[----:B------:R1:W-:Y:S04]  /*7d60*/  STL.64 [R1+0x888], R144 ;  /* 0x0008889001007387 */ /* 0x0003e80000100a00 */
[----:B------:R-:W-:Y:S04]  /*7d70*/  LDGSTS.E [R241+0xe000], desc[UR28][R146.64], P2 ;  /* 0x0e00000092f17fae */ /* 0x000fe800091a101c */
[----:B------:R1:W-:Y:S01]  /*7d80*/  STL.64 [R1+0x890], R142 ;  /* 0x0008908e01007387 */ /* 0x0003e20000100a00 */
[----:B------:R-:W-:-:S03]  /*7d90*/  IMAD.WIDE R160, R3, 0x4, R168 ;  /* 0x0000000403a07825 */ /* 0x000fc600078e02a8 */
[----:B------:R1:W-:Y:S04]  /*7da0*/  LDGSTS.E [R241+0xe100], desc[UR28][R144.64], P2 ;  /* 0x0e10000090f17fae */ /* 0x0003e800091a101c */
[----:B------:R1:W-:Y:S04]  /*7db0*/  STL.64 [R1+0x898], R140 ;  /* 0x0008988c01007387 */ /* 0x0003e80000100a00 */
[----:B------:R1:W-:Y:S04]  /*7dc0*/  LDGSTS.E [R241+0xe200], desc[UR28][R142.64], P2 ;  /* 0x0e2000008ef17fae */ /* 0x0003e800091a101c */
[----:B------:R-:W4:Y:S01]  /*7dd0*/  LDL.LU.64 R158, [R1+0x168] ;  /* 0x00016800019e7983 */ /* 0x000f220000300a00 */
[----:B-1----:R-:W-:-:S03]  /*7de0*/  IMAD.WIDE R144, R3, 0x4, R164 ;  /* 0x0000000403907825 */ /* 0x002fc600078e02a4 */
[----:B------:R-:W4:Y:S01]  /*7df0*/  LDL.LU.64 R156, [R1+0x100] ;  /* 0x00010000019c7983 */ /* 0x000f220000300a00 */
[----:B------:R-:W-:-:S03]  /*7e00*/  IMAD.WIDE R142, R3, 0x4, R166 ;  /* 0x00000004038e7825 */ /* 0x000fc600078e02a6 */
[----:B------:R1:W-:Y:S04]  /*7e10*/  LDGSTS.E [R241+0xe300], desc[UR28][R140.64], P2 ;  /* 0x0e3000008cf17fae */ /* 0x0003e800091a101c */
[----:B------:R-:W4:Y:S04]  /*7e20*/  LDL.LU.64 R154, [R1+0xf8] ;  /* 0x0000f800019a7983 */ /* 0x000f280000300a00 */
[----:B------:R-:W4:Y:S01]  /*7e30*/  LDL.LU.64 R152, [R1+0xf0] ;  /* 0x0000f00001987983 */ /* 0x000f220000300a00 */
[----:B-1----:R-:W-:-:S03]  /*7e40*/  IMAD.WIDE R140, R3, 0x4, R170 ;  /* 0x00000004038c7825 */ /* 0x002fc600078e02aa */
[----:B------:R-:W4:Y:S04]  /*7e50*/  LDL.LU.64 R150, [R1+0xe8] ;  /* 0x0000e80001967983 */ /* 0x000f280000300a00 */
[----:B------:R1:W-:Y:S04]  /*7e60*/  STL.64 [R1+0x8a0], R144 ;  /* 0x0008a09001007387 */ /* 0x0003e80000100a00 */
[----:B------:R1:W-:Y:S04]  /*7e70*/  STL.64 [R1+0x8a8], R142 ;  /* 0x0008a88e01007387 */ /* 0x0003e80000100a00 */
[----:B------:R-:W-:Y:S04]  /*7e80*/  STL.64 [R1+0x8b0], R160 ;  /* 0x0008b0a001007387 */ /* 0x000fe80000100a00 */
[----:B------:R1:W-:Y:S04]  /*7e90*/  STL.64 [R1+0x8b8], R140 ;  /* 0x0008b88c01007387 */ /* 0x0003e80000100a00 */
[----:B------:R-:W-:Y:S04]  /*7ea0*/  LDGSTS.E [R241+0xf000], desc[UR28][R144.64], P5 ;  /* 0x0f00000090f17fae */ /* 0x000fe8000a9a101c */
[----:B------:R-:W4:Y:S04]  /*7eb0*/  LDL.LU.64 R148, [R1+0x80] ;  /* 0x0000800001947983 */ /* 0x000f280000300a00 */
[----:B------:R-:W-:Y:S04]  /*7ec0*/  LDGSTS.E [R241+0xf100], desc[UR28][R142.64], P5 ;  /* 0x0f1000008ef17fae */ /* 0x000fe8000a9a101c */
[----:B------:R-:W4:Y:S04]  /*7ed0*/  LDL.LU.64 R146, [R1+0x78] ;  /* 0x0000780001927983 */ /* 0x000f280000300a00 */
[----:B-1----:R-:W4:Y:S04]  /*7ee0*/  LDL.LU.64 R144, [R1+0x70] ;  /* 0x0000700001907983 */ /* 0x002f280000300a00 */
[----:B------:R4:W-:Y:S04]  /*7ef0*/  LDGSTS.E [R241+0xf200], desc[UR28][R160.64], P5 ;  /* 0x0f200000a0f17fae */ /* 0x0009e8000a9a101c */
[----:B------:R-:W4:Y:S04]  /*7f00*/  LDL.LU.64 R142, [R1+0x68] ;  /* 0x00006800018e7983 */ /* 0x000f280000300a00 */
[----:B------:R1:W-:Y:S04]  /*7f10*/  LDGSTS.E [R241+0xf300], desc[UR28][R140.64], P5 ;  /* 0x0f3000008cf17fae */ /* 0x0003e8000a9a101c */
[----:B------:R-:W1:Y:S01]  /*7f20*/  LDL.LU.64 R140, [R1+0x20] ;  /* 0x00002000018c7983 */ /* 0x000e620000300a00 */
[----:B--2---:R-:W-:-:S04]  /*7f30*/  IMAD.WIDE R164, R3, 0x4, R136 ;  /* 0x0000000403a47825 */ /* 0x004fc800078e0288 */
[C---:B---3--:R-:W-:Y:S01]  /*7f40*/  IMAD.WIDE R162, R3.reuse, 0x4, R134 ;  /* 0x0000000403a27825 */ /* 0x048fe200078e0286 */
[----:B------:R-:W-:Y:S03]  /*7f50*/  STL.64 [R1+0x120], R164 ;  /* 0x000120a401007387 */ /* 0x000fe60000100a00 */
[----:B----4-:R-:W-:Y:S02]  /*7f60*/  IMAD.WIDE R160, R3, 0x4, R138 ;  /* 0x0000000403a07825 */ /* 0x010fe400078e028a */
[----:B------:R-:W2:Y:S04]  /*7f70*/  LDL.LU.64 R138, [R1+0x18] ;  /* 0x00001800018a7983 */ /* 0x000ea80000300a00 */
[----:B------:R-:W-:Y:S04]  /*7f80*/  STL.64 [R1+0x250], R162 ;  /* 0x000250a201007387 */ /* 0x000fe80000100a00 */
[----:B------:R-:W3:Y:S04]  /*7f90*/  LDL.LU.64 R136, [R1+0x10] ;  /* 0x0000100001887983 */ /* 0x000ee80000300a00 */
[----:B------:R-:W-:Y:S04]  /*7fa0*/  STL.64 [R1+0x258], R160 ;  /* 0x000258a001007387 */ /* 0x000fe80000100a00 */
[----:B------:R-:W4:Y:S01]  /*7fb0*/  LDL.LU.64 R134, [R1+0x8] ;  /* 0x0000080001867983 */ /* 0x000f220000300a00 */
[----:B------:R-:W-:-:S04]  /*7fc0*/  SHF.R.U64 R132, R246, 0x1e, RZ ;  /* 0x0000001ef6847819 */ /* 0x000fc800000012ff */
[----:B------:R-:W-:Y:S02]  /*7fd0*/  LOP3.LUT P6, RZ, R132, 0x1, RZ, 0xc0, !PT ;  /* 0x0000000184ff7812 */ /* 0x000fe400078cc0ff */
[----:B------:R-:W-:-:S04]  /*7fe0*/  SHF.R.U64 R132, R246, 0x1a, RZ ;  /* 0x0000001af6847819 */ /* 0x000fc800000012ff */
[----:B------:R-:W-:Y:S02]  /*7ff0*/  LOP3.LUT P4, RZ, R132, 0x1, RZ, 0xc0, !PT ;  /* 0x0000000184ff7812 */ /* 0x000fe4000788c0ff */
[----:B------:R-:W-:-:S04]  /*8000*/  SHF.R.U64 R132, R246, 0x16, RZ ;  /* 0x00000016f6847819 */ /* 0x000fc800000012ff */
[----:B------:R-:W-:Y:S01]  /*8010*/  LOP3.LUT P3, RZ, R132, 0x1, RZ, 0xc0, !PT ;  /* 0x0000000184ff7812 */ /* 0x000fe2000786c0ff */
[----:B------:R-:W-:Y:S01]  /*8020*/  LDGSTS.E [R242+0x8400], desc[UR28][R164.64], P6 ;  /* 0x08400000a4f27fae */ /* 0x000fe2000b1a101c */
[----:B------:R-:W-:-:S03]  /*8030*/  SHF.R.U64 R132, R246, 0x12, RZ ;  /* 0x00000012f6847819 */ /* 0x000fc600000012ff */
[----:B------:R-:W-:Y:S01]  /*8040*/  LDGSTS.E [R242+0x8500], desc[UR28][R162.64], P6 ;  /* 0x08500000a2f27fae */ /* 0x000fe2000b1a101c */
[----:B------:R-:W-:Y:S01]  /*8050*/  LOP3.LUT P2, RZ, R132, 0x1, RZ, 0xc0, !PT ;  /* 0x0000000184ff7812 */ /* 0x000fe2000784c0ff */
[C---:B------:R-:W-:Y:S01]  /*8060*/  IMAD.WIDE R158, R3.reuse, 0x4, R158 ;  /* 0x00000004039e7825 */ /* 0x040fe200078e029e */
[----:B------:R-:W-:Y:S01]  /*8070*/  SHF.R.U64 R132, R246, 0xe, RZ ;  /* 0x0000000ef6847819 */ /* 0x000fe200000012ff */
[----:B------:R-:W-:Y:S02]  /*8080*/  LDGSTS.E [R242+0x8600], desc[UR28][R160.64], P6 ;  /* 0x08600000a0f27fae */ /* 0x000fe4000b1a101c */
[----:B------:R-:W-:Y:S02]  /*8090*/  IMAD.WIDE R156, R3, 0x4, R156 ;  /* 0x00000004039c7825 */ /* 0x000fe400078e029c */
[----:B------:R-:W-:Y:S01]  /*80a0*/  STL.64 [R1+0x260], R158 ;  /* 0x0002609e01007387 */ /* 0x000fe20000100a00 */
[----:B------:R-:W-:-:S03]  /*80b0*/  LOP3.LUT P5, RZ, R132, 0x1, RZ, 0xc0, !PT ;  /* 0x0000000184ff7812 */ /* 0x000fc600078ac0ff */
[----:B------:R-:W-:Y:S01]  /*80c0*/  LDGSTS.E [R242+0x8700], desc[UR28][R158.64], P6 ;  /* 0x087000009ef27fae */ /* 0x000fe2000b1a101c */
[----:B------:R-:W-:-:S03]  /*80d0*/  IMAD.WIDE R154, R3, 0x4, R154 ;  /* 0x00000004039a7825 */ /* 0x000fc600078e029a */
[----:B------:R-:W-:Y:S01]  /*80e0*/  STL.64 [R1+0x270], R156 ;  /* 0x0002709c01007387 */ /* 0x000fe20000100a00 */
[----:B------:R-:W-:-:S03]  /*80f0*/  IMAD.WIDE R152, R3, 0x4, R152 ;  /* 0x0000000403987825 */ /* 0x000fc600078e0298 */
[----:B------:R-:W-:Y:S01]  /*8100*/  LDGSTS.E [R242+0x9400], desc[UR28][R156.64], P4 ;  /* 0x094000009cf27fae */ /* 0x000fe2000a1a101c */
[----:B------:R-:W-:-:S03]  /*8110*/  IMAD.WIDE R150, R3, 0x4, R150 ;  /* 0x0000000403967825 */ /* 0x000fc600078e0296 */
[----:B------:R-:W-:Y:S04]  /*8120*/  STL.64 [R1+0x278], R154 ;  /* 0x0002789a01007387 */ /* 0x000fe80000100a00 */
[----:B------:R-:W-:Y:S01]  /*8130*/  LDGSTS.E [R242+0x9500], desc[UR28][R154.64], P4 ;  /* 0x095000009af27fae */ /* 0x000fe2000a1a101c */
[----:B------:R-:W-:-:S03]  /*8140*/  SHF.R.U64 R132, R246, 0xa, RZ ;  /* 0x0000000af6847819 */ /* 0x000fc600000012ff */
[----:B------:R-:W-:Y:S04]  /*8150*/  STL.64 [R1+0x320], R152 ;  /* 0x0003209801007387 */ /* 0x000fe80000100a00 */
[----:B------:R-:W-:Y:S04]  /*8160*/  LDGSTS.E [R242+0x9600], desc[UR28][R152.64], P4 ;  /* 0x0960000098f27fae */ /* 0x000fe8000a1a101c */
[----:B------:R-:W-:Y:S04]  /*8170*/  STL.64 [R1+0x390], R150 ;  /* 0x0003909601007387 */ /* 0x000fe80000100a00 */
[----:B------:R-:W-:Y:S01]  /*8180*/  LDGSTS.E [R242+0x9700], desc[UR28][R150.64], P4 ;  /* 0x0970000096f27fae */ /* 0x000fe2000a1a101c */
[----:B------:R-:W-:-:S04]  /*8190*/  IMAD.WIDE R148, R3, 0x4, R148 ;  /* 0x0000000403947825 */ /* 0x000fc800078e0294 */
[C---:B------:R-:W-:Y:S01]  /*81a0*/  IMAD.WIDE R146, R3.reuse, 0x4, R146 ;  /* 0x0000000403927825 */ /* 0x040fe200078e0292 */
[----:B------:R-:W-:Y:S03]  /*81b0*/  STL.64 [R1+0x3f8], R148 ;  /* 0x0003f89401007387 */ /* 0x000fe60000100a00 */
[C---:B------:R-:W-:Y:S01]  /*81c0*/  IMAD.WIDE R144, R3.reuse, 0x4, R144 ;  /* 0x0000000403907825 */ /* 0x040fe200078e0290 */
[----:B------:R-:W-:Y:S04]  /*81d0*/  LDGSTS.E [R242+0xa400], desc[UR28][R148.64], P3 ;  /* 0x0a40000094f27fae */ /* 0x000fe800099a101c */
[----:B------:R-:W-:Y:S01]  /*81e0*/  STL.64 [R1+0x408], R146 ;  /* 0x0004089201007387 */ /* 0x000fe20000100a00 */
[----:B------:R-:W-:-:S03]  /*81f0*/  IMAD.WIDE R142, R3, 0x4, R142 ;  /* 0x00000004038e7825 */ /* 0x000fc600078e028e */
[----:B------:R-:W-:Y:S01]  /*8200*/  LDGSTS.E [R242+0xa500], desc[UR28][R146.64], P3 ;  /* 0x0a50000092f27fae */ /* 0x000fe200099a101c */
[----:B------:R-:W-:-:S03]  /*8210*/  LOP3.LUT P6, RZ, R132, 0x1, RZ, 0xc0, !PT ;  /* 0x0000000184ff7812 */ /* 0x000fc600078cc0ff */
[----:B------:R-:W-:Y:S04]  /*8220*/  STL.64 [R1+0x460], R144 ;  /* 0x0004609001007387 */ /* 0x000fe80000100a00 */
[----:B------:R-:W-:Y:S01]  /*8230*/  LDGSTS.E [R242+0xa600], desc[UR28][R144.64], P3 ;  /* 0x0a60000090f27fae */ /* 0x000fe200099a101c */
[----:B-1----:R-:W-:-:S03]  /*8240*/  IMAD.WIDE R140, R3, 0x4, R140 ;  /* 0x00000004038c7825 */ /* 0x002fc600078e028c */
[----:B------:R-:W-:Y:S04]  /*8250*/  STL.64 [R1+0x4b0], R142 ;  /* 0x0004b08e01007387 */ /* 0x000fe80000100a00 */
[----:B------:R-:W-:Y:S04]  /*8260*/  LDGSTS.E [R242+0xa700], desc[UR28][R142.64], P3 ;  /* 0x0a7000008ef27fae */ /* 0x000fe800099a101c */
[----:B------:R1:W-:Y:S04]  /*8270*/  STL.64 [R1+0x6a0], R140 ;  /* 0x0006a08c01007387 */ /* 0x0003e80000100a00 */
[----:B------:R1:W-:Y:S01]  /*8280*/  LDGSTS.E [R242+0xb400], desc[UR28][R140.64], P2 ;  /* 0x0b4000008cf27fae */ /* 0x0003e200091a101c */
[----:B------:R-:W-:Y:S01]  /*8290*/  SHF.R.U64 R132, R246, 0x6, RZ ;  /* 0x00000006f6847819 */ /* 0x000fe200000012ff */
[----:B-1----:R-:W-:-:S03]  /*82a0*/  IMAD.WIDE R140, R3, 0x4, R172 ;  /* 0x00000004038c7825 */ /* 0x002fc600078e02ac */
[----:B------:R-:W-:Y:S02]  /*82b0*/  LOP3.LUT P4, RZ, R132, 0x1, RZ, 0xc0, !PT ;  /* 0x0000000184ff7812 */ /* 0x000fe4000788c0ff */
[----:B------:R-:W-:-:S04]  /*82c0*/  SHF.R.U64 R132, R246, 0x2, RZ ;  /* 0x00000002f6847819 */ /* 0x000fc800000012ff */
[----:B------:R-:W-:Y:S01]  /*82d0*/  LOP3.LUT P3, RZ, R132, 0x1, RZ, 0xc0, !PT ;  /* 0x0000000184ff7812 */ /* 0x000fe2000786c0ff */
[----:B------:R-:W-:-:S04]  /*82e0*/  IMAD.WIDE R164, R3, 0x4, R196 ;  /* 0x0000000403a47825 */ /* 0x000fc800078e02c4 */
[----:B------:R-:W-:-:S04]  /*82f0*/  IMAD.WIDE R162, R3, 0x4, R198 ;  /* 0x0000000403a27825 */ /* 0x000fc800078e02c6 */
[----:B------:R-:W-:-:S04]  /*8300*/  IMAD.WIDE R160, R3, 0x4, R200 ;  /* 0x0000000403a07825 */ /* 0x000fc800078e02c8 */
[----:B--2---:R-:W-:-:S04]  /*8310*/  IMAD.WIDE R138, R3, 0x4, R138 ;  /* 0x00000004038a7825 */ /* 0x004fc800078e028a */
[C---:B---3--:R-:W-:Y:S01]  /*8320*/  IMAD.WIDE R136, R3.reuse, 0x4, R136 ;  /* 0x0000000403887825 */ /* 0x048fe200078e0288 */
[----:B------:R1:W-:Y:S04]  /*8330*/  STL.64 [R1+0x6d0], R138 ;  /* 0x0006d08a01007387 */ /* 0x0003e80000100a00 */
[----:B------:R1:W-:Y:S01]  /*8340*/  LDGSTS.E [R242+0xb500], desc[UR28][R138.64], P2 ;  /* 0x0b5000008af27fae */ /* 0x0003e200091a101c */
[----:B----4-:R-:W-:-:S03]  /*8350*/  IMAD.WIDE R134, R3, 0x4, R134 ;  /* 0x0000000403867825 */ /* 0x010fc600078e0286 */
        /* <DEDUP_REMOVED lines=19> */
[----:B------:R3:W-:Y:S01]  /*8490*/  STL.64 [R1+0x7a8], R138 ;  /* 0x0007a88a01007387 */ /* 0x0007e20000100a00 */
[----:B-1----:R-:W-:-:S03]  /*84a0*/  IMAD.WIDE R134, R3, 0x4, R186 ;  /* 0x0000000403867825 */ /* 0x002fc600078e02ba */
[----:B------:R2:W-:Y:S04]  /*84b0*/  LDGSTS.E [R242+0xd400], desc[UR28][R140.64], P6 ;  /* 0x0d4000008cf27fae */ /* 0x0005e8000b1a101c */
[----:B------:R1:W-:Y:S04]  /*84c0*/  STL.64 [R1+0x7b0], R136 ;  /* 0x0007b08801007387 */ /* 0x0003e80000100a00 */
[----:B------:R3:W-:Y:S04]  /*84d0*/  LDGSTS.E [R242+0xd500], desc[UR28][R138.64], P6 ;  /* 0x0d5000008af27fae */ /* 0x0007e8000b1a101c */
[----:B------:R4:W-:Y:S01]  /*84e0*/  STL.64 [R1+0x7c0], R134 ;  /* 0x0007c08601007387 */ /* 0x0009e20000100a00 */
[----:B--2---:R-:W-:-:S03]  /*84f0*/  IMAD.WIDE R140, R3, 0x4, R188 ;  /* 0x00000004038c7825 */ /* 0x004fc600078e02bc */
[----:B------:R1:W-:Y:S04]  /*8500*/  LDGSTS.E [R242+0xd600], desc[UR28][R136.64], P6 ;  /* 0x0d60000088f27fae */ /* 0x0003e8000b1a101c */
[----:B------:R-:W2:Y:S01]  /*8510*/  LDL.LU.64 R158, [R1+0x160] ;  /* 0x00016000019e7983 */ /* 0x000ea20000300a00 */
[----:B---3--:R-:W-:-:S03]  /*8520*/  IMAD.WIDE R138, R3, 0x4, R190 ;  /* 0x00000004038a7825 */ /* 0x008fc600078e02be */
[----:B------:R4:W-:Y:S04]  /*8530*/  LDGSTS.E [R242+0xd700], desc[UR28][R134.64], P6 ;  /* 0x0d70000086f27fae */ /* 0x0009e8000b1a101c */
[----:B------:R-:W3:Y:S01]  /*8540*/  LDL.LU.64 R156, [R1+0x158] ;  /* 0x00015800019c7983 */ /* 0x000ee20000300a00 */
[----:B-1----:R-:W-:-:S03]  /*8550*/  IMAD.WIDE R136, R3, 0x4, R192 ;  /* 0x0000000403887825 */ /* 0x002fc600078e02c0 */
[----:B------:R-:W3:Y:S01]  /*8560*/  LDL.LU.64 R154, [R1+0x150] ;  /* 0x00015000019a7983 */ /* 0x000ee20000300a00 */
[----:B----4-:R-:W-:-:S03]  /*8570*/  IMAD.WIDE R134, R3, 0x4, R194 ;  /* 0x0000000403867825 */ /* 0x010fc600078e02c2 */
[----:B------:R-:W4:Y:S04]  /*8580*/  LDL.LU.64 R152, [R1+0x148] ;  /* 0x0001480001987983 */ /* 0x000f280000300a00 */
[----:B------:R1:W-:Y:S04]  /*8590*/  STL.64 [R1+0x818], R140 ;  /* 0x0008188c01007387 */ /* 0x0003e80000100a00 */
[----:B------:R1:W-:Y:S04]  /*85a0*/  STL.64 [R1+0x828], R138 ;  /* 0x0008288a01007387 */ /* 0x0003e80000100a00 */
[----:B------:R1:W-:Y:S04]  /*85b0*/  STL.64 [R1+0x830], R136 ;  /* 0x0008308801007387 */ /* 0x0003e80000100a00 */
[----:B------:R1:W-:Y:S04]  /*85c0*/  STL.64 [R1+0x840], R134 ;  /* 0x0008408601007387 */ /* 0x0003e80000100a00 */
[----:B------:R-:W4:Y:S04]  /*85d0*/  LDL.LU.64 R150, [R1+0xe0] ;  /* 0x0000e00001967983 */ /* 0x000f280000300a00 */
[----:B------:R-:W4:Y:S04]  /*85e0*/  LDL.LU.64 R148, [R1+0xd8] ;  /* 0x0000d80001947983 */ /* 0x000f280000300a00 */
[----:B------:R-:W4:Y:S04]  /*85f0*/  LDL.LU.64 R146, [R1+0xd0] ;  /* 0x0000d00001927983 */ /* 0x000f280000300a00 */
[----:B------:R-:W-:Y:S04]  /*8600*/  LDGSTS.E [R242+0xe400], desc[UR28][R140.64], P4 ;  /* 0x0e4000008cf27fae */ /* 0x000fe8000a1a101c */
[----:B------:R-:W4:Y:S04]  /*8610*/  LDL.LU.64 R144, [R1+0xc8] ;  /* 0x0000c80001907983 */ /* 0x000f280000300a00 */
[----:B------:R1:W-:Y:S04]  /*8620*/  LDGSTS.E [R242+0xe500], desc[UR28][R138.64], P4 ;  /* 0x0e5000008af27fae */ /* 0x0003e8000a1a101c */
[----:B------:R-:W4:Y:S04]  /*8630*/  LDL.LU.64 R142, [R1+0x60] ;  /* 0x00006000018e7983 */ /* 0x000f280000300a00 */
[----:B------:R2:W-:Y:S04]  /*8640*/  LDGSTS.E [R242+0xe600], desc[UR28][R136.64], P4 ;  /* 0x0e60000088f27fae */ /* 0x0005e8000a1a101c */
[----:B-1----:R-:W4:Y:S01]  /*8650*/  LDL.LU.64 R140, [R1+0x58] ;  /* 0x00005800018c7983 */ /* 0x002f220000300a00 */
[----:B------:R-:W-:-:S03]  /*8660*/  IMAD.WIDE R138, R3, 0x4, R202 ;  /* 0x00000004038a7825 */ /* 0x000fc600078e02ca */
[----:B------:R1:W-:Y:S04]  /*8670*/  LDGSTS.E [R242+0xe700], desc[UR28][R134.64], P4 ;  /* 0x0e70000086f27fae */ /* 0x0003e8000a1a101c */
[----:B------:R-:W4:Y:S04]  /*8680*/  LDL.LU.64 R136, [R1+0x50] ;  /* 0x0000500001887983 */ /* 0x000f280000300a00 */
[----:B------:R-:W-:Y:S04]  /*8690*/  LDGSTS.E [R242+0xf400], desc[UR28][R164.64], P3 ;  /* 0x0f400000a4f27fae */ /* 0x000fe800099a101c */
[----:B------:R-:W1:Y:S04]  /*86a0*/  LDL.LU.64 R134, [R1+0x48] ;  /* 0x0000480001867983 */ /* 0x000e680000300a00 */
[----:B------:R-:W-:Y:S04]  /*86b0*/  STL.64 [R1+0x860], R164 ;  /* 0x000860a401007387 */ /* 0x000fe80000100a00 */
[----:B------:R-:W-:Y:S04]  /*86c0*/  STL.64 [R1+0x868], R162 ;  /* 0x000868a201007387 */ /* 0x000fe80000100a00 */
[----:B------:R-:W-:Y:S04]  /*86d0*/  LDGSTS.E [R242+0xf500], desc[UR28][R162.64], P3 ;  /* 0x0f500000a2f27fae */ /* 0x000fe800099a101c */
[----:B------:R-:W-:Y:S04]  /*86e0*/  STL.64 [R1+0x870], R160 ;  /* 0x000870a001007387 */ /* 0x000fe80000100a00 */
[----:B------:R-:W-:Y:S04]  /*86f0*/  LDGSTS.E [R242+0xf600], desc[UR28][R160.64], P3 ;  /* 0x0f600000a0f27fae */ /* 0x000fe800099a101c */
[----:B------:R2:W-:Y:S04]  /*8700*/  STL.64 [R1+0x878], R138 ;  /* 0x0008788a01007387 */ /* 0x0005e80000100a00 */
[----:B------:R-:W-:Y:S04]  /*8710*/  LDGSTS.E [R242+0xf700], desc[UR28][R138.64], P3 ;  /* 0x0f7000008af27fae */ /* 0x000fe800099a101c */
[----:B--2---:R-:W2:Y:S01]  /*8720*/  LDL.LU.64 R138, [R1] ;  /* 0x00000000018a7983 */ /* 0x004ea20000300a00 */
[----:B------:R-:W-:-:S04]  /*8730*/  SHF.R.U64 R132, R246, 0x1d, RZ ;  /* 0x0000001df6847819 */ /* 0x000fc800000012ff */
[----:B------:R-:W-:Y:S02]  /*8740*/  LOP3.LUT P2, RZ, R132, 0x1, RZ, 0xc0, !PT ;  /* 0x0000000184ff7812 */ /* 0x000fe4000784c0ff */
        /* <DEDUP_REMOVED lines=8> */
[----:B------:R-:W-:Y:S01]  /*87d0*/  SHF.R.U64 R132, R246, 0x9, RZ ;  /* 0x00000009f6847819 */ /* 0x000fe200000012ff */
[----:B------:R-:W-:-:S05]  /*87e0*/  IMAD.WIDE R184, R3, 0x4, R158 ;  /* 0x0000000403b87825 */ /* 0x000fca00078e029e */
[----:B------:R-:W-:Y:S01]  /*87f0*/  LDGSTS.E [R243+0x8800], desc[UR28][R184.64], P2 ;  /* 0x08800000b8f37fae */ /* 0x000fe200091a101c */
[----:B---3--:R-:W-:-:S04]  /*8800*/  IMAD.WIDE R186, R3, 0x4, R156 ;  /* 0x0000000403ba7825 */ /* 0x008fc800078e029c */
[C---:B------:R-:W-:Y:S01]  /*8810*/  IMAD.WIDE R188, R3.reuse, 0x4, R154 ;  /* 0x0000000403bc7825 */ /* 0x040fe200078e029a */
[----:B------:R-:W-:Y:S03]  /*8820*/  LDGSTS.E [R243+0x8900], desc[UR28][R186.64], P2 ;  /* 0x08900000baf37fae */ /* 0x000fe600091a101c */
[C---:B----4-:R-:W-:Y:S01]  /*8830*/  IMAD.WIDE R192, R3.reuse, 0x4, R152 ;  /* 0x0000000403c07825 */ /* 0x050fe200078e0298 */
[----:B------:R-:W-:Y:S04]  /*8840*/  LDGSTS.E [R243+0x8a00], desc[UR28][R188.64], P2 ;  /* 0x08a00000bcf37fae */ /* 0x000fe800091a101c */
        /* <DEDUP_REMOVED lines=19> */
[----:B-1----:R-:W-:-:S03]  /*8980*/  IMAD.WIDE R134, R3, 0x4, R134 ;  /* 0x0000000403867825 */ /* 0x002fc600078e0286 */
[----:B------:R-:W-:Y:S04]  /*8990*/  LDGSTS.E [R243+0xa900], desc[UR28][R140.64], P6 ;  /* 0x0a9000008cf37fae */ /* 0x000fe8000b1a101c */
[----:B------:R1:W-:Y:S04]  /*89a0*/  STL.64 [R1+0x3d0], R136 ;  /* 0x0003d08801007387 */ /* 0x0003e80000100a00 */
[----:B------:R1:W-:Y:S04]  /*89b0*/  LDGSTS.E [R243+0xaa00], desc[UR28][R136.64], P6 ;  /* 0x0aa0000088f37fae */ /* 0x0003e8000b1a101c */
[----:B------:R3:W-:Y:S04]  /*89c0*/  STL.64 [R1+0x3d8], R134 ;  /* 0x0003d88601007387 */ /* 0x0007e80000100a00 */
[----:B------:R3:W-:Y:S01]  /*89d0*/  LDGSTS.E [R243+0xab00], desc[UR28][R134.64], P6 ;  /* 0x0ab0000086f37fae */ /* 0x0007e2000b1a101c */
[----:B-1----:R-:W-:Y:S01]  /*89e0*/  IMAD.WIDE R136, R3, 0x4, R248 ;  /* 0x0000000403887825 */ /* 0x002fe200078e02f8 */
[----:B------:R-:W-:-:S03]  /*89f0*/  LOP3.LUT P2, RZ, R132, 0x1, RZ, 0xc0, !PT ;  /* 0x0000000184ff7812 */ /* 0x000fc6000784c0ff */
[----:B---3--:R-:W-:-:S04]  /*8a00*/  IMAD.WIDE R134, R3, 0x4, R204 ;  /* 0x0000000403867825 */ /* 0x008fc800078e02cc */
[----:B--2---:R-:W-:-:S04]  /*8a10*/  IMAD.WIDE R140, R3, 0x4, R138 ;  /* 0x00000004038c7825 */ /* 0x004fc800078e028a */
[C---:B------:R-:W-:Y:S01]  /*8a20*/  IMAD.WIDE R138, R3.reuse, 0x4, R250 ;  /* 0x00000004038a7825 */ /* 0x040fe200078e02fa */
        /* <DEDUP_REMOVED lines=11> */
[----:B------:R-:W-:Y:S01]  /*8ae0*/  STL.64 [R1+0x6e0], R140 ;  /* 0x0006e08c01007387 */ /* 0x000fe20000100a00 */
[----:B------:R-:W-:-:S03]  /*8af0*/  SHF.R.U64 R132, R246, 0x5, RZ ;  /* 0x00000005f6847819 */ /* 0x000fc600000012ff */
[----:B------:R-:W-:Y:S01]  /*8b00*/  LDGSTS.E [R243+0xc800], desc[UR28][R140.64], P3 ;  /* 0x0c8000008cf37fae */ /* 0x000fe200099a101c */
[----:B--2---:R-:W-:-:S03]  /*8b10*/  IMAD.WIDE R134, R3, 0x4, R212 ;  /* 0x0000000403867825 */ /* 0x004fc600078e02d4 */
[----:B------:R1:W-:Y:S04]  /*8b20*/  STL.64 [R1+0x6f0], R138 ;  /* 0x0006f08a01007387 */ /* 0x0003e80000100a00 */
[----:B------:R1:W-:Y:S01]  /*8b30*/  LDGSTS.E [R243+0xc900], desc[UR28][R138.64], P3 ;  /* 0x0c9000008af37fae */ /* 0x0003e200099a101c */
[----:B------:R-:W-:-:S03]  /*8b40*/  LOP3.LUT P5, RZ, R132, 0x1, RZ, 0xc0, !PT ;  /* 0x0000000184ff7812 */ /* 0x000fc600078ac0ff */
[----:B------:R2:W-:Y:S01]  /*8b50*/  STL.64 [R1+0x700], R136 ;  /* 0x0007008801007387 */ /* 0x0005e20000100a00 */
[----:B------:R-:W-:-:S03]  /*8b60*/  IMAD.WIDE R144, R3, 0x4, R218 ;  /* 0x0000000403907825 */ /* 0x000fc600078e02da */
[----:B------:R2:W-:Y:S04]  /*8b70*/  LDGSTS.E [R243+0xca00], desc[UR28][R136.64], P3 ;  /* 0x0ca0000088f37fae */ /* 0x0005e800099a101c */
[----:B------:R3:W-:Y:S01]  /*8b80*/  STL.64 [R1+0x708], R134 ;  /* 0x0007088601007387 */ /* 0x0007e20000100a00 */
[----:B-1----:R-:W-:-:S03]  /*8b90*/  IMAD.WIDE R138, R3, 0x4, R220 ;  /* 0x00000004038a7825 */ /* 0x002fc600078e02dc */
[----:B------:R3:W-:Y:S01]  /*8ba0*/  LDGSTS.E [R243+0xcb00], desc[UR28][R134.64], P3 ;  /* 0x0cb0000086f37fae */ /* 0x0007e200099a101c */
[----:B--2---:R-:W-:-:S04]  /*8bb0*/  IMAD.WIDE R136, R3, 0x4, R214 ;  /* 0x0000000403887825 */ /* 0x004fc800078e02d6 */
[C---:B---3--:R-:W-:Y:S01]  /*8bc0*/  IMAD.WIDE R134, R3.reuse, 0x4, R216 ;  /* 0x0000000403867825 */ /* 0x048fe200078e02d8 */
[----:B------:R-:W-:Y:S04]  /*8bd0*/  STL.64 [R1+0x750], R136 ;  /* 0x0007508801007387 */ /* 0x000fe80000100a00 */
[----:B------:R-:W-:Y:S01]  /*8be0*/  STL.64 [R1+0x760], R134 ;  /* 0x0007608601007387 */ /* 0x000fe20000100a00 */
[----:B------:R-:W-:-:S03]  /*8bf0*/  IMAD.WIDE R148, R3, 0x4, R222 ;  /* 0x0000000403947825 */ /* 0x000fc600078e02de */
[----:B------:R-:W-:Y:S01]  /*8c00*/  LDGSTS.E [R243+0xd800], desc[UR28][R136.64], P2 ;  /* 0x0d80000088f37fae */ /* 0x000fe200091a101c */
[----:B------:R-:W-:-:S03]  /*8c10*/  IMAD.WIDE R146, R3, 0x4, R224 ;  /* 0x0000000403927825 */ /* 0x000fc600078e02e0 */
[----:B------:R1:W-:Y:S04]  /*8c20*/  STL.64 [R1+0x768], R144 ;  /* 0x0007689001007387 */ /* 0x0003e80000100a00 */
[----:B------:R-:W-:Y:S04]  /*8c30*/  LDGSTS.E [R243+0xd900], desc[UR28][R134.64], P2 ;  /* 0x0d90000086f37fae */ /* 0x000fe800091a101c */
[----:B------:R2:W-:Y:S04]  /*8c40*/  STL.64 [R1+0x770], R138 ;  /* 0x0007708a01007387 */ /* 0x0005e80000100a00 */
[----:B------:R1:W-:Y:S04]  /*8c50*/  LDGSTS.E [R243+0xda00], desc[UR28][R144.64], P2 ;  /* 0x0da0000090f37fae */ /* 0x0003e800091a101c */
[----:B------:R-:W3:Y:S04]  /*8c60*/  LDL.LU.64 R142, [R1+0x140] ;  /* 0x00014000018e7983 */ /* 0x000ee80000300a00 */
[----:B------:R2:W-:Y:S04]  /*8c70*/  LDGSTS.E [R243+0xdb00], desc[UR28][R138.64], P2 ;  /* 0x0db000008af37fae */ /* 0x0005e800091a101c */
[----:B------:R-:W4:Y:S01]  /*8c80*/  LDL.LU.64 R140, [R1+0x138] ;  /* 0x00013800018c7983 */ /* 0x000f220000300a00 */
[----:B-1----:R-:W-:-:S03]  /*8c90*/  IMAD.WIDE R144, R3, 0x4, R228 ;  /* 0x0000000403907825 */ /* 0x002fc600078e02e4 */
[----:B------:R-:W4:Y:S01]  /*8ca0*/  LDL.LU.64 R136, [R1+0x130] ;  /* 0x0001300001887983 */ /* 0x000f220000300a00 */
[----:B--2---:R-:W-:-:S03]  /*8cb0*/  IMAD.WIDE R138, R3, 0x4, R226 ;  /* 0x00000004038a7825 */ /* 0x004fc600078e02e2 */
[----:B------:R-:W2:Y:S04]  /*8cc0*/  LDL.LU.64 R134, [R1+0x128] ;  /* 0x0001280001867983 */ /* 0x000ea80000300a00 */
[----:B------:R-:W-:Y:S04]  /*8cd0*/  STL.64 [R1+0x7b8], R148 ;  /* 0x0007b89401007387 */ /* 0x000fe80000100a00 */
[----:B------:R-:W-:Y:S04]  /*8ce0*/  STL.64 [R1+0x7c8], R146 ;  /* 0x0007c89201007387 */ /* 0x000fe80000100a00 */
[----:B------:R-:W-:Y:S04]  /*8cf0*/  LDGSTS.E [R243+0xe800], desc[UR28][R148.64], P5 ;  /* 0x0e80000094f37fae */ /* 0x000fe8000a9a101c */
[----:B------:R1:W-:Y:S04]  /*8d00*/  STL.64 [R1+0x7d8], R138 ;  /* 0x0007d88a01007387 */ /* 0x0003e80000100a00 */
[----:B------:R-:W-:Y:S04]  /*8d10*/  LDGSTS.E [R243+0xe900], desc[UR28][R146.64], P5 ;  /* 0x0e90000092f37fae */ /* 0x000fe8000a9a101c */
[----:B------:R1:W-:Y:S04]  /*8d20*/  STL.64 [R1+0x7e8], R144 ;  /* 0x0007e89001007387 */ /* 0x0003e80000100a00 */
[----:B------:R-:W-:Y:S04]  /*8d30*/  LDGSTS.E [R243+0xea00], desc[UR28][R138.64], P5 ;  /* 0x0ea000008af37fae */ /* 0x000fe8000a9a101c */
[----:B------:R-:W2:Y:S01]  /*8d40*/  LDL.LU.64 R150, [R1+0xc0] ;  /* 0x0000c00001967983 */ /* 0x000ea20000300a00 */
[----:B------:R-:W-:Y:S01]  /*8d50*/  SHF.R.U64 R132, R246, 0x1, RZ ;  /* 0x00000001f6847819 */ /* 0x000fe200000012ff */
[----:B------:R-:W-:-:S02]  /*8d60*/  IMAD.WIDE R156, R3, 0x4, R230 ;  /* 0x00000004039c7825 */ /* 0x000fc400078e02e6 */
[----:B------:R1:W-:Y:S04]  /*8d70*/  LDGSTS.E [R243+0xeb00], desc[UR28][R144.64], P5 ;  /* 0x0eb0000090f37fae */ /* 0x0003e8000a9a101c */
[----:B-1----:R-:W2:Y:S01]  /*8d80*/  LDL.LU.64 R138, [R1+0xb8] ;  /* 0x0000b800018a7983 */ /* 0x002ea20000300a00 */
[----:B------:R-:W-:Y:S01]  /*8d90*/  LOP3.LUT P6, RZ, R132, 0x1, RZ, 0xc0, !PT ;  /* 0x0000000184ff7812 */ /* 0x000fe200078cc0ff */
[C---:B------:R-:W-:Y:S02]  /*8da0*/  IMAD.WIDE R154, R3.reuse, 0x4, R232 ;  /* 0x00000004039a7825 */ /* 0x040fe400078e02e8 */
[----:B------:R-:W2:Y:S02]  /*8db0*/  LDL.LU.64 R148, [R1+0xb0] ;  /* 0x0000b00001947983 */ /* 0x000ea40000300a00 */
[----:B------:R-:W-:-:S02]  /*8dc0*/  IMAD.WIDE R152, R3, 0x4, R234 ;  /* 0x0000000403987825 */ /* 0x000fc400078e02ea */
[----:B------:R-:W2:Y:S02]  /*8dd0*/  LDL.LU.64 R146, [R1+0xa8] ;  /* 0x0000a80001927983 */ /* 0x000ea40000300a00 */
[C---:B------:R-:W-:Y:S02]  /*8de0*/  IMAD.WIDE R144, R3.reuse, 0x4, R236 ;  /* 0x0000000403907825 */ /* 0x040fe400078e02ec */
[----:B------:R-:W-:Y:S04]  /*8df0*/  STL.64 [R1+0x838], R156 ;  /* 0x0008389c01007387 */ /* 0x000fe80000100a00 */
[----:B------:R-:W-:Y:S04]  /*8e00*/  LDGSTS.E [R243+0xf800], desc[UR28][R156.64], P6 ;  /* 0x0f8000009cf37fae */ /* 0x000fe8000b1a101c */
[----:B------:R-:W-:Y:S04]  /*8e10*/  STL.64 [R1+0x848], R154 ;  /* 0x0008489a01007387 */ /* 0x000fe80000100a00 */
[----:B------:R1:W-:Y:S04]  /*8e20*/  LDGSTS.E [R243+0xf900], desc[UR28][R154.64], P6 ;  /* 0x0f9000009af37fae */ /* 0x0003e8000b1a101c */
[----:B------:R-:W-:Y:S04]  /*8e30*/  STL.64 [R1+0x850], R152 ;  /* 0x0008509801007387 */ /* 0x000fe80000100a00 */
[----:B------:R1:W-:Y:S04]  /*8e40*/  LDGSTS.E [R243+0xfa00], desc[UR28][R152.64], P6 ;  /* 0x0fa0000098f37fae */ /* 0x0003e8000b1a101c */
[----:B------:R1:W-:Y:S04]  /*8e50*/  STL.64 [R1+0x858], R144 ;  /* 0x0008589001007387 */ /* 0x0003e80000100a00 */
[----:B------:R1:W-:Y:S04]  /*8e60*/  LDGSTS.E [R243+0xfb00], desc[UR28][R144.64], P6 ;  /* 0x0fb0000090f37fae */ /* 0x0003e8000b1a101c */
[----:B-1----:R-:W2:Y:S01]  /*8e70*/  LDL.LU.64 R144, [R1+0x240] ;  /* 0x0002400001907983 */ /* 0x002ea20000300a00 */
[----:B---3--:R-:W-:-:S03]  /*8e80*/  IMAD.WIDE R176, R3, 0x4, R142 ;  /* 0x0000000403b07825 */ /* 0x008fc600078e028e */
[----:B------:R-:W3:Y:S01]  /*8e90*/  LDL.LU.64 R142, [R1+0x220] ;  /* 0x00022000018e7983 */ /* 0x000ee20000300a00 */
[----:B----4-:R-:W-:-:S03]  /*8ea0*/  IMAD.WIDE R178, R3, 0x4, R140 ;  /* 0x0000000403b27825 */ /* 0x010fc600078e028c */
[----:B------:R-:W4:Y:S01]  /*8eb0*/  LDL.LU.64 R140, [R1+0x200] ;  /* 0x00020000018c7983 */ /* 0x000f220000300a00 */
[----:B------:R-:W-:-:S03]  /*8ec0*/  IMAD.WIDE R180, R3, 0x4, R136 ;  /* 0x0000000403b47825 */ /* 0x000fc600078e0288 */
[----:B------:R-:W4:Y:S01]  /*8ed0*/  LDL.LU.64 R136, [R1+0x1e0] ;  /* 0x0001e00001887983 */ /* 0x000f220000300a00 */
[----:B--2---:R-:W-:-:S03]  /*8ee0*/  IMAD.WIDE R182, R3, 0x4, R134 ;  /* 0x0000000403b67825 */ /* 0x004fc600078e0286 */
[----:B------:R-:W2:Y:S01]  /*8ef0*/  LDL.LU.64 R134, [R1+0x1c0] ;  /* 0x0001c00001867983 */ /* 0x000ea20000300a00 */
[----:B------:R-:W-:-:S03]  /*8f00*/  IMAD.WIDE R194, R3, 0x4, R138 ;  /* 0x0000000403c27825 */ /* 0x000fc600078e028a */
[----:B------:R-:W2:Y:S04]  /*8f10*/  LDL.LU.64 R138, [R1+0x1a0] ;  /* 0x0001a000018a7983 */ /* 0x000ea80000300a00 */
[----:B------:R-:W2:Y:S04]  /*8f20*/  LDL.LU.64 R172, [R1+0x238] ;  /* 0x0002380001ac7983 */ /* 0x000ea80000300a00 */
[----:B------:R-:W2:Y:S04]  /*8f30*/  LDL.LU.64 R196, [R1+0x230] ;  /* 0x0002300001c47983 */ /* 0x000ea80000300a00 */
[----:B------:R-:W2:Y:S04]  /*8f40*/  LDL.LU.64 R174, [R1+0x228] ;  /* 0x0002280001ae7983 */ /* 0x000ea80000300a00 */
[----:B------:R-:W2:Y:S04]  /*8f50*/  LDL.LU.64 R168, [R1+0x218] ;  /* 0x0002180001a87983 */ /* 0x000ea80000300a00 */
[----:B------:R-:W2:Y:S04]  /*8f60*/  LDL.LU.64 R166, [R1+0x210] ;  /* 0x0002100001a67983 */ /* 0x000ea80000300a00 */
[----:B------:R-:W2:Y:S01]  /*8f70*/  LDL.LU.64 R164, [R1+0x208] ;  /* 0x0002080001a47983 */ /* 0x000ea20000300a00 */
[----:B------:R-:W-:-:S03]  /*8f80*/  IMAD.WIDE R190, R3, 0x4, R150 ;  /* 0x0000000403be7825 */ /* 0x000fc600078e0296 */
[----:B------:R-:W2:Y:S01]  /*8f90*/  LDL.LU.64 R160, [R1+0x1f8] ;  /* 0x0001f80001a07983 */ /* 0x000ea20000300a00 */
[----:B------:R-:W-:-:S03]  /*8fa0*/  IMAD.WIDE R208, R3, 0x4, R148 ;  /* 0x0000000403d07825 */ /* 0x000fc600078e0294 */
[----:B------:R-:W2:Y:S04]  /*8fb0*/  LDL.LU.64 R158, [R1+0x1f0] ;  /* 0x0001f000019e7983 */ /* 0x000ea80000300a00 */
[----:B------:R-:W2:Y:S04]  /*8fc0*/  LDL.LU.64 R156, [R1+0x1e8] ;  /* 0x0001e800019c7983 */ /* 0x000ea80000300a00 */
[----:B------:R-:W2:Y:S04]  /*8fd0*/  LDL.LU.64 R152, [R1+0x1d8] ;  /* 0x0001d80001987983 */ /* 0x000ea80000300a00 */
[----:B------:R-:W2:Y:S04]  /*8fe0*/  LDL.LU.64 R150, [R1+0x1d0] ;  /* 0x0001d00001967983 */ /* 0x000ea80000300a00 */
[----:B------:R-:W2:Y:S01]  /*8ff0*/  LDL.LU.64 R148, [R1+0x1c8] ;  /* 0x0001c80001947983 */ /* 0x000ea20000300a00 */
[----:B------:R-:W-:-:S03]  /*9000*/  IMAD.WIDE R222, R3, 0x4, R144 ;  /* 0x0000000403de7825 */ /* 0x000fc600078e0290 */
[----:B------:R-:W2:Y:S01]  /*9010*/  LDL.LU.64 R144, [R1+0x1b8] ;  /* 0x0001b80001907983 */ /* 0x000ea20000300a00 */
[----:B------:R-:W-:-:S04]  /*9020*/  IMAD.WIDE R210, R3, 0x4, R146 ;  /* 0x0000000403d27825 */ /* 0x000fc800078e0292 */
[C---:B---3--:R-:W-:Y:S02]  /*9030*/  IMAD.WIDE R170, R3.reuse, 0x4, R142 ;  /* 0x0000000403aa7825 */ /* 0x048fe400078e028e */
[----:B------:R-:W3:Y:S02]  /*9040*/  LDL.LU.64 R142, [R1+0x1b0] ;  /* 0x0001b000018e7983 */ /* 0x000ee40000300a00 */
[C---:B----4-:R-:W-:Y:S02]  /*9050*/  IMAD.WIDE R162, R3.reuse, 0x4, R140 ;  /* 0x0000000403a27825 */ /* 0x050fe400078e028c */
[----:B------:R-:W4:Y:S02]  /*9060*/  LDL.LU.64 R140, [R1+0x1a8] ;  /* 0x0001a800018c7983 */ /* 0x000f240000300a00 */
[C---:B------:R-:W-:Y:S02]  /*9070*/  IMAD.WIDE R154, R3.reuse, 0x4, R136 ;  /* 0x00000004039a7825 */ /* 0x040fe400078e0288 */
[----:B------:R-:W-:Y:S02]  /*9080*/  STL.64 [R1+0x220], R170 ;  /* 0x000220aa01007387 */ /* 0x000fe40000100a00 */
[----:B--2---:R-:W-:-:S02]  /*9090*/  IMAD.WIDE R146, R3, 0x4, R134 ;  /* 0x0000000403927825 */ /* 0x004fc400078e0286 */
[----:B------:R-:W2:Y:S04]  /*90a0*/  LDL.LU.64 R136, [R1+0x198] ;  /* 0x0001980001887983 */ /* 0x000ea80000300a00 */
[----:B------:R-:W2:Y:S04]  /*90b0*/  LDL.LU.64 R134, [R1+0x190] ;  /* 0x0001900001867983 */ /* 0x000ea80000300a00 */
[----:B------:R-:W-:Y:S01]  /*90c0*/  STL.64 [R1+0x4d0], R162 ;  /* 0x0004d0a201007387 */ /* 0x000fe20000100a00 */
[----:B------:R-:W-:-:S03]  /*90d0*/  IMAD.WIDE R216, R3, 0x4, R172 ;  /* 0x0000000403d87825 */ /* 0x000fc600078e02ac */
[----:B------:R-:W2:Y:S01]  /*90e0*/  LDL.LU.64 R172, [R1+0x188] ;  /* 0x0001880001ac7983 */ /* 0x000ea20000300a00 */
        /* <DEDUP_REMOVED lines=9> */
[----:B------:R-:W-:Y:S02]  /*9180*/  LOP3.LUT P5, RZ, R132, 0x1, RZ, 0xc0, !PT ;  /* 0x0000000184ff7812 */ /* 0x000fe400078ac0ff */
[----:B------:R-:W-:Y:S01]  /*9190*/  SHF.R.U64 R132, R246, 0xc, RZ ;  /* 0x0000000cf6847819 */ /* 0x000fe200000012ff */
[----:B------:R-:W-:Y:S03]  /*91a0*/  LDGSTS.E [R240+0x8e00], desc[UR28][R180.64], P4 ;  /* 0x08e00000b4f07fae */ /* 0x000fe6000a1a101c */
[----:B------:R-:W-:Y:S01]  /*91b0*/  LOP3.LUT P6, RZ, R132, 0x1, RZ, 0xc0, !PT ;  /* 0x0000000184ff7812 */ /* 0x000fe200078cc0ff */
[----:B------:R-:W-:Y:S01]  /*91c0*/  LDGSTS.E [R240+0x8f00], desc[UR28][R182.64], P4 ;  /* 0x08f00000b6f07fae */ /* 0x000fe2000a1a101c */
[----:B------:R-:W-:Y:S01]  /*91d0*/  SHF.R.U64 R132, R246, 0x8, RZ ;  /* 0x00000008f6847819 */ /* 0x000fe200000012ff */
[----:B------:R-:W-:-:S02]  /*91e0*/  IMAD.WIDE R218, R3, 0x4, R196 ;  /* 0x0000000403da7825 */ /* 0x000fc400078e02c4 */
[----:B------:R-:W-:Y:S01]  /*91f0*/  LDGSTS.E [R240+0x9c00], desc[UR28][R190.64], P3 ;  /* 0x09c00000bef07fae */ /* 0x000fe200099a101c */
[----:B------:R-:W-:Y:S01]  /*9200*/  LOP3.LUT P4, RZ, R132, 0x1, RZ, 0xc0, !PT ;  /* 0x0000000184ff7812 */ /* 0x000fe2000788c0ff */
[C---:B------:R-:W-:Y:S02]  /*9210*/  IMAD.WIDE R220, R3.reuse, 0x4, R174 ;  /* 0x0000000403dc7825 */ /* 0x040fe400078e02ae */
[----:B------:R-:W-:Y:S01]  /*9220*/  LDGSTS.E [R240+0x9d00], desc[UR28][R194.64], P3 ;  /* 0x09d00000c2f07fae */ /* 0x000fe200099a101c */
[----:B------:R-:W-:Y:S01]  /*9230*/  SHF.R.U64 R246, R246, 0x4, RZ ;  /* 0x00000004f6f67819 */ /* 0x000fe200000012ff */
[C---:B------:R-:W-:Y:S02]  /*9240*/  IMAD.WIDE R168, R3.reuse, 0x4, R168 ;  /* 0x0000000403a87825 */ /* 0x040fe400078e02a8 */
[----:B------:R-:W-:Y:S02]  /*9250*/  LDGSTS.E [R240+0x9e00], desc[UR28][R208.64], P3 ;  /* 0x09e00000d0f07fae */ /* 0x000fe400099a101c */
[----:B------:R-:W-:-:S02]  /*9260*/  IMAD.WIDE R166, R3, 0x4, R166 ;  /* 0x0000000403a67825 */ /* 0x000fc400078e02a6 */
[----:B------:R-:W-:Y:S01]  /*9270*/  LDGSTS.E [R240+0x9f00], desc[UR28][R210.64], P3 ;  /* 0x09f00000d2f07fae */ /* 0x000fe200099a101c */
[----:B------:R-:W-:Y:S01]  /*9280*/  LOP3.LUT P3, RZ, R246, 0x1, RZ, 0xc0, !PT ;  /* 0x00000001f6ff7812 */ /* 0x000fe2000786c0ff */
[C---:B------:R-:W-:Y:S02]  /*9290*/  IMAD.WIDE R138, R3.reuse, 0x4, R138 ;  /* 0x00000004038a7825 */ /* 0x040fe400078e028a */
[----:B------:R-:W-:Y:S02]  /*92a0*/  LDGSTS.E [R240+0xac00], desc[UR28][R222.64], P2 ;  /* 0x0ac00000def07fae */ /* 0x000fe400091a101c */
[C---:B------:R-:W-:Y:S02]  /*92b0*/  IMAD.WIDE R164, R3.reuse, 0x4, R164 ;  /* 0x0000000403a47825 */ /* 0x040fe400078e02a4 */
[----:B------:R-:W-:Y:S02]  /*92c0*/  LDGSTS.E [R240+0xad00], desc[UR28][R216.64], P2 ;  /* 0x0ad00000d8f07fae */ /* 0x000fe400091a101c */
[----:B------:R-:W-:-:S02]  /*92d0*/  IMAD.WIDE R160, R3, 0x4, R160 ;  /* 0x0000000403a07825 */ /* 0x000fc400078e02a0 */
[----:B------:R-:W-:Y:S02]  /*92e0*/  LDGSTS.E [R240+0xae00], desc[UR28][R218.64], P2 ;  /* 0x0ae00000daf07fae */ /* 0x000fe400091a101c */
[C---:B------:R-:W-:Y:S02]  /*92f0*/  IMAD.WIDE R158, R3.reuse, 0x4, R158 ;  /* 0x00000004039e7825 */ /* 0x040fe400078e029e */
[----:B------:R-:W-:Y:S02]  /*9300*/  LDGSTS.E [R240+0xaf00], desc[UR28][R220.64], P2 ;  /* 0x0af00000dcf07fae */ /* 0x000fe400091a101c */
[C---:B------:R-:W-:Y:S02]  /*9310*/  IMAD.WIDE R156, R3.reuse, 0x4, R156 ;  /* 0x00000004039c7825 */ /* 0x040fe400078e029c */
[----:B------:R-:W-:Y:S04]  /*9320*/  LDGSTS.E [R240+0xbc00], desc[UR28][R170.64], P5 ;  /* 0x0bc00000aaf07fae */ /* 0x000fe8000a9a101c */
[----:B------:R-:W-:Y:S01]  /*9330*/  STL.64 [R1+0x710], R154 ;  /* 0x0007109a01007387 */ /* 0x000fe20000100a00 */
[----:B------:R-:W-:-:S03]  /*9340*/  IMAD.WIDE R152, R3, 0x4, R152 ;  /* 0x0000000403987825 */ /* 0x000fc600078e0298 */
[----:B------:R-:W-:Y:S01]  /*9350*/  LDGSTS.E [R240+0xbd00], desc[UR28][R168.64], P5 ;  /* 0x0bd00000a8f07fae */ /* 0x000fe2000a9a101c */
[----:B------:R-:W-:-:S03]  /*9360*/  IMAD.WIDE R150, R3, 0x4, R150 ;  /* 0x0000000403967825 */ /* 0x000fc600078e0296 */
[----:B------:R-:W-:Y:S04]  /*9370*/  STL.64 [R1+0x778], R146 ;  /* 0x0007789201007387 */ /* 0x000fe80000100a00 */
[----:B------:R-:W-:Y:S01]  /*9380*/  LDGSTS.E [R240+0xbe00], desc[UR28][R166.64], P5 ;  /* 0x0be00000a6f07fae */ /* 0x000fe2000a9a101c */
[----:B------:R-:W-:-:S03]  /*9390*/  IMAD.WIDE R148, R3, 0x4, R148 ;  /* 0x0000000403947825 */ /* 0x000fc600078e0294 */
[----:B------:R-:W-:Y:S04]  /*93a0*/  STL.64 [R1+0x7f8], R138 ;  /* 0x0007f88a01007387 */ /* 0x000fe80000100a00 */
[----:B------:R-:W-:Y:S04]  /*93b0*/  LDGSTS.E [R240+0xbf00], desc[UR28][R164.64], P5 ;  /* 0x0bf00000a4f07fae */ /* 0x000fe8000a9a101c */
[----:B------:R-:W-:Y:S04]  /*93c0*/  STL.64 [R1+0x128], R168 ;  /* 0x000128a801007387 */ /* 0x000fe80000100a00 */
[----:B------:R-:W-:Y:S01]  /*93d0*/  LDGSTS.E [R240+0xcc00], desc[UR28][R162.64], P6 ;  /* 0x0cc00000a2f07fae */ /* 0x000fe2000b1a101c */
[----:B------:R-:W-:-:S03]  /*93e0*/  IMAD.WIDE R144, R3, 0x4, R144 ;  /* 0x0000000403907825 */ /* 0x000fc600078e0290 */
[----:B------:R-:W-:Y:S04]  /*93f0*/  STL.64 [R1+0x140], R166 ;  /* 0x000140a601007387 */ /* 0x000fe80000100a00 */
[----:B------:R-:W-:Y:S04]  /*9400*/  LDGSTS.E [R240+0xcd00], desc[UR28][R160.64], P6 ;  /* 0x0cd00000a0f07fae */ /* 0x000fe8000b1a101c */
[----:B------:R-:W-:Y:S04]  /*9410*/  STL.64 [R1+0x1a0], R164 ;  /* 0x0001a0a401007387 */ /* 0x000fe80000100a00 */
[----:B------:R-:W-:Y:S04]  /*9420*/  LDGSTS.E [R240+0xce00], desc[UR28][R158.64], P6 ;  /* 0x0ce000009ef07fae */ /* 0x000fe8000b1a101c */
[----:B------:R-:W-:Y:S04]  /*9430*/  STL.64 [R1+0x228], R160 ;  /* 0x000228a001007387 */ /* 0x000fe80000100a00 */
[----:B------:R-:W-:Y:S04]  /*9440*/  LDGSTS.E [R240+0xcf00], desc[UR28][R156.64], P6 ;  /* 0x0cf000009cf07fae */ /* 0x000fe8000b1a101c */
[----:B------:R-:W-:Y:S04]  /*9450*/  STL.64 [R1+0x230], R158 ;  /* 0x0002309e01007387 */ /* 0x000fe80000100a00 */
[----:B------:R-:W-:Y:S01]  /*9460*/  LDGSTS.E [R240+0xdc00], desc[UR28][R154.64], P4 ;  /* 0x0dc000009af07fae */ /* 0x000fe2000a1a101c */
[----:B------:R-:W-:-:S03]  /*9470*/  IMAD.SHL.U32 R245, R245, 0x20, RZ ;  /* 0x00000020f5f57824 */ /* 0x000fc600078e00ff */
        /* <DEDUP_REMOVED lines=8> */
[----:B------:R-:W-:-:S03]  /*9500*/  IMAD.WIDE R4, R245, 0x4, R4 ;  /* 0x00000004f5047825 */ /* 0x000fc600078e0204 */
[----:B------:R-:W-:Y:S04]  /*9510*/  STL.64 [R1+0x1b8], R144 ;  /* 0x0001b89001007387 */ /* 0x000fe80000100a00 */
[----:B------:R-:W-:Y:S01]  /*9520*/  LDGSTS.E [R240+0xed00], desc[UR28][R144.64], P3 ;  /* 0x0ed0000090f07fae */ /* 0x000fe200099a101c */
[----:B------:R-:W-:-:S04]  /*9530*/  IMAD.WIDE R12, R245, 0x4, R12 ;  /* 0x00000004f50c7825 */ /* 0x000fc800078e020c */
        /* <DEDUP_REMOVED lines=12> */
[----:B---3--:R-:W-:-:S04]  /*9600*/  IMAD.WIDE R142, R3, 0x4, R142 ;  /* 0x00000004038e7825 */ /* 0x008fc800078e028e */
[C---:B----4-:R-:W-:Y:S01]  /*9610*/  IMAD.WIDE R140, R3.reuse, 0x4, R140 ;  /* 0x00000004038c7825 */ /* 0x050fe200078e028c */
[----:B------:R-:W-:Y:S04]  /*9620*/  STL.64 [R1+0x1b0], R142 ;  /* 0x0001b08e01007387 */ /* 0x000fe80000100a00 */
[----:B------:R-:W-:Y:S01]  /*9630*/  LDGSTS.E [R240+0xee00], desc[UR28][R142.64], P3 ;  /* 0x0ee000008ef07fae */ /* 0x000fe200099a101c */
[----:B--2---:R-:W-:-:S03]  /*9640*/  IMAD.WIDE R136, R3, 0x4, R136 ;  /* 0x0000000403887825 */ /* 0x004fc600078e0288 */
[----:B------:R-:W-:Y:S01]  /*9650*/  STL.64 [R1+0x1a8], R140 ;  /* 0x0001a88c01007387 */ /* 0x000fe20000100a00 */
[----:B------:R-:W-:-:S03]  /*9660*/  IMAD.WIDE R134, R3, 0x4, R134 ;  /* 0x0000000403867825 */ /* 0x000fc600078e0286 */
[----:B------:R-:W-:Y:S04]  /*9670*/  LDGSTS.E [R240+0xef00], desc[UR28][R140.64], P3 ;  /* 0x0ef000008cf07fae */ /* 0x000fe800099a101c */
[----:B------:R-:W-:Y:S04]  /*9680*/  STL.64 [R1+0x7d0], R136 ;  /* 0x0007d08801007387 */ /* 0x000fe80000100a00 */
[----:B------:R-:W-:Y:S04]  /*9690*/  LDGSTS.E [R240+0xfc00], desc[UR28][R138.64], !P1 ;  /* 0x0fc000008af07fae */ /* 0x000fe8000c9a101c */
[----:B------:R-:W-:Y:S04]  /*96a0*/  STL.64 [R1+0x7e0], R134 ;  /* 0x0007e08601007387 */ /* 0x000fe80000100a00 */
[----:B------:R-:W-:Y:S04]  /*96b0*/  LDGSTS.E [R240+0xfd00], desc[UR28][R136.64], !P1 ;  /* 0x0fd0000088f07fae */ /* 0x000fe8000c9a101c */
[----:B------:R-:W-:Y:S01]  /*96c0*/  LDGSTS.E [R240+0xfe00], desc[UR28][R134.64], !P1 ;  /* 0x0fe0000086f07fae */ /* 0x000fe2000c9a101c */
[----:B------:R-:W-:-:S04]  /*96d0*/  IMAD.WIDE R116, R245, 0x4, R116 ;  /* 0x00000004f5747825 */ /* 0x000fc800078e0274 */
[----:B------:R-:W-:-:S05]  /*96e0*/  IMAD.WIDE R132, R3, 0x4, R172 ;  /* 0x0000000403847825 */ /* 0x000fca00078e02ac */
[----:B------:R-:W-:Y:S04]  /*96f0*/  STL.64 [R1+0x7f0], R132 ;  /* 0x0007f08401007387 */ /* 0x000fe80000100a00 */
[----:B------:R-:W-:Y:S04]  /*9700*/  LDGSTS.E [R240+0xff00], desc[UR28][R132.64], !P1 ;  /* 0x0ff0000084f07fae */ /* 0x000fe8000c9a101c */
[----:B------:R-:W-:Y:S04]  /*9710*/  STL [R1+0x440], RZ ;  /* 0x000440ff01007387 */ /* 0x000fe80000100800 */
[----:B------:R-:W-:Y:S04]  /*9720*/  STL [R1+0x444], RZ ;  /* 0x000444ff01007387 */ /* 0x000fe80000100800 */
[----:B------:R-:W0:Y:S04]  /*9730*/  LDGDEPBAR ;  /* 0x00000000000079af */ /* 0x000e280000000000 */
[----:B------:R-:W-:Y:S04]  /*9740*/  STL.64 [R1+0x8e0], R4 ;  /* 0x0008e00401007387 */ /* 0x000fe80000100a00 */
[----:B------:R-:W-:Y:S04]  /*9750*/  LDGSTS.E [R0+0x14000], desc[UR28][R4.64], P0 ;  /* 0x1400000004007fae */ /* 0x000fe800081a101c */
        /* <DEDUP_REMOVED lines=13> */
[----:B------:R1:W-:Y:S04]  /*9830*/  STL.64 [R1+0xe48], R60 ;  /* 0x000e483c01007387 */ /* 0x0003e80000100a00 */
[----:B------:R1:W-:Y:S04]  /*9840*/  LDGSTS.E [R0+0x15c00], desc[UR28][R60.64], P0 ;  /* 0x15c000003c007fae */ /* 0x0003e800081a101c */
[----:B------:R-:W-:Y:S04]  /*9850*/  STL.64 [R1+0xe68], R68 ;  /* 0x000e684401007387 */ /* 0x000fe80000100a00 */
[----:B------:R-:W-:Y:S04]  /*9860*/  LDGSTS.E [R0+0x16000], desc[UR28][R68.64], P0 ;  /* 0x1600000044007fae */ /* 0x000fe800081a101c */
[----:B------:R-:W-:Y:S04]  /*9870*/  STL.64 [R1+0xe88], R76 ;  /* 0x000e884c01007387 */ /* 0x000fe80000100a00 */
[----:B------:R-:W-:Y:S04]  /*9880*/  LDGSTS.E [R0+0x16400], desc[UR28][R76.64], P0 ;  /* 0x164000004c007fae */ /* 0x000fe800081a101c */
[----:B------:R-:W-:Y:S04]  /*9890*/  STL.64 [R1+0xea8], R84 ;  /* 0x000ea85401007387 */ /* 0x000fe80000100a00 */
[----:B------:R-:W-:Y:S01]  /*98a0*/  LDGSTS.E [R0+0x16800], desc[UR28][R84.64], P0 ;  /* 0x1680000054007fae */ /* 0x000fe200081a101c */
[----:B-1----:R-:W-:-:S03]  /*98b0*/  IMAD.WIDE R60, R245, 0x4, R6 ;  /* 0x00000004f53c7825 */ /* 0x002fc600078e0206 */
        /* <DEDUP_REMOVED lines=8> */
[----:B------:R1:W-:Y:S01]  /*9940*/  LDGSTS.E [R0+0x17800], desc[UR28][R116.64], P0 ;  /* 0x1780000074007fae */ /* 0x0003e200081a101c */
[----:B------:R-:W-:-:S03]  /*9950*/  IMAD.WIDE R38, R245, 0x4, R38 ;  /* 0x00000004f5267825 */ /* 0x000fc600078e0226 */
[----:B------:R2:W-:Y:S04]  /*9960*/  STL.64 [R1+0xf48], R124 ;  /* 0x000f487c01007387 */ /* 0x0005e80000100a00 */
[----:B------:R2:W-:Y:S01]  /*9970*/  LDGSTS.E [R0+0x17c00], desc[UR28][R124.64], P0 ;  /* 0x17c000007c007fae */ /* 0x0005e200081a101c */
[----:B-1----:R-:W-:-:S03]  /*9980*/  IMAD.WIDE R116, R245, 0x4, R14 ;  /* 0x00000004f5747825 */ /* 0x002fc600078e020e */
[----:B------:R-:W-:Y:S01]  /*9990*/  LDGSTS.E [R2+0x14100], desc[UR28][R60.64], P0 ;  /* 0x141000003c027fae */ /* 0x000fe200081a101c */
[----:B------:R-:W-:-:S03]  /*99a0*/  IMAD.WIDE R46, R245, 0x4, R46 ;  /* 0x00000004f52e7825 */ /* 0x000fc600078e022e */
[----:B------:R-:W-:Y:S01]  /*99b0*/  LDGSTS.E [R2+0x14500], desc[UR28][R116.64], P0 ;  /* 0x1450000074027fae */ /* 0x000fe200081a101c */
[----:B--2---:R-:W-:-:S03]  /*99c0*/  IMAD.WIDE R124, R245, 0x4, R22 ;  /* 0x00000004f57c7825 */ /* 0x004fc600078e0216 */
[----:B------:R-:W-:Y:S01]  /*99d0*/  STL.64 [R1+0x8e8], R30 ;  /* 0x0008e81e01007387 */ /* 0x000fe20000100a00 */
[----:B------:R-:W-:-:S03]  /*99e0*/  IMAD.WIDE R54, R245, 0x4, R54 ;  /* 0x00000004f5367825 */ /* 0x000fc600078e0236 */
[----:B------:R-:W-:Y:S01]  /*99f0*/  LDGSTS.E [R2+0x14900], desc[UR28][R124.64], P0 ;  /* 0x149000007c027fae */ /* 0x000fe200081a101c */
[----:B------:R-:W-:-:S03]  /*9a00*/  IMAD.WIDE R62, R245, 0x4, R62 ;  /* 0x00000004f53e7825 */ /* 0x000fc600078e023e */
[----:B------:R-:W-:Y:S01]  /*9a10*/  LDGSTS.E [R2+0x14d00], desc[UR28][R30.64], P0 ;  /* 0x14d000001e027fae */ /* 0x000fe200081a101c */
[----:B------:R-:W-:-:S03]  /*9a20*/  IMAD.WIDE R68, R245, 0x4, R70 ;  /* 0x00000004f5447825 */ /* 0x000fc600078e0246 */
[----:B------:R1:W-:Y:S01]  /*9a30*/  STL.64 [R1+0x8f8], R38 ;  /* 0x0008f82601007387 */ /* 0x0003e20000100a00 */
[----:B------:R-:W-:-:S03]  /*9a40*/  IMAD.WIDE R52, R245, 0x4, R78 ;  /* 0x00000004f5347825 */ /* 0x000fc600078e024e */
[----:B------:R1:W-:Y:S01]  /*9a50*/  LDGSTS.E [R2+0x15100], desc[UR28][R38.64], P0 ;  /* 0x1510000026027fae */ /* 0x0003e200081a101c */
[----:B------:R-:W-:-:S03]  /*9a60*/  IMAD.WIDE R44, R245, 0x4, R86 ;  /* 0x00000004f52c7825 */ /* 0x000fc600078e0256 */
[----:B------:R-:W-:Y:S01]  /*9a70*/  STL.64 [R1+0x910], R46 ;  /* 0x0009102e01007387 */ /* 0x000fe20000100a00 */
[----:B------:R-:W-:-:S03]  /*9a80*/  IMAD.WIDE R36, R245, 0x4, R94 ;  /* 0x00000004f5247825 */ /* 0x000fc600078e025e */
[----:B------:R-:W-:Y:S04]  /*9a90*/  LDGSTS.E [R2+0x15500], desc[UR28][R46.64], P0 ;  /* 0x155000002e027fae */ /* 0x000fe800081a101c */
        /* <DEDUP_REMOVED lines=8> */
[----:B------:R-:W-:Y:S04]  /*9b20*/  STL.64 [R1+0xe70], R68 ;  /* 0x000e704401007387 */ /* 0x000fe80000100a00 */
[----:B------:R-:W-:Y:S04]  /*9b30*/  LDGSTS.E [R2+0x16100], desc[UR28][R68.64], P0 ;  /* 0x1610000044027fae */ /* 0x000fe800081a101c */
[----:B------:R2:W-:Y:S04]  /*9b40*/  STL.64 [R1+0xe90], R52 ;  /* 0x000e903401007387 */ /* 0x0005e80000100a00 */
[----:B------:R2:W-:Y:S01]  /*9b50*/  LDGSTS.E [R2+0x16500], desc[UR28][R52.64], P0 ;  /* 0x1650000034027fae */ /* 0x0005e200081a101c */
[----:B-1----:R-:W-:-:S03]  /*9b60*/  IMAD.WIDE R38, R245, 0x4, R16 ;  /* 0x00000004f5267825 */ /* 0x002fc600078e0210 */
[----:B------:R-:W-:Y:S04]  /*9b70*/  STL.64 [R1+0xeb0], R44 ;  /* 0x000eb02c01007387 */ /* 0x000fe80000100a00 */
[----:B------:R-:W-:Y:S04]  /*9b80*/  LDGSTS.E [R2+0x16900], desc[UR28][R44.64], P0 ;  /* 0x169000002c027fae */ /* 0x000fe800081a101c */
[----:B------:R1:W-:Y:S01]  /*9b90*/  STL.64 [R1+0xed0], R36 ;  /* 0x000ed02401007387 */ /* 0x0003e20000100a00 */
[----:B--2---:R-:W-:-:S03]  /*9ba0*/  IMAD.WIDE R52, R245, 0x4, R24 ;  /* 0x00000004f5347825 */ /* 0x004fc600078e0218 */
[----:B------:R1:W-:Y:S01]  /*9bb0*/  LDGSTS.E [R2+0x16d00], desc[UR28][R36.64], P0 ;  /* 0x16d0000024027fae */ /* 0x0003e200081a101c */
[----:B------:R-:W-:-:S03]  /*9bc0*/  IMAD.WIDE R54, R245, 0x4, R32 ;  /* 0x00000004f5367825 */ /* 0x000fc600078e0220 */
[----:B------:R2:W-:Y:S01]  /*9bd0*/  LDGSTS.E [R2+0x17100], desc[UR28][R28.64], P0 ;  /* 0x171000001c027fae */ /* 0x0005e200081a101c */
[----:B------:R-:W-:-:S03]  /*9be0*/  IMAD.WIDE R62, R245, 0x4, R40 ;  /* 0x00000004f53e7825 */ /* 0x000fc600078e0228 */
[----:B------:R3:W-:Y:S01]  /*9bf0*/  LDGSTS.E [R2+0x17500], desc[UR28][R20.64], P0 ;  /* 0x1750000014027fae */ /* 0x0007e200081a101c */
[----:B-1----:R-:W-:-:S03]  /*9c00*/  IMAD.WIDE R36, R245, 0x4, R8 ;  /* 0x00000004f5247825 */ /* 0x002fc600078e0208 */
[----:B------:R1:W-:Y:S01]  /*9c10*/  LDGSTS.E [R2+0x17900], desc[UR28][R12.64], P0 ;  /* 0x179000000c027fae */ /* 0x0003e200081a101c */
[----:B------:R-:W-:-:S03]  /*9c20*/  IMAD.WIDE R118, R245, 0x4, R48 ;  /* 0x00000004f5767825 */ /* 0x000fc600078e0230 */
[----:B------:R4:W-:Y:S01]  /*9c30*/  LDGSTS.E [R2+0x17d00], desc[UR28][R4.64], P0 ;  /* 0x17d0000004027fae */ /* 0x0009e200081a101c */
[----:B------:R-:W-:-:S03]  /*9c40*/  IMAD.WIDE R126, R245, 0x4, R56 ;  /* 0x00000004f57e7825 */ /* 0x000fc600078e0238 */
[----:B------:R-:W-:Y:S01]  /*9c50*/  LDGSTS.E [R238+0x14200], desc[UR28][R36.64], P0 ;  /* 0x1420000024ee7fae */ /* 0x000fe200081a101c */
[----:B------:R-:W-:-:S03]  /*9c60*/  IMAD.WIDE R44, R245, 0x4, R64 ;  /* 0x00000004f52c7825 */ /* 0x000fc600078e0240 */
[----:B------:R-:W-:Y:S01]  /*9c70*/  LDGSTS.E [R238+0x14600], desc[UR28][R38.64], P0 ;  /* 0x1460000026ee7fae */ /* 0x000fe200081a101c */
[----:B------:R-:W-:-:S03]  /*9c80*/  IMAD.WIDE R30, R245, 0x4, R72 ;  /* 0x00000004f51e7825 */ /* 0x000fc600078e0248 */
[----:B------:R-:W-:Y:S04]  /*9c90*/  LDGSTS.E [R238+0x14a00], desc[UR28][R52.64], P0 ;  /* 0x14a0000034ee7fae */ /* 0x000fe800081a101c */
[----:B------:R2:W-:Y:S01]  /*9ca0*/  STL.64 [R1+0xef0], R28 ;  /* 0x000ef01c01007387 */ /* 0x0005e20000100a00 */
[----:B------:R-:W-:-:S03]  /*9cb0*/  IMAD.WIDE R22, R245, 0x4, R88 ;  /* 0x00000004f5167825 */ /* 0x000fc600078e0258 */
[----:B------:R-:W-:Y:S01]  /*9cc0*/  LDGSTS.E [R238+0x14e00], desc[UR28][R54.64], P0 ;  /* 0x14e0000036ee7fae */ /* 0x000fe200081a101c */
[----:B------:R-:W-:-:S03]  /*9cd0*/  IMAD.WIDE R14, R245, 0x4, R104 ;  /* 0x00000004f50e7825 */ /* 0x000fc600078e0268 */
[----:B------:R3:W-:Y:S01]  /*9ce0*/  STL.64 [R1+0xf10], R20 ;  /* 0x000f101401007387 */ /* 0x0007e20000100a00 */
[----:B--2---:R-:W-:-:S03]  /*9cf0*/  IMAD.WIDE R28, R245, 0x4, R80 ;  /* 0x00000004f51c7825 */ /* 0x004fc600078e0250 */
[----:B------:R-:W-:Y:S04]  /*9d00*/  LDGSTS.E [R238+0x15200], desc[UR28][R62.64], P0 ;  /* 0x152000003eee7fae */ /* 0x000fe800081a101c */
[----:B------:R1:W-:Y:S01]  /*9d10*/  STL.64 [R1+0xf30], R12 ;  /* 0x000f300c01007387 */ /* 0x0003e20000100a00 */
[----:B---3--:R-:W-:-:S03]  /*9d20*/  IMAD.WIDE R20, R245, 0x4, R96 ;  /* 0x00000004f5147825 */ /* 0x008fc600078e0260 */
[----:B------:R-:W-:Y:S04]  /*9d30*/  LDGSTS.E [R238+0x15600], desc[UR28][R118.64], P0 ;  /* 0x1560000076ee7fae */ /* 0x000fe800081a101c */
[----:B------:R4:W-:Y:S04]  /*9d40*/  STL.64 [R1+0xf50], R4 ;  /* 0x000f500401007387 */ /* 0x0009e80000100a00 */
[----:B------:R-:W-:Y:S01]  /*9d50*/  LDGSTS.E [R238+0x15a00], desc[UR28][R126.64], P0 ;  /* 0x15a000007eee7fae */ /* 0x000fe200081a101c */
[----:B-1----:R-:W-:-:S03]  /*9d60*/  IMAD.WIDE R12, R245, 0x4, R112 ;  /* 0x00000004f50c7825 */ /* 0x002fc600078e0270 */
[----:B------:R-:W-:Y:S01]  /*9d70*/  STL.64 [R1+0x908], R44 ;  /* 0x0009082c01007387 */ /* 0x000fe20000100a00 */
[----:B------:R-:W-:-:S03]  /*9d80*/  IMAD.WIDE R6, R245, 0x4, R120 ;  /* 0x00000004f5067825 */ /* 0x000fc600078e0278 */
[----:B------:R-:W-:Y:S01]  /*9d90*/  LDGSTS.E [R238+0x15e00], desc[UR28][R44.64], P0 ;  /* 0x15e000002cee7fae */ /* 0x000fe200081a101c */
[----:B----4-:R-:W-:-:S03]  /*9da0*/  IMAD.WIDE R4, R245, 0x4, R128 ;  /* 0x00000004f5047825 */ /* 0x010fc600078e0280 */
        /* <DEDUP_REMOVED lines=10> */
[----:B------:R-:W-:Y:S04]  /*9e50*/  LDGSTS.E [R238+0x17200], desc[UR28][R14.64], P0 ;  /* 0x172000000eee7fae */ /* 0x000fe800081a101c */
        /* <DEDUP_REMOVED lines=8> */
[----:B------:R-:W-:Y:S04]  /*9ee0*/  STL.64 [R1+0x920], R12 ;  /* 0x0009200c01007387 */ /* 0x000fe80000100a00 */
[----:B------:R-:W-:Y:S01]  /*9ef0*/  STL.64 [R1+0x940], R8 ;  /* 0x0009400801007387 */ /* 0x000fe20000100a00 */
[----:B-1----:R-:W-:-:S03]  /*9f00*/  IMAD.WIDE R4, R245, 0x4, R130 ;  /* 0x00000004f5047825 */ /* 0x002fc600078e0282 */
[----:B------:R-:W-:Y:S04]  /*9f10*/  STL.64 [R1+0xf00], R6 ;  /* 0x000f000601007387 */ /* 0x000fe80000100a00 */
[----:B------:R1:W-:Y:S04]  /*9f20*/  STL.64 [R1+0xf80], R4 ;  /* 0x000f800401007387 */ /* 0x0003e80000100a00 */
[----:B------:R2:W-:Y:S04]  /*9f30*/  STL [R1+0x448], RZ ;  /* 0x000448ff01007387 */ /* 0x0005e80000100800 */
        /* <DEDUP_REMOVED lines=149> */
[----:B------:R2:W-:Y:S04]  /*a890*/  STL [R1], RZ ;  /* 0x000000ff01007387 */ /* 0x0005e80000100800 */
        /* <DEDUP_REMOVED lines=102> */
[----:B------:R2:W-:Y:S01]  /*af00*/  STL [R1+0x6bc], RZ ;  /* 0x0006bcff01007387 */ /* 0x0005e20000100800 */
[----:B------:R-:W-:-:S03]  /*af10*/  IMAD.MOV.U32 R244, RZ, RZ, R247 ;  /* 0x000000fffff47224 */ /* 0x000fc600078e00f7 */
[----:B------:R2:W-:Y:S04]  /*af20*/  STL [R1+0x690], RZ ;  /* 0x000690ff01007387 */ /* 0x0005e80000100800 */
[----:B------:R2:W-:Y:S04]  /*af30*/  STL [R1+0x694], RZ ;  /* 0x000694ff01007387 */ /* 0x0005e80000100800 */
[----:B------:R2:W-:Y:S04]  /*af40*/  STL [R1+0x698], RZ ;  /* 0x000698ff01007387 */ /* 0x0005e80000100800 */
[----:B------:R2:W-:Y:S04]  /*af50*/  STL [R1+0x69c], RZ ;  /* 0x00069cff01007387 */ /* 0x0005e80000100800 */
[----:B------:R-:W5:Y:S04]  /*af60*/  LDL.LU R247, [R1+0xfa0] ;  /* 0x000fa00001f77983 */ /* 0x000f680000300800 */
        /* <DEDUP_REMOVED lines=64> */
[----:B------:R-:W-:-:S03]  /*b370*/  IMAD.WIDE R24, R245, 0x4, R10 ;  /* 0x00000004f5187825 */ /* 0x000fc600078e020a */
        /* <DEDUP_REMOVED lines=16> */
[----:B------:R-:W-:Y:S04]  /*b480*/  LDGSTS.E [R239+0x14300], desc[UR28][R24.64], P0 ;  /* 0x1430000018ef7fae */ /* 0x000fe800081a101c */
[----:B------:R2:W-:Y:S01]  /*b490*/  STL [R1+0x510], RZ ;  /* 0x000510ff01007387 */ /* 0x0005e20000100800 */
[----:B------:R-:W-:-:S03]  /*b4a0*/  IMAD.WIDE R120, R245, 0x4, R82 ;  /* 0x00000004f5787825 */ /* 0x000fc600078e0252 */
[----:B------:R-:W-:Y:S04]  /*b4b0*/  LDGSTS.E [R239+0x14700], desc[UR28][R32.64], P0 ;  /* 0x1470000020ef7fae */ /* 0x000fe800081a101c */
[----:B------:R2:W-:Y:S04]  /*b4c0*/  STL [R1+0x514], RZ ;  /* 0x000514ff01007387 */ /* 0x0005e80000100800 */
[----:B------:R-:W-:Y:S04]  /*b4d0*/  LDGSTS.E [R239+0x14b00], desc[UR28][R26.64], P0 ;  /* 0x14b000001aef7fae */ /* 0x000fe800081a101c */
[----:B------:R2:W-:Y:S04]  /*b4e0*/  STL [R1+0x518], RZ ;  /* 0x000518ff01007387 */ /* 0x0005e80000100800 */
[----:B------:R-:W-:Y:S04]  /*b4f0*/  LDGSTS.E [R239+0x14f00], desc[UR28][R34.64], P0 ;  /* 0x14f0000022ef7fae */ /* 0x000fe800081a101c */
[----:B------:R2:W-:Y:S04]  /*b500*/  STL [R1+0x51c], RZ ;  /* 0x00051cff01007387 */ /* 0x0005e80000100800 */
[----:B------:R-:W-:Y:S04]  /*b510*/  LDGSTS.E [R239+0x15300], desc[UR28][R48.64], P0 ;  /* 0x1530000030ef7fae */ /* 0x000fe800081a101c */
        /* <DEDUP_REMOVED lines=15> */
[----:B------:R-:W-:Y:S01]  /*b610*/  LDGSTS.E [R239+0x16f00], desc[UR28][R8.64], P0 ;  /* 0x16f0000008ef7fae */ /* 0x000fe200081a101c */
[----:B------:R-:W3:Y:S03]  /*b620*/  S2R R2, SR_TID.X ;  /* 0x0000000000027919 */ /* 0x000ee60000002100 */
[----:B------:R2:W-:Y:S04]  /*b630*/  STL [R1+0x42c], RZ ;  /* 0x00042cff01007387 */ /* 0x0005e80000100800 */
[----:B------:R-:W-:Y:S04]  /*b640*/  LDGSTS.E [R239+0x17300], desc[UR28][R6.64], P0 ;  /* 0x1730000006ef7fae */ /* 0x000fe800081a101c */
[----:B------:R-:W-:Y:S04]  /*b650*/  LDGSTS.E [R239+0x17700], desc[UR28][R114.64], P0 ;  /* 0x1770000072ef7fae */ /* 0x000fe800081a101c */
[----:B------:R-:W-:Y:S04]  /*b660*/  LDGSTS.E [R239+0x17b00], desc[UR28][R122.64], P0 ;  /* 0x17b000007aef7fae */ /* 0x000fe800081a101c */
[----:B------:R4:W-:Y:S01]  /*b670*/  LDGSTS.E [R239+0x17f00], desc[UR28][R4.64], P0 ;  /* 0x17f0000004ef7fae */ /* 0x0009e200081a101c */
[----:B------:R-:W-:-:S03]  /*b680*/  ISETP.GE.AND P0, PT, R244, 0x20, PT ;  /* 0x00000020f400780c */ /* 0x000fc60003f06270 */
[----:B------:R-:W0:Y:S01]  /*b690*/  LDGDEPBAR ;  /* 0x00000000000079af */ /* 0x000e220000000000 */
[----:B------:R-:W-:Y:S02]  /*b6a0*/  CS2R R232, SRZ ;  /* 0x0000000000e87805 */ /* 0x000fe4000001ff00 */
[----:B------:R-:W-:Y:S02]  /*b6b0*/  CS2R R234, SRZ ;  /* 0x0000000000ea7805 */ /* 0x000fe4000001ff00 */
[----:B------:R-:W-:Y:S02]  /*b6c0*/  CS2R R224, SRZ ;  /* 0x0000000000e07805 */ /* 0x000fe4000001ff00 */
[----:B------:R-:W-:Y:S02]  /*b6d0*/  CS2R R226, SRZ ;  /* 0x0000000000e27805 */ /* 0x000fe4000001ff00 */
[----:B------:R-:W-:Y:S02]  /*b6e0*/  CS2R R148, SRZ ;  /* 0x0000000000947805 */ /* 0x000fe4000001ff00 */
[----:B------:R-:W-:-:S02]  /*b6f0*/  CS2R R150, SRZ ;  /* 0x0000000000967805 */ /* 0x000fc4000001ff00 */
[----:B------:R-:W-:Y:S02]  /*b700*/  CS2R R160, SRZ ;  /* 0x0000000000a07805 */ /* 0x000fe4000001ff00 */
[----:B------:R-:W-:Y:S02]  /*b710*/  CS2R R162, SRZ ;  /* 0x0000000000a27805 */ /* 0x000fe4000001ff00 */
[----:B------:R-:W-:Y:S02]  /*b720*/  CS2R R172, SRZ ;  /* 0x0000000000ac7805 */ /* 0x000fe4000001ff00 */
[----:B------:R-:W-:Y:S02]  /*b730*/  CS2R R174, SRZ ;  /* 0x0000000000ae7805 */ /* 0x000fe4000001ff00 */
[----:B------:R-:W-:Y:S02]  /*b740*/  CS2R R236, SRZ ;  /* 0x0000000000ec7805 */ /* 0x000fe4000001ff00 */
[----:B----4-:R-:W-:-:S02]  /*b750*/  CS2R R238, SRZ ;  /* 0x0000000000ee7805 */ /* 0x010fc4000001ff00 */
[----:B------:R-:W-:Y:S02]  /*b760*/  CS2R R240, SRZ ;  /* 0x0000000000f07805 */ /* 0x000fe4000001ff00 */
[----:B------:R-:W-:Y:S02]  /*b770*/  CS2R R242, SRZ ;  /* 0x0000000000f27805 */ /* 0x000fe4000001ff00 */
[----:B-1----:R-:W-:Y:S02]  /*b780*/  CS2R R4, SRZ ;  /* 0x0000000000047805 */ /* 0x002fe4000001ff00 */
        /* <DEDUP_REMOVED lines=68> */
[----:B------:R-:W-:Y:S01]  /*bbd0*/  CS2R R230, SRZ ;  /* 0x0000000000e67805 */ /* 0x000fe2000001ff00 */
[----:B--23--:R-:W-:Y:S06]  /*bbe0*/  @!P0 BRA `(.L_x_0) ;  /* 0x0000019c00788947 */ /* 0x00cfec0003800000 */
[----:B------:R-:W2:Y:S04]  /*bbf0*/  LDL.LU.64 R250, [R1+0x4d0] ;  /* 0x0004d00001fa7983 */ /* 0x000ea80000300a00 */
[----:B------:R-:W3:Y:S04]  /*bc00*/  LDL.LU.64 R228, [R1+0x8f8] ;  /* 0x0008f80001e47983 */ /* 0x000ee80000300a00 */
[----:B------:R-:W4:Y:S04]  /*bc10*/  LDL.LU.64 R230, [R1+0x228] ;  /* 0x0002280001e67983 */ /* 0x000f280000300a00 */
[----:B------:R-:W2:Y:S04]  /*bc20*/  LDL.LU.64 R138, [R1+0x8c0] ;  /* 0x0008c000018a7983 */ /* 0x000ea80000300a00 */
[----:B------:R-:W3:Y:S04]  /*bc30*/  LDL.LU.64 R140, [R1+0x8c8] ;  /* 0x0008c800018c7983 */ /* 0x000ee80000300a00 */
[----:B------:R-:W4:Y:S04]  /*bc40*/  LDL.LU.64 R142, [R1+0x8d0] ;  /* 0x0008d000018e7983 */ /* 0x000f280000300a00 */
[----:B------:R-:W4:Y:S04]  /*bc50*/  LDL.LU.64 R144, [R1+0x8d8] ;  /* 0x0008d80001907983 */ /* 0x000f280000300a00 */
[----:B------:R-:W4:Y:S04]  /*bc60*/  LDL.LU.64 R146, [R1+0x120] ;  /* 0x0001200001927983 */ /* 0x000f280000300a00 */
[----:B------:R-:W4:Y:S04]  /*bc70*/  LDL.LU.64 R212, [R1+0x250] ;  /* 0x0002500001d47983 */ /* 0x000f280000300a00 */
[----:B------:R-:W4:Y:S04]  /*bc80*/  LDL.LU.64 R248, [R1+0x258] ;  /* 0x0002580001f87983 */ /* 0x000f280000300a00 */
[----:B------:R-:W4:Y:S01]  /*bc90*/  LDL.LU.64 R214, [R1+0x260] ;  /* 0x0002600001d67983 */ /* 0x000f220000300a00 */
[----:B--2---:R-:W-:-:S03]  /*bca0*/  IMAD.MOV.U32 R0, RZ, RZ, R139 ;  /* 0x000000ffff007224 */ /* 0x004fc600078e008b */
[----:B------:R-:W-:Y:S04]  /*bcb0*/  STL [R1+0x964], R138 ;  /* 0x0009648a01007387 */ /* 0x000fe80000100800 */
[----:B---3--:R-:W-:Y:S04]  /*bcc0*/  STL [R1+0x96c], R140 ;  /* 0x00096c8c01007387 */ /* 0x008fe80000100800 */
[----:B------:R1:W-:Y:S04]  /*bcd0*/  STL [R1+0x960], R0 ;  /* 0x0009600001007387 */ /* 0x0003e80000100800 */
[----:B----4-:R-:W-:Y:S01]  /*bce0*/  STL [R1+0x974], R142 ;  /* 0x0009748e01007387 */ /* 0x010fe20000100800 */
[----:B-1----:R-:W-:-:S05]  /*bcf0*/  MOV R0, R141 ;  /* 0x0000008d00007202 */ /* 0x002fca0000000f00 */
[----:B------:R1:W-:Y:S04]  /*bd00*/  STL [R1+0x968], R0 ;  /* 0x0009680001007387 */ /* 0x0003e80000100800 */
[----:B------:R-:W-:Y:S01]  /*bd10*/  STL [R1+0x97c], R144 ;  /* 0x00097c9001007387 */ /* 0x000fe20000100800 */
[----:B-1----:R-:W-:-:S05]  /*bd20*/  IMAD.MOV.U32 R0, RZ, RZ, R143 ;  /* 0x000000ffff007224 */ /* 0x002fca00078e008f */
        /* <DEDUP_REMOVED lines=8> */
[----:B-1----:R-:W-:-:S05]  /*bdb0*/  MOV R0, R213 ;  /* 0x000000d500007202 */ /* 0x002fca0000000f00 */
[----:B------:R1:W-:Y:S04]  /*bdc0*/  STL [R1+0x988], R0 ;  /* 0x0009880001007387 */ /* 0x0003e80000100800 */
[----:B------:R-:W-:Y:S01]  /*bdd0*/  STL [R1+0x99c], R214 ;  /* 0x00099cd601007387 */ /* 0x000fe20000100800 */
[----:B-1----:R-:W-:-:S05]  /*bde0*/  IMAD.MOV.U32 R0, RZ, RZ, R249 ;  /* 0x000000ffff007224 */ /* 0x002fca00078e00f9 */
[----:B------:R1:W-:Y:S04]  /*bdf0*/  STL [R1+0x990], R0 ;  /* 0x0009900001007387 */ /* 0x0003e80000100800 */
[----:B------:R-:W2:Y:S04]  /*be00*/  LDL.LU.64 R248, [R1+0x3e0] ;  /* 0x0003e00001f87983 */ /* 0x000ea80000300a00 */
[----:B------:R-:W-:Y:S01]  /*be10*/  STL [R1+0x9a4], R184 ;  /* 0x0009a4b801007387 */ /* 0x000fe20000100800 */
[----:B-1----:R-:W-:-:S05]  /*be20*/  IMAD.MOV.U32 R0, RZ, RZ, R215 ;  /* 0x000000ffff007224 */ /* 0x002fca00078e00d7 */
[----:B------:R1:W-:Y:S04]  /*be30*/  STL [R1+0x998], R0 ;  /* 0x0009980001007387 */ /* 0x0003e80000100800 */
[----:B------:R-:W3:Y:S04]  /*be40*/  LDL.LU.64 R132, [R1+0x3e8] ;  /* 0x0003e80001847983 */ /* 0x000ee80000300a00 */
[----:B------:R-:W-:Y:S04]  /*be50*/  STL [R1+0x9a0], R185 ;  /* 0x0009a0b901007387 */ /* 0x000fe80000100800 */
[----:B------:R-:W4:Y:S04]  /*be60*/  LDL.LU.64 R134, [R1+0x3f0] ;  /* 0x0003f00001867983 */ /* 0x000f280000300a00 */
        /* <DEDUP_REMOVED lines=11> */
[----:B------:R-:W-:Y:S04]  /*bf20*/  STL [R1+0x9c4], R176 ;  /* 0x0009c4b001007387 */ /* 0x000fe80000100800 */
[----:B------:R-:W4:Y:S04]  /*bf30*/  LDL.LU.64 R146, [R1+0x148] ;  /* 0x0001480001927983 */ /* 0x000f280000300a00 */
[----:B------:R-:W-:Y:S04]  /*bf40*/  STL [R1+0x9c0], R177 ;  /* 0x0009c0b101007387 */ /* 0x000fe80000100800 */
        /* <DEDUP_REMOVED lines=8> */
[----:B--2---:R2:W-:Y:S01]  /*bfd0*/  STL [R1+0x9e4], R248 ;  /* 0x0009e4f801007387 */ /* 0x0045e20000100800 */
[----:B-1----:R-:W-:-:S03]  /*bfe0*/  IMAD.MOV.U32 R0, RZ, RZ, R249 ;  /* 0x000000ffff007224 */ /* 0x002fc600078e00f9 */
[----:B--2---:R-:W2:Y:S04]  /*bff0*/  LDL.LU.64 R248, [R1+0x268] ;  /* 0x0002680001f87983 */ /* 0x004ea80000300a00 */
[----:B------:R1:W-:Y:S04]  /*c000*/  STL [R1+0x9e0], R0 ;  /* 0x0009e00001007387 */ /* 0x0003e80000100800 */
[----:B---3--:R-:W-:Y:S04]  /*c010*/  STL [R1+0x9ec], R132 ;  /* 0x0009ec8401007387 */ /* 0x008fe80000100800 */
[----:B----4-:R-:W-:Y:S01]  /*c020*/  STL [R1+0x9f4], R134 ;  /* 0x0009f48601007387 */ /* 0x010fe20000100800 */
[----:B-1----:R-:W-:-:S05]  /*c030*/  MOV R0, R133 ;  /* 0x0000008500007202 */ /* 0x002fca0000000f00 */
[----:B------:R1:W-:Y:S04]  /*c040*/  STL [R1+0x9e8], R0 ;  /* 0x0009e80001007387 */ /* 0x0003e80000100800 */
[----:B------:R-:W-:Y:S01]  /*c050*/  STL [R1+0x9fc], R136 ;  /* 0x0009fc8801007387 */ /* 0x000fe20000100800 */
[----:B-1----:R-:W-:-:S05]  /*c060*/  IMAD.MOV.U32 R0, RZ, RZ, R135 ;  /* 0x000000ffff007224 */ /* 0x002fca00078e0087 */
[----:B------:R1:W-:Y:S02]  /*c070*/  STL [R1+0x9f0], R0 ;  /* 0x0009f00001007387 */ /* 0x0003e40000100800 */
[----:B-1----:R-:W-:-:S05]  /*c080*/  IMAD.MOV.U32 R0, RZ, RZ, R137 ;  /* 0x000000ffff007224 */ /* 0x002fca00078e0089 */
[----:B------:R1:W-:Y:S04]  /*c090*/  STL [R1+0x9f8], R0 ;  /* 0x0009f80001007387 */ /* 0x0003e80000100800 */
[----:B------:R-:W-:Y:S04]  /*c0a0*/  STL [R1+0xa04], R138 ;  /* 0x000a048a01007387 */ /* 0x000fe80000100800 */
        /* <DEDUP_REMOVED lines=9> */
[----:B------:R-:W3:Y:S01]  /*c140*/  LDL.LU.64 R130, [R1+0x4d8] ;  /* 0x0004d80001827983 */ /* 0x000ee20000300a00 */
[----:B-1----:R-:W-:-:S05]  /*c150*/  IMAD.MOV.U32 R0, RZ, RZ, R145 ;  /* 0x000000ffff007224 */ /* 0x002fca00078e0091 */
[----:B------:R1:W-:Y:S04]  /*c160*/  STL [R1+0xa18], R0 ;  /* 0x000a180001007387 */ /* 0x0003e80000100800 */
[----:B------:R-:W-:Y:S04]  /*c170*/  STL [R1+0xa24], R146 ;  /* 0x000a249201007387 */ /* 0x000fe80000100800 */
[----:B------:R-:W4:Y:S01]  /*c180*/  LDL.LU.64 R132, [R1+0x4e0] ;  /* 0x0004e00001847983 */ /* 0x000f220000300a00 */
[----:B-1----:R-:W-:-:S03]  /*c190*/  IMAD.MOV.U32 R0, RZ, RZ, R147 ;  /* 0x000000ffff007224 */ /* 0x002fc600078e0093 */
[----:B------:R-:W4:Y:S04]  /*c1a0*/  LDL.LU.64 R134, [R1+0x4e8] ;  /* 0x0004e80001867983 */ /* 0x000f280000300a00 */
[----:B------:R1:W-:Y:S04]  /*c1b0*/  STL [R1+0xa20], R0 ;  /* 0x000a200001007387 */ /* 0x0003e80000100800 */
[----:B------:R-:W-:Y:S04]  /*c1c0*/  STL [R1+0xa2c], R212 ;  /* 0x000a2cd401007387 */ /* 0x000fe80000100800 */
[----:B------:R-:W4:Y:S01]  /*c1d0*/  LDL.LU.64 R136, [R1+0x6a8] ;  /* 0x0006a80001887983 */ /* 0x000f220000300a00 */
[----:B-1----:R-:W-:-:S03]  /*c1e0*/  MOV R0, R213 ;  /* 0x000000d500007202 */ /* 0x002fc60000000f00 */
[----:B------:R-:W4:Y:S04]  /*c1f0*/  LDL.LU.64 R138, [R1+0x3f8] ;  /* 0x0003f800018a7983 */ /* 0x000f280000300a00 */
[----:B------:R1:W-:Y:S04]  /*c200*/  STL [R1+0xa28], R0 ;  /* 0x000a280001007387 */ /* 0x0003e80000100800 */
[----:B------:R1:W-:Y:S04]  /*c210*/  STL [R1+0xa34], R214 ;  /* 0x000a34d601007387 */ /* 0x0003e80000100800 */
[----:B------:R-:W4:Y:S01]  /*c220*/  LDL.LU.64 R140, [R1+0x408] ;  /* 0x00040800018c7983 */ /* 0x000f220000300a00 */
[----:B-1----:R-:W-:-:S03]  /*c230*/  IMAD.MOV.U32 R0, RZ, RZ, R215 ;  /* 0x000000ffff007224 */ /* 0x002fc600078e00d7 */
[----:B------:R-:W4:Y:S04]  /*c240*/  LDL.LU.64 R142, [R1+0x460] ;  /* 0x00046000018e7983 */ /* 0x000f280000300a00 */
[----:B------:R1:W-:Y:S01]  /*c250*/  STL [R1+0xa30], R0 ;  /* 0x000a300001007387 */ /* 0x0003e20000100800 */
[----:B------:R-:W-:Y:S01]  /*c260*/  IMAD.MOV.U32 R214, RZ, RZ, R250 ;  /* 0x000000ffffd67224 */ /* 0x000fe200078e00fa */
[----:B------:R-:W-:Y:S01]  /*c270*/  MOV R215, R251 ;  /* 0x000000fb00d77202 */ /* 0x000fe20000000f00 */
[----:B------:R-:W-:Y:S01]  /*c280*/  IMAD.MOV.U32 R250, RZ, RZ, R230 ;  /* 0x000000fffffa7224 */ /* 0x000fe200078e00e6 */
[----:B------:R-:W-:Y:S01]  /*c290*/  MOV R251, R231 ;  /* 0x000000e700fb7202 */ /* 0x000fe20000000f00 */
[----:B--2---:R2:W-:Y:S04]  /*c2a0*/  STL [R1+0xa3c], R248 ;  /* 0x000a3cf801007387 */ /* 0x0045e80000100800 */
[----:B------:R-:W4:Y:S01]  /*c2b0*/  LDL.LU.64 R144, [R1+0x4b0] ;  /* 0x0004b00001907983 */ /* 0x000f220000300a00 */
[----:B-1----:R-:W-:-:S03]  /*c2c0*/  IMAD.MOV.U32 R0, RZ, RZ, R249 ;  /* 0x000000ffff007224 */ /* 0x002fc600078e00f9 */
[----:B------:R-:W4:Y:S04]  /*c2d0*/  LDL.LU.64 R146, [R1+0x328] ;  /* 0x0003280001927983 */ /* 0x000f280000300a00 */
[----:B------:R3:W-:Y:S04]  /*c2e0*/  STL [R1+0xa38], R0 ;  /* 0x000a380001007387 */ /* 0x0007e80000100800 */
[----:B------:R-:W-:Y:S04]  /*c2f0*/  STL [R1+0xa44], R190 ;  /* 0x000a44be01007387 */ /* 0x000fe80000100800 */
[----:B------:R-:W4:Y:S01]  /*c300*/  LDL.LU.64 R212, [R1+0x398] ;  /* 0x0003980001d47983 */ /* 0x000f220000300a00 */
[----:B--2---:R-:W-:-:S02]  /*c310*/  IMAD.MOV.U32 R248, RZ, RZ, R228 ;  /* 0x000000fffff87224 */ /* 0x004fc400078e00e4 */
[----:B------:R-:W-:Y:S01]  /*c320*/  IMAD.MOV.U32 R249, RZ, RZ, R229 ;  /* 0x000000fffff97224 */ /* 0x000fe200078e00e5 */
[----:B------:R-:W-:Y:S04]  /*c330*/  STL [R1+0xa40], R191 ;  /* 0x000a40bf01007387 */ /* 0x000fe80000100800 */
[----:B------:R-:W2:Y:S04]  /*c340*/  LDL.LU.64 R228, [R1+0x3d0] ;  /* 0x0003d00001e47983 */ /* 0x000ea80000300a00 */
[----:B------:R-:W-:Y:S04]  /*c350*/  STL [R1+0xa4c], R194 ;  /* 0x000a4cc201007387 */ /* 0x000fe80000100800 */
[----:B------:R-:W2:Y:S04]  /*c360*/  LDL.LU.64 R230, [R1+0x3d8] ;  /* 0x0003d80001e67983 */ /* 0x000ea80000300a00 */
[----:B------:R-:W-:Y:S04]  /*c370*/  STL [R1+0xa48], R195 ;  /* 0x000a48c301007387 */ /* 0x000fe80000100800 */
[----:B------:R-:W-:Y:S04]  /*c380*/  STL [R1+0xa54], R208 ;  /* 0x000a54d001007387 */ /* 0x000fe80000100800 */
[----:B------:R-:W-:Y:S04]  /*c390*/  STL [R1+0xa50], R209 ;  /* 0x000a50d101007387 */ /* 0x000fe80000100800 */
[----:B------:R-:W-:Y:S04]  /*c3a0*/  STL [R1+0xa5c], R210 ;  /* 0x000a5cd201007387 */ /* 0x000fe80000100800 */
[----:B------:R-:W-:Y:S01]  /*c3b0*/  STL [R1+0xa58], R211 ;  /* 0x000a58d301007387 */ /* 0x000fe20000100800 */
[----:B---3--:R-:W-:-:S03]  /*c3c0*/  IMAD.MOV.U32 R0, RZ, RZ, R131 ;  /* 0x000000ffff007224 */ /* 0x008fc600078e0083 */
[----:B------:R-:W-:Y:S04]  /*c3d0*/  STL [R1+0xa64], R130 ;  /* 0x000a648201007387 */ /* 0x000fe80000100800 */
[----:B----4-:R-:W-:Y:S04]  /*c3e0*/  STL [R1+0xa6c], R132 ;  /* 0x000a6c8401007387 */ /* 0x010fe80000100800 */
        /* <DEDUP_REMOVED lines=13> */
[----:B------:R-:W-:Y:S01]  /*c4c0*/  STL [R1+0xa94], R142 ;  /* 0x000a948e01007387 */ /* 0x000fe20000100800 */
[----:B-1----:R-:W-:-:S05]  /*c4d0*/  IMAD.MOV.U32 R0, RZ, RZ, R141 ;  /* 0x000000ffff007224 */ /* 0x002fca00078e008d */
[----:B------:R1:W-:Y:S02]  /*c4e0*/  STL [R1+0xa88], R0 ;  /* 0x000a880001007387 */ /* 0x0003e40000100800 */
[----:B-1----:R-:W-:Y:S01]  /*c4f0*/  IMAD.MOV.U32 R0, RZ, RZ, R143 ;  /* 0x000000ffff007224 */ /* 0x002fe200078e008f */
[----:B------:R-:W-:Y:S01]  /*c500*/  MOV R135, R215 ;  /* 0x000000d700877202 */ /* 0x000fe20000000f00 */
[----:B------:R-:W-:Y:S01]  /*c510*/  IMAD.MOV.U32 R134, RZ, RZ, R214 ;  /* 0x000000ffff867224 */ /* 0x000fe200078e00d6 */
[----:B------:R-:W-:Y:S01]  /*c520*/  MOV R111, R251 ;  /* 0x000000fb006f7202 */ /* 0x000fe20000000f00 */
[----:B------:R-:W-:Y:S02]  /*c530*/  IMAD.MOV.U32 R138, RZ, RZ, R248 ;  /* 0x000000ffff8a7224 */ /* 0x000fe400078e00f8 */
[----:B------:R-:W-:Y:S02]  /*c540*/  IMAD.MOV.U32 R139, RZ, RZ, R249 ;  /* 0x000000ffff8b7224 */ /* 0x000fe400078e00f9 */
[----:B------:R-:W-:Y:S01]  /*c550*/  IMAD.MOV.U32 R110, RZ, RZ, R250 ;  /* 0x000000ffff6e7224 */ /* 0x000fe200078e00fa */
[----:B------:R-:W-:Y:S04]  /*c560*/  STL [R1+0xa9c], R144 ;  /* 0x000a9c9001007387 */ /* 0x000fe80000100800 */
[----:B------:R1:W-:Y:S04]  /*c570*/  STL [R1+0xa90], R0 ;  /* 0x000a900001007387 */ /* 0x0003e80000100800 */
[----:B------:R-:W-:Y:S01]  /*c580*/  STL [R1+0xaa4], R146 ;  /* 0x000aa49201007387 */ /* 0x000fe20000100800 */
[----:B-1----:R-:W-:-:S05]  /*c590*/  MOV R0, R145 ;  /* 0x0000009100007202 */ /* 0x002fca0000000f00 */
[----:B------:R1:W-:Y:S04]  /*c5a0*/  STL [R1+0xa98], R0 ;  /* 0x000a980001007387 */ /* 0x0003e80000100800 */
[----:B------:R-:W-:Y:S01]  /*c5b0*/  STL [R1+0xaac], R212 ;  /* 0x000aacd401007387 */ /* 0x000fe20000100800 */
[----:B-1----:R-:W-:-:S05]  /*c5c0*/  IMAD.MOV.U32 R0, RZ, RZ, R147 ;  /* 0x000000ffff007224 */ /* 0x002fca00078e0093 */
[----:B------:R1:W-:Y:S02]  /*c5d0*/  STL [R1+0xaa0], R0 ;  /* 0x000aa00001007387 */ /* 0x0003e40000100800 */
[----:B-1----:R-:W-:-:S05]  /*c5e0*/  IMAD.MOV.U32 R0, RZ, RZ, R213 ;  /* 0x000000ffff007224 */ /* 0x002fca00078e00d5 */
[----:B------:R1:W-:Y:S04]  /*c5f0*/  STL [R1+0xaa8], R0 ;  /* 0x000aa80001007387 */ /* 0x0003e80000100800 */
[----:B--2---:R-:W-:Y:S01]  /*c600*/  STL [R1+0xab4], R228 ;  /* 0x000ab4e401007387 */ /* 0x004fe20000100800 */
[----:B-1----:R-:W-:-:S03]  /*c610*/  IMAD.MOV.U32 R0, RZ, RZ, R229 ;  /* 0x000000ffff007224 */ /* 0x002fc600078e00e5 */
[----:B------:R-:W-:Y:S04]  /*c620*/  STL [R1+0xabc], R230 ;  /* 0x000abce601007387 */ /* 0x000fe80000100800 */
[----:B------:R1:W-:Y:S04]  /*c630*/  STL [R1+0xab0], R0 ;  /* 0x000ab00001007387 */ /* 0x0003e80000100800 */
[----:B------:R-:W-:Y:S01]  /*c640*/  STL [R1+0xac4], R222 ;  /* 0x000ac4de01007387 */ /* 0x000fe20000100800 */
[----:B-1----:R-:W-:-:S05]  /*c650*/  IMAD.MOV.U32 R0, RZ, RZ, R231 ;  /* 0x000000ffff007224 */ /* 0x002fca00078e00e7 */
[----:B------:R1:W-:Y:S04]  /*c660*/  STL [R1+0xab8], R0 ;  /* 0x000ab80001007387 */ /* 0x0003e80000100800 */
[----:B------:R-:W2:Y:S04]  /*c670*/  LDL.LU.64 R142, [R1+0x930] ;  /* 0x00093000018e7983 */ /* 0x000ea80000300a00 */
[----:B------:R-:W3:Y:S04]  /*c680*/  LDL.LU.64 R140, [R1+0xe28] ;  /* 0x000e2800018c7983 */ /* 0x000ee80000300a00 */
[----:B------:R-:W4:Y:S04]  /*c690*/  LDL.LU.64 R144, [R1+0xe08] ;  /* 0x000e080001907983 */ /* 0x000f280000300a00 */
[----:B------:R-:W2:Y:S04]  /*c6a0*/  LDL.LU.64 R128, [R1+0x220] ;  /* 0x0002200001807983 */ /* 0x000ea80000300a00 */
[----:B------:R-:W2:Y:S04]  /*c6b0*/  LDL.LU.64 R136, [R1+0x238] ;  /* 0x0002380001887983 */ /* 0x000ea80000300a00 */
[----:B------:R-:W2:Y:S04]  /*c6c0*/  LDL.LU.64 R146, [R1+0x908] ;  /* 0x0009080001927983 */ /* 0x000ea80000300a00 */
[----:B------:R-:W2:Y:S04]  /*c6d0*/  LDL.LU.64 R102, [R1+0x128] ;  /* 0x0001280001667983 */ /* 0x000ea80000300a00 */
[----:B------:R-:W3:Y:S04]  /*c6e0*/  LDL.LU.64 R212, [R1+0xe70] ;  /* 0x000e700001d47983 */ /* 0x000ee80000300a00 */
        /* <DEDUP_REMOVED lines=8> */
[----:B------:R-:W4:Y:S04]  /*c770*/  LDL.LU.64 R108, [R1+0x140] ;  /* 0x00014000016c7983 */ /* 0x000f280000300a00 */
[----:B------:R-:W4:Y:S04]  /*c780*/  LDL.LU.64 R96, [R1+0x720] ;  /* 0x0007200001607983 */ /* 0x000f280000300a00 */
[----:B------:R-:W4:Y:S04]  /*c790*/  LDL.LU.64 R98, [R1+0x738] ;  /* 0x0007380001627983 */ /* 0x000f280000300a00 */
[----:B------:R-:W-:Y:S04]  /*c7a0*/  STL [R1+0xac0], R223 ;  /* 0x000ac0df01007387 */ /* 0x000fe80000100800 */
[----:B------:R-:W1:Y:S04]  /*c7b0*/  LDL.LU.64 R92, [R1+0x718] ;  /* 0x00071800015c7983 */ /* 0x000e680000300a00 */
[----:B------:R-:W-:Y:S04]  /*c7c0*/  STL [R1+0xacc], R216 ;  /* 0x000accd801007387 */ /* 0x000fe80000100800 */
[----:B------:R-:W-:Y:S04]  /*c7d0*/  STL [R1+0xac8], R217 ;  /* 0x000ac8d901007387 */ /* 0x000fe80000100800 */
[----:B------:R-:W-:Y:S04]  /*c7e0*/  STL [R1+0xad4], R218 ;  /* 0x000ad4da01007387 */ /* 0x000fe80000100800 */
[----:B------:R-:W4:Y:S04]  /*c7f0*/  LDL.LU.64 R198, [R1+0x728] ;  /* 0x0007280001c67983 */ /* 0x000f280000300a00 */
[----:B------:R-:W-:Y:S04]  /*c800*/  STL [R1+0xad0], R219 ;  /* 0x000ad0db01007387 */ /* 0x000fe80000100800 */
[----:B------:R-:W4:Y:S04]  /*c810*/  LDL.LU.64 R106, [R1+0x6a0] ;  /* 0x0006a000016a7983 */ /* 0x000f280000300a00 */
[----:B------:R-:W-:Y:S04]  /*c820*/  STL [R1+0xadc], R220 ;  /* 0x000adcdc01007387 */ /* 0x000fe80000100800 */
[----:B------:R-:W-:Y:S01]  /*c830*/  STL [R1+0xad8], R221 ;  /* 0x000ad8dd01007387 */ /* 0x000fe20000100800 */
[----:B--2---:R-:W-:Y:S01]  /*c840*/  IMAD.MOV.U32 R100, RZ, RZ, R102 ;  /* 0x000000ffff647224 */ /* 0x004fe200078e0066 */
[----:B------:R-:W-:Y:S01]  /*c850*/  MOV R101, R103 ;  /* 0x0000006700657202 */ /* 0x000fe20000000f00 */
[----:B---3--:R-:W-:-:S02]  /*c860*/  IMAD.MOV.U32 R102, RZ, RZ, R104 ;  /* 0x000000ffff667224 */ /* 0x008fc400078e0068 */
[----:B------:R-:W-:Y:S02]  /*c870*/  IMAD.MOV.U32 R103, RZ, RZ, R105 ;  /* 0x000000ffff677224 */ /* 0x000fe400078e0069 */
[----:B----4-:R-:W-:Y:S01]  /*c880*/  IMAD.MOV.U32 R104, RZ, RZ, R108 ;  /* 0x000000ffff687224 */ /* 0x010fe200078e006c */
[----:B------:R-:W-:Y:S02]  /*c890*/  MOV R105, R109 ;  /* 0x0000006d00697202 */ /* 0x000fe40000000f00 */
[----:B------:R-:W2:Y:S04]  /*c8a0*/  LDL.LU.64 R108, [R1+0x6d0] ;  /* 0x0006d000016c7983 */ /* 0x000ea80000300a00 */
[----:B------:R-:W3:Y:S01]  /*c8b0*/  LDL.LU.64 R94, [R1+0x6e8] ;  /* 0x0006e800015e7983 */ /* 0x000ee20000300a00 */
[----:B-1----:R-:W-:-:S03]  /*c8c0*/  IMAD.MOV.U32 R0, RZ, RZ, R93 ;  /* 0x000000ffff007224 */ /* 0x002fc600078e005d */
[----:B------:R-:W-:Y:S04]  /*c8d0*/  STL [R1+0xae4], R92 ;  /* 0x000ae45c01007387 */ /* 0x000fe80000100800 */
[----:B------:R-:W-:Y:S04]  /*c8e0*/  STL [R1+0xaec], R96 ;  /* 0x000aec6001007387 */ /* 0x000fe80000100800 */
[----:B------:R1:W-:Y:S02]  /*c8f0*/  STL [R1+0xae0], R0 ;  /* 0x000ae00001007387 */ /* 0x0003e40000100800 */
[----:B-1----:R-:W-:-:S02]  /*c900*/  IMAD.MOV.U32 R0, RZ, RZ, R97 ;  /* 0x000000ffff007224 */ /* 0x002fc400078e0061 */
[----:B------:R-:W-:Y:S04]  /*c910*/  STL [R1+0xaf4], R198 ;  /* 0x000af4c601007387 */ /* 0x000fe80000100800 */
[----:B------:R1:W-:Y:S04]  /*c920*/  STL [R1+0xae8], R0 ;  /* 0x000ae80001007387 */ /* 0x0003e80000100800 */
[----:B------:R-:W4:Y:S04]  /*c930*/  LDL.LU.64 R92, [R1+0x6d8] ;  /* 0x0006d800015c7983 */ /* 0x000f280000300a00 */
[----:B------:R-:W3:Y:S01]  /*c940*/  LDL.LU.64 R96, [R1+0x468] ;  /* 0x0004680001607983 */ /* 0x000ee20000300a00 */
[----:B-1----:R-:W-:-:S05]  /*c950*/  IMAD.MOV.U32 R0, RZ, RZ, R199 ;  /* 0x000000ffff007224 */ /* 0x002fca00078e00c7 */
[----:B------:R1:W-:Y:S04]  /*c960*/  STL [R1+0xaf0], R0 ;  /* 0x000af00001007387 */ /* 0x0003e80000100800 */
[----:B------:R1:W-:Y:S02]  /*c970*/  STL [R1+0xafc], R98 ;  /* 0x000afc6201007387 */ /* 0x0003e40000100800 */
[----:B-1----:R-:W-:-:S05]  /*c980*/  MOV R0, R99 ;  /* 0x0000006300007202 */ /* 0x002fca0000000f00 */
[----:B------:R1:W-:Y:S04]  /*c990*/  STL [R1+0xaf8], R0 ;  /* 0x000af80001007387 */ /* 0x0003e80000100800 */
[----:B------:R-:W-:Y:S04]  /*c9a0*/  STL [R1+0xb04], R106 ;  /* 0x000b046a01007387 */ /* 0x000fe80000100800 */
[----:B------:R-:W3:Y:S01]  /*c9b0*/  LDL.LU.64 R98, [R1+0x4b8] ;  /* 0x0004b80001627983 */ /* 0x000ee20000300a00 */
[----:B-1----:R-:W-:-:S05]  /*c9c0*/  IMAD.MOV.U32 R0, RZ, RZ, R107 ;  /* 0x000000ffff007224 */ /* 0x002fca00078e006b */
[----:B------:R1:W-:Y:S04]  /*c9d0*/  STL [R1+0xb00], R0 ;  /* 0x000b000001007387 */ /* 0x0003e80000100800 */
[----:B--2---:R2:W-:Y:S01]  /*c9e0*/  STL [R1+0xb0c], R108 ;  /* 0x000b0c6c01007387 */ /* 0x0045e20000100800 */
[----:B-1----:R-:W-:-:S03]  /*c9f0*/  IMAD.MOV.U32 R0, RZ, RZ, R109 ;  /* 0x000000ffff007224 */ /* 0x002fc600078e006d */
[----:B------:R-:W3:Y:S04]  /*ca00*/  LDL.LU.64 R106, [R1+0x4c0] ;  /* 0x0004c000016a7983 */ /* 0x000ee80000300a00 */
[----:B--2---:R-:W2:Y:S04]  /*ca10*/  LDL.LU.64 R108, [R1+0x4c8] ;  /* 0x0004c800016c7983 */ /* 0x004ea80000300a00 */
[----:B------:R4:W-:Y:S02]  /*ca20*/  STL [R1+0xb08], R0 ;  /* 0x000b080001007387 */ /* 0x0009e40000100800 */
[----:B----4-:R-:W-:-:S02]  /*ca30*/  IMAD.MOV.U32 R0, RZ, RZ, R93 ;  /* 0x000000ffff007224 */ /* 0x010fc400078e005d */
[----:B------:R-:W-:Y:S04]  /*ca40*/  STL [R1+0xb14], R92 ;  /* 0x000b145c01007387 */ /* 0x000fe80000100800 */
[----:B------:R1:W-:Y:S04]  /*ca50*/  STL [R1+0xb10], R0 ;  /* 0x000b100001007387 */ /* 0x0003e80000100800 */
[----:B---3--:R-:W-:Y:S01]  /*ca60*/  STL [R1+0xb1c], R94 ;  /* 0x000b1c5e01007387 */ /* 0x008fe20000100800 */
[----:B-1----:R-:W-:-:S05]  /*ca70*/  MOV R0, R95 ;  /* 0x0000005f00007202 */ /* 0x002fca0000000f00 */
[----:B------:R1:W-:Y:S04]  /*ca80*/  STL [R1+0xb18], R0 ;  /* 0x000b180001007387 */ /* 0x0003e80000100800 */
[----:B------:R-:W-:Y:S01]  /*ca90*/  STL [R1+0xb24], R96 ;  /* 0x000b246001007387 */ /* 0x000fe20000100800 */
[----:B-1----:R-:W-:-:S03]  /*caa0*/  IMAD.MOV.U32 R0, RZ, RZ, R97 ;  /* 0x000000ffff007224 */ /* 0x002fc600078e0061 */
[----:B------:R-:W-:Y:S04]  /*cab0*/  STL [R1+0xb2c], R98 ;  /* 0x000b2c6201007387 */ /* 0x000fe80000100800 */
[----:B------:R1:W-:Y:S02]  /*cac0*/  STL [R1+0xb20], R0 ;  /* 0x000b200001007387 */ /* 0x0003e40000100800 */
[----:B-1----:R-:W-:-:S05]  /*cad0*/  IMAD.MOV.U32 R0, RZ, RZ, R99 ;  /* 0x000000ffff007224 */ /* 0x002fca00078e0063 */
[----:B------:R1:W-:Y:S02]  /*cae0*/  STL [R1+0xb28], R0 ;  /* 0x000b280001007387 */ /* 0x0003e40000100800 */
[----:B-1----:R-:W-:Y:S02]  /*caf0*/  IMAD.MOV.U32 R0, RZ, RZ, R107 ;  /* 0x000000ffff007224 */ /* 0x002fe400078e006b */
[----:B------:R1:W-:Y:S04]  /*cb00*/  STL [R1+0xb34], R106 ;  /* 0x000b346a01007387 */ /* 0x0003e80000100800 */
[----:B--2---:R-:W-:Y:S04]  /*cb10*/  STL [R1+0xb3c], R108 ;  /* 0x000b3c6c01007387 */ /* 0x004fe80000100800 */
[----:B------:R2:W-:Y:S04]  /*cb20*/  STL [R1+0xb30], R0 ;  /* 0x000b300001007387 */ /* 0x0005e80000100800 */
[----:B-1----:R-:W3:Y:S01]  /*cb30*/  LDL.LU.64 R106, [R1+0x780] ;  /* 0x00078000016a7983 */ /* 0x002ee20000300a00 */
[----:B--2---:R-:W-:-:S05]  /*cb40*/  MOV R0, R109 ;  /* 0x0000006d00007202 */ /* 0x004fca0000000f00 */
[----:B------:R1:W-:Y:S04]  /*cb50*/  STL [R1+0xb38], R0 ;  /* 0x000b380001007387 */ /* 0x0003e80000100800 */
[----:B------:R-:W2:Y:S01]  /*cb60*/  LDL.LU.64 R108, [R1+0x788] ;  /* 0x00078800016c7983 */ /* 0x000ea20000300a00 */
[----:B-1----:R-:W-:-:S03]  /*cb70*/  IMAD.MOV.U32 R0, RZ, RZ, R129 ;  /* 0x000000ffff007224 */ /* 0x002fc600078e0081 */
[----:B------:R1:W-:Y:S04]  /*cb80*/  STL [R1+0xb44], R128 ;  /* 0x000b448001007387 */ /* 0x0003e80000100800 */
[----:B------:R4:W-:Y:S04]  /*cb90*/  STL [R1+0xb40], R0 ;  /* 0x000b400001007387 */ /* 0x0009e80000100800 */
[----:B------:R-:W-:Y:S01]  /*cba0*/  STL [R1+0xb4c], R100 ;  /* 0x000b4c6401007387 */ /* 0x000fe20000100800 */
[----:B-1----:R-:W-:Y:S02]  /*cbb0*/  IMAD.MOV.U32 R128, RZ, RZ, R130 ;  /* 0x000000ffff807224 */ /* 0x002fe400078e0082 */
[----:B------:R-:W-:Y:S01]  /*cbc0*/  IMAD.MOV.U32 R129, RZ, RZ, R131 ;  /* 0x000000ffff817224 */ /* 0x000fe200078e0083 */
[----:B----4-:R-:W-:Y:S01]  /*cbd0*/  MOV R0, R101 ;  /* 0x0000006500007202 */ /* 0x010fe20000000f00 */
[----:B------:R-:W4:Y:S04]  /*cbe0*/  LDL.LU.64 R130, [R1+0x790] ;  /* 0x0007900001827983 */ /* 0x000f280000300a00 */
[----:B------:R1:W-:Y:S04]  /*cbf0*/  STL [R1+0xb48], R0 ;  /* 0x000b480001007387 */ /* 0x0003e80000100800 */
[----:B------:R1:W-:Y:S02]  /*cc00*/  STL [R1+0xb54], R104 ;  /* 0x000b546801007387 */ /* 0x0003e40000100800 */
[----:B-1----:R-:W-:-:S02]  /*cc10*/  IMAD.MOV.U32 R0, RZ, RZ, R105 ;  /* 0x000000ffff007224 */ /* 0x002fc400078e0069 */
[----:B------:R-:W4:Y:S04]  /*cc20*/  LDL.LU.64 R104, [R1+0x7a0] ;  /* 0x0007a00001687983 */ /* 0x000f280000300a00 */
[----:B------:R1:W-:Y:S04]  /*cc30*/  STL [R1+0xb50], R0 ;  /* 0x000b500001007387 */ /* 0x0003e80000100800 */
[----:B------:R-:W-:Y:S04]  /*cc40*/  STL [R1+0xb5c], R102 ;  /* 0x000b5c6601007387 */ /* 0x000fe80000100800 */
[----:B------:R-:W4:Y:S01]  /*cc50*/  LDL.LU.64 R98, [R1+0x740] ;  /* 0x0007400001627983 */ /* 0x000f220000300a00 */
[----:B-1----:R-:W-:-:S03]  /*cc60*/  IMAD.MOV.U32 R0, RZ, RZ, R103 ;  /* 0x000000ffff007224 */ /* 0x002fc600078e0067 */
[----:B------:R-:W4:Y:S04]  /*cc70*/  LDL.LU.64 R96, [R1+0x730] ;  /* 0x0007300001607983 */ /* 0x000f280000300a00 */
[----:B------:R3:W-:Y:S02]  /*cc80*/  STL [R1+0xb58], R0 ;  /* 0x000b580001007387 */ /* 0x0007e40000100800 */
[----:B---3--:R-:W-:Y:S02]  /*cc90*/  IMAD.MOV.U32 R0, RZ, RZ, R107 ;  /* 0x000000ffff007224 */ /* 0x008fe400078e006b */
[----:B------:R-:W-:Y:S04]  /*cca0*/  STL [R1+0xb64], R106 ;  /* 0x000b646a01007387 */ /* 0x000fe80000100800 */
[----:B------:R2:W-:Y:S04]  /*ccb0*/  STL [R1+0xb60], R0 ;  /* 0x000b600001007387 */ /* 0x0005e80000100800 */
[----:B------:R-:W3:Y:S01]  /*ccc0*/  LDL.LU.64 R100, [R1+0x748] ;  /* 0x0007480001647983 */ /* 0x000ee20000300a00 */
[----:B--2---:R-:W-:-:S03]  /*ccd0*/  MOV R0, R109 ;  /* 0x0000006d00007202 */ /* 0x004fc60000000f00 */
[----:B------:R-:W-:Y:S04]  /*cce0*/  STL [R1+0xb6c], R108 ;  /* 0x000b6c6c01007387 */ /* 0x000fe80000100800 */
[----:B------:R1:W-:Y:S04]  /*ccf0*/  STL [R1+0xb68], R0 ;  /* 0x000b680001007387 */ /* 0x0003e80000100800 */
[----:B------:R-:W2:Y:S04]  /*cd00*/  LDL.LU.64 R102, [R1+0x758] ;  /* 0x0007580001667983 */ /* 0x000ea80000300a00 */
[----:B------:R-:W2:Y:S04]  /*cd10*/  LDL.LU.64 R106, [R1+0x6e0] ;  /* 0x0006e000016a7983 */ /* 0x000ea80000300a00 */
[----:B----4-:R-:W-:Y:S01]  /*cd20*/  STL [R1+0xb74], R130 ;  /* 0x000b748201007387 */ /* 0x010fe20000100800 */
[----:B-1----:R-:W-:-:S03]  /*cd30*/  IMAD.MOV.U32 R0, RZ, RZ, R131 ;  /* 0x000000ffff007224 */ /* 0x002fc600078e0083 */
[----:B------:R-:W4:Y:S04]  /*cd40*/  LDL.LU.64 R108, [R1+0x6f0] ;  /* 0x0006f000016c7983 */ /* 0x000f280000300a00 */
[----:B------:R1:W-:Y:S04]  /*cd50*/  STL [R1+0xb70], R0 ;  /* 0x000b700001007387 */ /* 0x0003e80000100800 */
[----:B------:R1:W-:Y:S02]  /*cd60*/  STL [R1+0xb7c], R104 ;  /* 0x000b7c6801007387 */ /* 0x0003e40000100800 */
[----:B-1----:R-:W-:-:S02]  /*cd70*/  IMAD.MOV.U32 R0, RZ, RZ, R105 ;  /* 0x000000ffff007224 */ /* 0x002fc400078e0069 */
[----:B------:R-:W4:Y:S04]  /*cd80*/  LDL.LU.64 R130, [R1+0x700] ;  /* 0x0007000001827983 */ /* 0x000f280000300a00 */
[----:B------:R1:W-:Y:S01]  /*cd90*/  STL [R1+0xb78], R0 ;  /* 0x000b780001007387 */ /* 0x0003e20000100800 */
[----:B------:R-:W-:Y:S01]  /*cda0*/  IMAD.MOV.U32 R104, RZ, RZ, R134 ;  /* 0x000000ffff687224 */ /* 0x000fe200078e0086 */
[----:B------:R-:W-:Y:S02]  /*cdb0*/  MOV R105, R135 ;  /* 0x0000008700697202 */ /* 0x000fe40000000f00 */
[----:B------:R-:W4:Y:S01]  /*cdc0*/  LDL.LU.64 R134, [R1+0x708] ;  /* 0x0007080001867983 */ /* 0x000f220000300a00 */
[----:B-1----:R-:W-:-:S03]  /*cdd0*/  IMAD.MOV.U32 R0, RZ, RZ, R97 ;  /* 0x000000ffff007224 */ /* 0x002fc600078e0061 */
[----:B------:R-:W-:Y:S04]  /*cde0*/  STL [R1+0xb84], R96 ;  /* 0x000b846001007387 */ /* 0x000fe80000100800 */
[----:B------:R-:W-:Y:S04]  /*cdf0*/  STL [R1+0xb8c], R98 ;  /* 0x000b8c6201007387 */ /* 0x000fe80000100800 */
[----:B------:R1:W-:Y:S02]  /*ce00*/  STL [R1+0xb80], R0 ;  /* 0x000b800001007387 */ /* 0x0003e40000100800 */
[----:B-1----:R-:W-:-:S02]  /*ce10*/  IMAD.MOV.U32 R0, RZ, RZ, R99 ;  /* 0x000000ffff007224 */ /* 0x002fc400078e0063 */
[----:B---3--:R-:W-:Y:S04]  /*ce20*/  STL [R1+0xb94], R100 ;  /* 0x000b946401007387 */ /* 0x008fe80000100800 */
[----:B------:R1:W-:Y:S02]  /*ce30*/  STL [R1+0xb88], R0 ;  /* 0x000b880001007387 */ /* 0x0003e40000100800 */
[----:B-1----:R-:W-:-:S05]  /*ce40*/  IMAD.MOV.U32 R0, RZ, RZ, R101 ;  /* 0x000000ffff007224 */ /* 0x002fca00078e0065 */
[----:B------:R1:W-:Y:S04]  /*ce50*/  STL [R1+0xb90], R0 ;  /* 0x000b900001007387 */ /* 0x0003e80000100800 */
[----:B--2---:R-:W-:Y:S01]  /*ce60*/  STL [R1+0xb9c], R102 ;  /* 0x000b9c6601007387 */ /* 0x004fe20000100800 */
[----:B-1----:R-:W-:-:S05]  /*ce70*/  MOV R0, R103 ;  /* 0x0000006700007202 */ /* 0x002fca0000000f00 */
[----:B------:R1:W-:Y:S04]  /*ce80*/  STL [R1+0xb98], R0 ;  /* 0x000b980001007387 */ /* 0x0003e80000100800 */
[----:B------:R2:W-:Y:S01]  /*ce90*/  STL [R1+0xba4], R106 ;  /* 0x000ba46a01007387 */ /* 0x0005e20000100800 */
[----:B-1----:R-:W-:-:S05]  /*cea0*/  IMAD.MOV.U32 R0, RZ, RZ, R107 ;  /* 0x000000ffff007224 */ /* 0x002fca00078e006b */
[----:B------:R1:W-:Y:S04]  /*ceb0*/  STL [R1+0xba0], R0 ;  /* 0x000ba00001007387 */ /* 0x0003e80000100800 */
[----:B----4-:R3:W-:Y:S04]  /*cec0*/  STL [R1+0xbac], R108 ;  /* 0x000bac6c01007387 */ /* 0x0107e80000100800 */
[----:B--2---:R-:W2:Y:S01]  /*ced0*/  LDL.LU.64 R106, [R1+0x800] ;  /* 0x00080000016a7983 */ /* 0x004ea20000300a00 */
[----:B-1----:R-:W-:-:S05]  /*cee0*/  IMAD.MOV.U32 R0, RZ, RZ, R109 ;  /* 0x000000ffff007224 */ /* 0x002fca00078e006d */
[----:B------:R1:W-:Y:S04]  /*cef0*/  STL [R1+0xba8], R0 ;  /* 0x000ba80001007387 */ /* 0x0003e80000100800 */
[----:B------:R4:W-:Y:S04]  /*cf00*/  STL [R1+0xbb4], R130 ;  /* 0x000bb48201007387 */ /* 0x0009e80000100800 */
[----:B---3--:R-:W3:Y:S01]  /*cf10*/  LDL.LU.64 R108, [R1+0x808] ;  /* 0x00080800016c7983 */ /* 0x008ee20000300a00 */
[----:B-1----:R-:W-:-:S03]  /*cf20*/  IMAD.MOV.U32 R0, RZ, RZ, R131 ;  /* 0x000000ffff007224 */ /* 0x002fc600078e0083 */
[----:B------:R-:W-:Y:S04]  /*cf30*/  STL [R1+0xbbc], R134 ;  /* 0x000bbc8601007387 */ /* 0x000fe80000100800 */
[----:B------:R1:W-:Y:S04]  /*cf40*/  STL [R1+0xbb0], R0 ;  /* 0x000bb00001007387 */ /* 0x0003e80000100800 */
[----:B----4-:R-:W4:Y:S01]  /*cf50*/  LDL.LU.64 R130, [R1+0x810] ;  /* 0x0008100001827983 */ /* 0x010f220000300a00 */
[----:B-1----:R-:W-:-:S05]  /*cf60*/  MOV R0, R135 ;  /* 0x0000008700007202 */ /* 0x002fca0000000f00 */
[----:B------:R1:W-:Y:S04]  /*cf70*/  STL [R1+0xbb8], R0 ;  /* 0x000bb80001007387 */ /* 0x0003e80000100800 */
[----:B------:R-:W-:Y:S04]  /*cf80*/  STL [R1+0xbc4], R104 ;  /* 0x000bc46801007387 */ /* 0x000fe80000100800 */
[----:B------:R-:W4:Y:S01]  /*cf90*/  LDL.LU.64 R134, [R1+0x820] ;  /* 0x0008200001867983 */ /* 0x000f220000300a00 */
[----:B-1----:R-:W-:-:S05]  /*cfa0*/  IMAD.MOV.U32 R0, RZ, RZ, R105 ;  /* 0x000000ffff007224 */ /* 0x002fca00078e0069 */
[----:B------:R1:W-:Y:S04]  /*cfb0*/  STL [R1+0xbc0], R0 ;  /* 0x000bc00001007387 */ /* 0x0003e80000100800 */
[----:B------:R1:W-:Y:S02]  /*cfc0*/  STL [R1+0xbcc], R110 ;  /* 0x000bcc6e01007387 */ /* 0x0003e40000100800 */
[----:B-1----:R-:W-:Y:S02]  /*cfd0*/  IMAD.MOV.U32 R0, RZ, RZ, R111 ;  /* 0x000000ffff007224 */ /* 0x002fe400078e006f */
[----:B------:R-:W4:Y:S04]  /*cfe0*/  LDL.LU.64 R110, [R1+0x798] ;  /* 0x00079800016e7983 */ /* 0x000f280000300a00 */
[----:B------:R1:W-:Y:S04]  /*cff0*/  STL [R1+0xbc8], R0 ;  /* 0x000bc80001007387 */ /* 0x0003e80000100800 */
[----:B------:R1:W-:Y:S02]  /*d000*/  STL [R1+0xbd4], R128 ;  /* 0x000bd48001007387 */ /* 0x0003e40000100800 */
[----:B-1----:R-:W-:-:S02]  /*d010*/  IMAD.MOV.U32 R0, RZ, RZ, R129 ;  /* 0x000000ffff007224 */ /* 0x002fc400078e0081 */
[----:B------:R-:W4:Y:S04]  /*d020*/  LDL.LU.64 R128, [R1+0x7a8] ;  /* 0x0007a80001807983 */ /* 0x000f280000300a00 */
[----:B------:R1:W-:Y:S04]  /*d030*/  STL [R1+0xbd0], R0 ;  /* 0x000bd00001007387 */ /* 0x0003e80000100800 */
[----:B------:R1:W-:Y:S02]  /*d040*/  STL [R1+0xbdc], R136 ;  /* 0x000bdc8801007387 */ /* 0x0003e40000100800 */
[----:B-1----:R-:W-:-:S02]  /*d050*/  MOV R0, R137 ;  /* 0x0000008900007202 */ /* 0x002fc40000000f00 */
[----:B------:R-:W4:Y:S04]  /*d060*/  LDL.LU.64 R136, [R1+0x7b0] ;  /* 0x0007b00001887983 */ /* 0x000f280000300a00 */
[----:B------:R2:W-:Y:S02]  /*d070*/  STL [R1+0xbd8], R0 ;  /* 0x000bd80001007387 */ /* 0x0005e40000100800 */
[----:B--2---:R-:W-:Y:S02]  /*d080*/  IMAD.MOV.U32 R0, RZ, RZ, R107 ;  /* 0x000000ffff007224 */ /* 0x004fe400078e006b */
[----:B------:R-:W-:Y:S04]  /*d090*/  STL [R1+0xbe4], R106 ;  /* 0x000be46a01007387 */ /* 0x000fe80000100800 */
[----:B------:R1:W-:Y:S04]  /*d0a0*/  STL [R1+0xbe0], R0 ;  /* 0x000be00001007387 */ /* 0x0003e80000100800 */
[----:B---3--:R-:W-:Y:S01]  /*d0b0*/  STL [R1+0xbec], R108 ;  /* 0x000bec6c01007387 */ /* 0x008fe20000100800 */
[----:B-1----:R-:W-:-:S03]  /*d0c0*/  IMAD.MOV.U32 R0, RZ, RZ, R109 ;  /* 0x000000ffff007224 */ /* 0x002fc600078e006d */
[----:B------:R-:W2:Y:S04]  /*d0d0*/  LDL.LU.64 R102, [R1+0x750] ;  /* 0x0007500001667983 */ /* 0x000ea80000300a00 */
[----:B------:R-:W3:Y:S04]  /*d0e0*/  LDL.LU.64 R100, [R1+0x7c0] ;  /* 0x0007c00001647983 */ /* 0x000ee80000300a00 */
[----:B------:R1:W-:Y:S04]  /*d0f0*/  STL [R1+0xbe8], R0 ;  /* 0x000be80001007387 */ /* 0x0003e80000100800 */
[----:B----4-:R4:W-:Y:S01]  /*d100*/  STL [R1+0xbf4], R130 ;  /* 0x000bf48201007387 */ /* 0x0109e20000100800 */
[----:B-1----:R-:W-:-:S05]  /*d110*/  IMAD.MOV.U32 R0, RZ, RZ, R131 ;  /* 0x000000ffff007224 */ /* 0x002fca00078e0083 */
[----:B------:R1:W-:Y:S04]  /*d120*/  STL [R1+0xbf0], R0 ;  /* 0x000bf00001007387 */ /* 0x0003e80000100800 */
[----:B----4-:R-:W4:Y:S01]  /*d130*/  LDL.LU.64 R130, [R1+0x760] ;  /* 0x0007600001827983 */ /* 0x010f220000300a00 */
[----:B-1----:R-:W-:-:S03]  /*d140*/  MOV R0, R135 ;  /* 0x0000008700007202 */ /* 0x002fc60000000f00 */
[----:B------:R1:W-:Y:S04]  /*d150*/  STL [R1+0xbfc], R134 ;  /* 0x000bfc8601007387 */ /* 0x0003e80000100800 */
[----:B------:R1:W-:Y:S04]  /*d160*/  STL [R1+0xbf8], R0 ;  /* 0x000bf80001007387 */ /* 0x0003e80000100800 */
[----:B-1----:R-:W4:Y:S04]  /*d170*/  LDL.LU.64 R134, [R1+0x768] ;  /* 0x0007680001867983 */ /* 0x002f280000300a00 */
[----:B------:R-:W-:Y:S04]  /*d180*/  STL [R1+0xc04], R110 ;  /* 0x000c046e01007387 */ /* 0x000fe80000100800 */
[----:B------:R-:W4:Y:S01]  /*d190*/  LDL.LU.64 R106, [R1+0x770] ;  /* 0x00077000016a7983 */ /* 0x000f220000300a00 */
[----:B------:R-:W-:-:S05]  /*d1a0*/  IMAD.MOV.U32 R0, RZ, RZ, R111 ;  /* 0x000000ffff007224 */ /* 0x000fca00078e006f */
[----:B------:R1:W-:Y:S04]  /*d1b0*/  STL [R1+0xc00], R0 ;  /* 0x000c000001007387 */ /* 0x0003e80000100800 */
[----:B------:R-:W-:Y:S01]  /*d1c0*/  STL [R1+0xc0c], R128 ;  /* 0x000c0c8001007387 */ /* 0x000fe20000100800 */
[----:B-1----:R-:W-:-:S03]  /*d1d0*/  IMAD.MOV.U32 R0, RZ, RZ, R129 ;  /* 0x000000ffff007224 */ /* 0x002fc600078e0081 */
[----:B------:R-:W4:Y:S04]  /*d1e0*/  LDL.LU.64 R108, [R1+0x710] ;  /* 0x00071000016c7983 */ /* 0x000f280000300a00 */
[----:B------:R1:W-:Y:S04]  /*d1f0*/  STL [R1+0xc08], R0 ;  /* 0x000c080001007387 */ /* 0x0003e80000100800 */
[----:B------:R1:W-:Y:S02]  /*d200*/  STL [R1+0xc14], R136 ;  /* 0x000c148801007387 */ /* 0x0003e40000100800 */
[----:B-1----:R-:W-:-:S02]  /*d210*/  IMAD.MOV.U32 R0, RZ, RZ, R137 ;  /* 0x000000ffff007224 */ /* 0x002fc400078e0089 */
[----:B------:R-:W4:Y:S04]  /*d220*/  LDL.LU.64 R128, [R1+0x1d8] ;  /* 0x0001d80001807983 */ /* 0x000f280000300a00 */
[----:B------:R3:W-:Y:S01]  /*d230*/  STL [R1+0xc10], R0 ;  /* 0x000c100001007387 */ /* 0x0007e20000100800 */
[----:B------:R-:W-:Y:S01]  /*d240*/  MOV R136, R138 ;  /* 0x0000008a00887202 */ /* 0x000fe20000000f00 */
[----:B------:R-:W-:Y:S02]  /*d250*/  IMAD.MOV.U32 R137, RZ, RZ, R139 ;  /* 0x000000ffff897224 */ /* 0x000fe400078e008b */
[----:B------:R-:W4:Y:S04]  /*d260*/  LDL.LU.64 R138, [R1+0x1d0] ;  /* 0x0001d000018a7983 */ /* 0x000f280000300a00 */
[----:B------:R-:W4:Y:S04]  /*d270*/  LDL.LU.64 R104, [R1+0x6f8] ;  /* 0x0006f80001687983 */ /* 0x000f280000300a00 */
[----:B------:R-:W4:Y:S01]  /*d280*/  LDL.LU.64 R110, [R1+0x880] ;  /* 0x00088000016e7983 */ /* 0x000f220000300a00 */
[----:B---3--:R-:W-:-:S03]  /*d290*/  IMAD.MOV.U32 R0, RZ, RZ, R101 ;  /* 0x000000ffff007224 */ /* 0x008fc600078e0065 */
[----:B------:R-:W-:Y:S04]  /*d2a0*/  STL [R1+0xc1c], R100 ;  /* 0x000c1c6401007387 */ /* 0x000fe80000100800 */
[----:B--2---:R-:W-:Y:S04]  /*d2b0*/  STL [R1+0xc24], R102 ;  /* 0x000c246601007387 */ /* 0x004fe80000100800 */
[----:B------:R1:W-:Y:S02]  /*d2c0*/  STL [R1+0xc18], R0 ;  /* 0x000c180001007387 */ /* 0x0003e40000100800 */
[----:B-1----:R-:W-:-:S02]  /*d2d0*/  IMAD.MOV.U32 R0, RZ, RZ, R103 ;  /* 0x000000ffff007224 */ /* 0x002fc400078e0067 */
[----:B----4-:R-:W-:Y:S04]  /*d2e0*/  STL [R1+0xc2c], R130 ;  /* 0x000c2c8201007387 */ /* 0x010fe80000100800 */
[----:B------:R1:W-:Y:S02]  /*d2f0*/  STL [R1+0xc20], R0 ;  /* 0x000c200001007387 */ /* 0x0003e40000100800 */
[----:B-1----:R-:W-:-:S05]  /*d300*/  MOV R0, R131 ;  /* 0x0000008300007202 */ /* 0x002fca0000000f00 */
[----:B------:R1:W-:Y:S04]  /*d310*/  STL [R1+0xc28], R0 ;  /* 0x000c280001007387 */ /* 0x0003e80000100800 */
[----:B------:R2:W-:Y:S04]  /*d320*/  STL [R1+0xc34], R134 ;  /* 0x000c348601007387 */ /* 0x0005e80000100800 */
[----:B------:R-:W3:Y:S01]  /*d330*/  LDL.LU.64 R130, [R1+0x888] ;  /* 0x0008880001827983 */ /* 0x000ee20000300a00 */
[----:B-1----:R-:W-:-:S05]  /*d340*/  IMAD.MOV.U32 R0, RZ, RZ, R135 ;  /* 0x000000ffff007224 */ /* 0x002fca00078e0087 */
[----:B------:R1:W-:Y:S04]  /*d350*/  STL [R1+0xc30], R0 ;  /* 0x000c300001007387 */ /* 0x0003e80000100800 */
[----:B------:R-:W-:Y:S04]  /*d360*/  STL [R1+0xc3c], R106 ;  /* 0x000c3c6a01007387 */ /* 0x000fe80000100800 */
[----:B--2---:R-:W2:Y:S01]  /*d370*/  LDL.LU.64 R134, [R1+0x890] ;  /* 0x0008900001867983 */ /* 0x004ea20000300a00 */
[----:B-1----:R-:W-:-:S05]  /*d380*/  IMAD.MOV.U32 R0, RZ, RZ, R107 ;  /* 0x000000ffff007224 */ /* 0x002fca00078e006b */
[----:B------:R1:W-:Y:S04]  /*d390*/  STL [R1+0xc38], R0 ;  /* 0x000c380001007387 */ /* 0x0003e80000100800 */
[----:B------:R4:W-:Y:S01]  /*d3a0*/  STL [R1+0xc44], R108 ;  /* 0x000c446c01007387 */ /* 0x0009e20000100800 */
[----:B-1----:R-:W-:-:S03]  /*d3b0*/  IMAD.MOV.U32 R0, RZ, RZ, R109 ;  /* 0x000000ffff007224 */ /* 0x002fc600078e006d */
[----:B----4-:R-:W4:Y:S04]  /*d3c0*/  LDL.LU.64 R108, [R1+0x898] ;  /* 0x00089800016c7983 */ /* 0x010f280000300a00 */
[----:B------:R1:W-:Y:S04]  /*d3d0*/  STL [R1+0xc40], R0 ;  /* 0x000c400001007387 */ /* 0x0003e80000100800 */
[----:B------:R1:W-:Y:S04]  /*d3e0*/  STL [R1+0xc4c], R128 ;  /* 0x000c4c8001007387 */ /* 0x0003e80000100800 */
[----:B------:R-:W4:Y:S01]  /*d3f0*/  LDL.LU.64 R106, [R1+0x818] ;  /* 0x00081800016a7983 */ /* 0x000f220000300a00 */
[----:B-1----:R-:W-:-:S05]  /*d400*/  MOV R0, R129 ;  /* 0x0000008100007202 */ /* 0x002fca0000000f00 */
[----:B------:R1:W-:Y:S04]  /*d410*/  STL [R1+0xc48], R0 ;  /* 0x000c480001007387 */ /* 0x0003e80000100800 */
[----:B------:R1:W-:Y:S04]  /*d420*/  STL [R1+0xc54], R138 ;  /* 0x000c548a01007387 */ /* 0x0003e80000100800 */
[----:B------:R-:W4:Y:S01]  /*d430*/  LDL.LU.64 R128, [R1+0x828] ;  /* 0x0008280001807983 */ /* 0x000f220000300a00 */
[----:B-1----:R-:W-:-:S03]  /*d440*/  IMAD.MOV.U32 R0, RZ, RZ, R139 ;  /* 0x000000ffff007224 */ /* 0x002fc600078e008b */
[----:B------:R-:W-:Y:S04]  /*d450*/  STL [R1+0xc5c], R104 ;  /* 0x000c5c6801007387 */ /* 0x000fe80000100800 */
[----:B------:R1:W-:Y:S04]  /*d460*/  STL [R1+0xc50], R0 ;  /* 0x000c500001007387 */ /* 0x0003e80000100800 */
[----:B------:R-:W4:Y:S01]  /*d470*/  LDL.LU.64 R138, [R1+0x830] ;  /* 0x00083000018a7983 */ /* 0x000f220000300a00 */
[----:B-1----:R-:W-:-:S05]  /*d480*/  IMAD.MOV.U32 R0, RZ, RZ, R105 ;  /* 0x000000ffff007224 */ /* 0x002fca00078e0069 */
[----:B------:R1:W-:Y:S04]  /*d490*/  STL [R1+0xc58], R0 ;  /* 0x000c580001007387 */ /* 0x0003e80000100800 */
[----:B------:R1:W-:Y:S02]  /*d4a0*/  STL [R1+0xc64], R110 ;  /* 0x000c646e01007387 */ /* 0x0003e40000100800 */
[----:B-1----:R-:W-:Y:S02]  /*d4b0*/  IMAD.MOV.U32 R0, RZ, RZ, R111 ;  /* 0x000000ffff007224 */ /* 0x002fe400078e006f */
[----:B------:R-:W4:Y:S04]  /*d4c0*/  LDL.LU.64 R110, [R1+0x840] ;  /* 0x00084000016e7983 */ /* 0x000f280000300a00 */
[----:B------:R1:W-:Y:S04]  /*d4d0*/  STL [R1+0xc60], R0 ;  /* 0x000c600001007387 */ /* 0x0003e80000100800 */
[----:B---3--:R3:W-:Y:S01]  /*d4e0*/  STL [R1+0xc6c], R130 ;  /* 0x000c6c8201007387 */ /* 0x0087e20000100800 */
[----:B-1----:R-:W-:-:S03]  /*d4f0*/  MOV R0, R131 ;  /* 0x0000008300007202 */ /* 0x002fc60000000f00 */
[----:B---3--:R-:W3:Y:S04]  /*d500*/  LDL.LU.64 R130, [R1+0x7b8] ;  /* 0x0007b80001827983 */ /* 0x008ee80000300a00 */
[----:B------:R1:W-:Y:S04]  /*d510*/  STL [R1+0xc68], R0 ;  /* 0x000c680001007387 */ /* 0x0003e80000100800 */
[----:B--2---:R2:W-:Y:S01]  /*d520*/  STL [R1+0xc74], R134 ;  /* 0x000c748601007387 */ /* 0x0045e20000100800 */
[----:B-1----:R-:W-:-:S03]  /*d530*/  IMAD.MOV.U32 R0, RZ, RZ, R135 ;  /* 0x000000ffff007224 */ /* 0x002fc600078e0087 */
[----:B--2---:R-:W2:Y:S04]  /*d540*/  LDL.LU.64 R134, [R1+0x7c8] ;  /* 0x0007c80001867983 */ /* 0x004ea80000300a00 */
[----:B------:R1:W-:Y:S04]  /*d550*/  STL [R1+0xc70], R0 ;  /* 0x000c700001007387 */ /* 0x0003e80000100800 */
[----:B----4-:R4:W-:Y:S01]  /*d560*/  STL [R1+0xc7c], R108 ;  /* 0x000c7c6c01007387 */ /* 0x0109e20000100800 */
[----:B-1----:R-:W-:-:S03]  /*d570*/  IMAD.MOV.U32 R0, RZ, RZ, R109 ;  /* 0x000000ffff007224 */ /* 0x002fc600078e006d */
[----:B----4-:R-:W4:Y:S04]  /*d580*/  LDL.LU.64 R108, [R1+0x7d8] ;  /* 0x0007d800016c7983 */ /* 0x010f280000300a00 */
[----:B------:R1:W-:Y:S04]  /*d590*/  STL [R1+0xc78], R0 ;  /* 0x000c780001007387 */ /* 0x0003e80000100800 */
[----:B------:R-:W-:Y:S01]  /*d5a0*/  STL [R1+0xc84], R106 ;  /* 0x000c846a01007387 */ /* 0x000fe20000100800 */
[----:B-1----:R-:W-:-:S03]  /*d5b0*/  IMAD.MOV.U32 R0, RZ, RZ, R107 ;  /* 0x000000ffff007224 */ /* 0x002fc600078e006b */
[----:B------:R-:W-:Y:S04]  /*d5c0*/  STL [R1+0xc8c], R128 ;  /* 0x000c8c8001007387 */ /* 0x000fe80000100800 */
[----:B------:R1:W-:Y:S04]  /*d5d0*/  STL [R1+0xc80], R0 ;  /* 0x000c800001007387 */ /* 0x0003e80000100800 */
[----:B------:R-:W4:Y:S01]  /*d5e0*/  LDL.LU.64 R102, [R1+0x7e8] ;  /* 0x0007e80001667983 */ /* 0x000f220000300a00 */
[----:B-1----:R-:W-:-:S05]  /*d5f0*/  MOV R0, R129 ;  /* 0x0000008100007202 */ /* 0x002fca0000000f00 */
[----:B------:R1:W-:Y:S04]  /*d600*/  STL [R1+0xc88], R0 ;  /* 0x000c880001007387 */ /* 0x0003e80000100800 */
[----:B------:R-:W4:Y:S01]  /*d610*/  LDL.LU.64 R128, [R1+0x778] ;  /* 0x0007780001807983 */ /* 0x000f220000300a00 */
[----:B-1----:R-:W-:-:S03]  /*d620*/  IMAD.MOV.U32 R0, RZ, RZ, R139 ;  /* 0x000000ffff007224 */ /* 0x002fc600078e008b */
[----:B------:R1:W-:Y:S04]  /*d630*/  STL [R1+0xc94], R138 ;  /* 0x000c948a01007387 */ /* 0x0003e80000100800 */
[----:B------:R1:W-:Y:S04]  /*d640*/  STL [R1+0xc90], R0 ;  /* 0x000c900001007387 */ /* 0x0003e80000100800 */
[----:B-1----:R-:W4:Y:S01]  /*d650*/  LDL.LU.64 R138, [R1+0x1b8] ;  /* 0x0001b800018a7983 */ /* 0x002f220000300a00 */
[----:B------:R-:W-:-:S03]  /*d660*/  IMAD.MOV.U32 R0, RZ, RZ, R111 ;  /* 0x000000ffff007224 */ /* 0x000fc600078e006f */
[----:B------:R-:W-:Y:S04]  /*d670*/  STL [R1+0xc9c], R110 ;  /* 0x000c9c6e01007387 */ /* 0x000fe80000100800 */
[----:B------:R-:W4:Y:S04]  /*d680*/  LDL.LU.64 R104, [R1+0x1b0] ;  /* 0x0001b00001687983 */ /* 0x000f280000300a00 */
[----:B------:R3:W-:Y:S02]  /*d690*/  STL [R1+0xc98], R0 ;  /* 0x000c980001007387 */ /* 0x0007e40000100800 */
[----:B---3--:R-:W-:-:S02]  /*d6a0*/  IMAD.MOV.U32 R0, RZ, RZ, R131 ;  /* 0x000000ffff007224 */ /* 0x008fc400078e0083 */
[----:B------:R1:W-:Y:S04]  /*d6b0*/  STL [R1+0xca4], R130 ;  /* 0x000ca48201007387 */ /* 0x0003e80000100800 */
[----:B------:R-:W3:Y:S04]  /*d6c0*/  LDL.LU.64 R106, [R1+0x1a8] ;  /* 0x0001a800016a7983 */ /* 0x000ee80000300a00 */
[----:B------:R1:W-:Y:S04]  /*d6d0*/  STL [R1+0xca0], R0 ;  /* 0x000ca00001007387 */ /* 0x0003e80000100800 */
[----:B--2---:R2:W-:Y:S04]  /*d6e0*/  STL [R1+0xcac], R134 ;  /* 0x000cac8601007387 */ /* 0x0045e80000100800 */
[----:B-1----:R-:W3:Y:S01]  /*d6f0*/  LDL.LU.64 R130, [R1+0x8a0] ;  /* 0x0008a00001827983 */ /* 0x002ee20000300a00 */
[----:B------:R-:W-:-:S03]  /*d700*/  MOV R0, R135 ;  /* 0x0000008700007202 */ /* 0x000fc60000000f00 */
[----:B--2---:R-:W2:Y:S04]  /*d710*/  LDL.LU.64 R134, [R1+0x8b8] ;  /* 0x0008b80001867983 */ /* 0x004ea80000300a00 */
[----:B------:R1:W-:Y:S04]  /*d720*/  STL [R1+0xca8], R0 ;  /* 0x000ca80001007387 */ /* 0x0003e80000100800 */
[----:B----4-:R4:W-:Y:S04]  /*d730*/  STL [R1+0xcb4], R108 ;  /* 0x000cb46c01007387 */ /* 0x0109e80000100800 */
[----:B------:R-:W2:Y:S01]  /*d740*/  LDL.LU.64 R110, [R1+0x8b0] ;  /* 0x0008b000016e7983 */ /* 0x000ea20000300a00 */
[----:B-1----:R-:W-:-:S03]  /*d750*/  IMAD.MOV.U32 R0, RZ, RZ, R109 ;  /* 0x000000ffff007224 */ /* 0x002fc600078e006d */
[----:B----4-:R-:W4:Y:S04]  /*d760*/  LDL.LU.64 R108, [R1+0x8a8] ;  /* 0x0008a800016c7983 */ /* 0x010f280000300a00 */
[----:B------:R1:W-:Y:S02]  /*d770*/  STL [R1+0xcb0], R0 ;  /* 0x000cb00001007387 */ /* 0x0003e40000100800 */
[----:B-1----:R-:W-:Y:S02]  /*d780*/  IMAD.MOV.U32 R0, RZ, RZ, R103 ;  /* 0x000000ffff007224 */ /* 0x002fe400078e0067 */
[----:B------:R-:W-:Y:S04]  /*d790*/  STL [R1+0xcbc], R102 ;  /* 0x000cbc6601007387 */ /* 0x000fe80000100800 */
[----:B------:R1:W-:Y:S02]  /*d7a0*/  STL [R1+0xcb8], R0 ;  /* 0x000cb80001007387 */ /* 0x0003e40000100800 */
[----:B-1----:R-:W-:-:S02]  /*d7b0*/  IMAD.MOV.U32 R0, RZ, RZ, R129 ;  /* 0x000000ffff007224 */ /* 0x002fc400078e0081 */
[----:B------:R-:W-:Y:S04]  /*d7c0*/  STL [R1+0xcc4], R128 ;  /* 0x000cc48001007387 */ /* 0x000fe80000100800 */
[----:B------:R1:W-:Y:S04]  /*d7d0*/  STL [R1+0xcc0], R0 ;  /* 0x000cc00001007387 */ /* 0x0003e80000100800 */
[----:B------:R1:W-:Y:S02]  /*d7e0*/  STL [R1+0xccc], R138 ;  /* 0x000ccc8a01007387 */ /* 0x0003e40000100800 */
[----:B-1----:R-:W-:-:S02]  /*d7f0*/  MOV R0, R139 ;  /* 0x0000008b00007202 */ /* 0x002fc40000000f00 */
[----:B------:R-:W2:Y:S04]  /*d800*/  LDL.LU.64 R128, [R1+0x860] ;  /* 0x0008600001807983 */ /* 0x000ea80000300a00 */
[----:B------:R1:W-:Y:S04]  /*d810*/  STL [R1+0xcc8], R0 ;  /* 0x000cc80001007387 */ /* 0x0003e80000100800 */
[----:B------:R-:W-:Y:S04]  /*d820*/  STL [R1+0xcd4], R104 ;  /* 0x000cd46801007387 */ /* 0x000fe80000100800 */
[----:B------:R-:W2:Y:S01]  /*d830*/  LDL.LU.64 R138, [R1+0x868] ;  /* 0x00086800018a7983 */ /* 0x000ea20000300a00 */
[----:B-1----:R-:W-:-:S05]  /*d840*/  IMAD.MOV.U32 R0, RZ, RZ, R105 ;  /* 0x000000ffff007224 */ /* 0x002fca00078e0069 */
[----:B------:R3:W-:Y:S02]  /*d850*/  STL [R1+0xcd0], R0 ;  /* 0x000cd00001007387 */ /* 0x0007e40000100800 */
[----:B---3--:R-:W-:Y:S02]  /*d860*/  IMAD.MOV.U32 R0, RZ, RZ, R107 ;  /* 0x000000ffff007224 */ /* 0x008fe400078e006b */
[----:B------:R-:W-:Y:S04]  /*d870*/  STL [R1+0xcdc], R106 ;  /* 0x000cdc6a01007387 */ /* 0x000fe80000100800 */
[----:B------:R-:W-:Y:S04]  /*d880*/  STL [R1+0xce4], R130 ;  /* 0x000ce48201007387 */ /* 0x000fe80000100800 */
[----:B------:R1:W-:Y:S04]  /*d890*/  STL [R1+0xcd8], R0 ;  /* 0x000cd80001007387 */ /* 0x0003e80000100800 */
[----:B------:R-:W3:Y:S04]  /*d8a0*/  LDL.LU.64 R100, [R1+0x870] ;  /* 0x0008700001647983 */ /* 0x000ee80000300a00 */
[----:B------:R-:W3:Y:S01]  /*d8b0*/  LDL.LU.64 R104, [R1+0x848] ;  /* 0x0008480001687983 */ /* 0x000ee20000300a00 */
[----:B-1----:R-:W-:-:S03]  /*d8c0*/  IMAD.MOV.U32 R0, RZ, RZ, R131 ;  /* 0x000000ffff007224 */ /* 0x002fc600078e0083 */
[----:B------:R-:W3:Y:S04]  /*d8d0*/  LDL.LU.64 R130, [R1+0x878] ;  /* 0x0008780001827983 */ /* 0x000ee80000300a00 */
[----:B------:R4:W-:Y:S04]  /*d8e0*/  STL [R1+0xce0], R0 ;  /* 0x000ce00001007387 */ /* 0x0009e80000100800 */
[----:B------:R-:W3:Y:S01]  /*d8f0*/  LDL.LU.64 R102, [R1+0x838] ;  /* 0x0008380001667983 */ /* 0x000ee20000300a00 */
[----:B----4-:R-:W-:-:S03]  /*d900*/  MOV R0, R109 ;  /* 0x0000006d00007202 */ /* 0x010fc60000000f00 */
[----:B------:R-:W-:Y:S04]  /*d910*/  STL [R1+0xcec], R108 ;  /* 0x000cec6c01007387 */ /* 0x000fe80000100800 */
[----:B--2---:R-:W-:Y:S04]  /*d920*/  STL [R1+0xcf4], R110 ;  /* 0x000cf46e01007387 */ /* 0x004fe80000100800 */
[----:B------:R1:W-:Y:S02]  /*d930*/  STL [R1+0xce8], R0 ;  /* 0x000ce80001007387 */ /* 0x0003e40000100800 */
[----:B-1----:R-:W-:-:S05]  /*d940*/  IMAD.MOV.U32 R0, RZ, RZ, R111 ;  /* 0x000000ffff007224 */ /* 0x002fca00078e006f */
[----:B------:R1:W-:Y:S04]  /*d950*/  STL [R1+0xcf0], R0 ;  /* 0x000cf00001007387 */ /* 0x0003e80000100800 */
[----:B------:R2:W-:Y:S01]  /*d960*/  STL [R1+0xcfc], R134 ;  /* 0x000cfc8601007387 */ /* 0x0005e20000100800 */
[----:B-1----:R-:W-:-:S03]  /*d970*/  IMAD.MOV.U32 R0, RZ, RZ, R135 ;  /* 0x000000ffff007224 */ /* 0x002fc600078e0087 */
[----:B--2---:R-:W2:Y:S04]  /*d980*/  LDL.LU.64 R134, [R1+0x850] ;  /* 0x0008500001867983 */ /* 0x004ea80000300a00 */
[----:B------:R1:W-:Y:S04]  /*d990*/  STL [R1+0xcf8], R0 ;  /* 0x000cf80001007387 */ /* 0x0003e80000100800 */
[----:B------:R-:W-:Y:S04]  /*d9a0*/  STL [R1+0xd04], R128 ;  /* 0x000d048001007387 */ /* 0x000fe80000100800 */
[----:B------:R-:W4:Y:S01]  /*d9b0*/  LDL.LU.64 R106, [R1+0x858] ;  /* 0x00085800016a7983 */ /* 0x000f220000300a00 */
[----:B-1----:R-:W-:-:S03]  /*d9c0*/  IMAD.MOV.U32 R0, RZ, RZ, R129 ;  /* 0x000000ffff007224 */ /* 0x002fc600078e0081 */
[----:B------:R-:W-:Y:S04]  /*d9d0*/  STL [R1+0xd0c], R138 ;  /* 0x000d0c8a01007387 */ /* 0x000fe80000100800 */
[----:B------:R1:W-:Y:S04]  /*d9e0*/  STL [R1+0xd00], R0 ;  /* 0x000d000001007387 */ /* 0x0003e80000100800 */
[----:B------:R-:W4:Y:S04]  /*d9f0*/  LDL.LU.64 R108, [R1+0x7f8] ;  /* 0x0007f800016c7983 */ /* 0x000f280000300a00 */
[----:B------:R-:W4:Y:S01]  /*da00*/  LDL.LU.64 R110, [R1+0x7d0] ;  /* 0x0007d000016e7983 */ /* 0x000f220000300a00 */
[----:B-1----:R-:W-:-:S05]  /*da10*/  MOV R0, R139 ;  /* 0x0000008b00007202 */ /* 0x002fca0000000f00 */
[----:B------:R1:W-:Y:S04]  /*da20*/  STL [R1+0xd08], R0 ;  /* 0x000d080001007387 */ /* 0x0003e80000100800 */
[----:B---3--:R-:W-:Y:S04]  /*da30*/  STL [R1+0xd14], R100 ;  /* 0x000d146401007387 */ /* 0x008fe80000100800 */
[----:B------:R-:W3:Y:S04]  /*da40*/  LDL.LU.64 R128, [R1+0x7e0] ;  /* 0x0007e00001807983 */ /* 0x000ee80000300a00 */
[----:B------:R-:W3:Y:S01]  /*da50*/  LDL.LU.64 R138, [R1+0x7f0] ;  /* 0x0007f000018a7983 */ /* 0x000ee20000300a00 */
[----:B-1----:R-:W-:-:S05]  /*da60*/  IMAD.MOV.U32 R0, RZ, RZ, R101 ;  /* 0x000000ffff007224 */ /* 0x002fca00078e0065 */
[----:B------:R1:W-:Y:S04]  /*da70*/  STL [R1+0xd10], R0 ;  /* 0x000d100001007387 */ /* 0x0003e80000100800 */
[----:B------:R1:W-:Y:S02]  /*da80*/  STL [R1+0xd1c], R130 ;  /* 0x000d1c8201007387 */ /* 0x0003e40000100800 */
[----:B-1----:R-:W-:Y:S02]  /*da90*/  IMAD.MOV.U32 R0, RZ, RZ, R131 ;  /* 0x000000ffff007224 */ /* 0x002fe400078e0083 */
[----:B------:R-:W3:Y:S04]  /*daa0*/  LDL.LU.64 R130, [R1+0x8e0] ;  /* 0x0008e00001827983 */ /* 0x000ee80000300a00 */
[----:B------:R1:W-:Y:S04]  /*dab0*/  STL [R1+0xd18], R0 ;  /* 0x000d180001007387 */ /* 0x0003e80000100800 */
[----:B------:R-:W-:Y:S01]  /*dac0*/  STL [R1+0xd24], R102 ;  /* 0x000d246601007387 */ /* 0x000fe20000100800 */
[----:B-1----:R-:W-:-:S05]  /*dad0*/  IMAD.MOV.U32 R0, RZ, RZ, R103 ;  /* 0x000000ffff007224 */ /* 0x002fca00078e0067 */
[----:B------:R1:W-:Y:S04]  /*dae0*/  STL [R1+0xd20], R0 ;  /* 0x000d200001007387 */ /* 0x0003e80000100800 */
[----:B------:R-:W-:Y:S01]  /*daf0*/  STL [R1+0xd2c], R104 ;  /* 0x000d2c6801007387 */ /* 0x000fe20000100800 */
[----:B-1----:R-:W-:-:S03]  /*db00*/  MOV R0, R105 ;  /* 0x0000006900007202 */ /* 0x002fc60000000f00 */
[----:B--2---:R-:W-:Y:S04]  /*db10*/  STL [R1+0xd34], R134 ;  /* 0x000d348601007387 */ /* 0x004fe80000100800 */
[----:B------:R1:W-:Y:S02]  /*db20*/  STL [R1+0xd28], R0 ;  /* 0x000d280001007387 */ /* 0x0003e40000100800 */
[----:B-1----:R-:W-:Y:S02]  /*db30*/  IMAD.MOV.U32 R0, RZ, RZ, R135 ;  /* 0x000000ffff007224 */ /* 0x002fe400078e0087 */
[----:B----4-:R-:W-:Y:S04]  /*db40*/  STL [R1+0xd3c], R106 ;  /* 0x000d3c6a01007387 */ /* 0x010fe80000100800 */
[----:B------:R1:W-:Y:S04]  /*db50*/  STL [R1+0xd30], R0 ;  /* 0x000d300001007387 */ /* 0x0003e80000100800 */
[----:B------:R-:W2:Y:S01]  /*db60*/  LDL.LU.64 R134, [R1+0x8f0] ;  /* 0x0008f00001867983 */ /* 0x000ea20000300a00 */
[----:B-1----:R-:W-:-:S05]  /*db70*/  IMAD.MOV.U32 R0, RZ, RZ, R107 ;  /* 0x000000ffff007224 */ /* 0x002fca00078e006b */
[----:B------:R1:W-:Y:S04]  /*db80*/  STL [R1+0xd38], R0 ;  /* 0x000d380001007387 */ /* 0x0003e80000100800 */
[----:B------:R-:W-:Y:S01]  /*db90*/  STL [R1+0xd44], R108 ;  /* 0x000d446c01007387 */ /* 0x000fe20000100800 */
[----:B-1----:R-:W-:-:S03]  /*dba0*/  IMAD.MOV.U32 R0, RZ, RZ, R109 ;  /* 0x000000ffff007224 */ /* 0x002fc600078e006d */
[----:B------:R-:W-:Y:S04]  /*dbb0*/  STL [R1+0xd4c], R110 ;  /* 0x000d4c6e01007387 */ /* 0x000fe80000100800 */
[----:B------:R1:W-:Y:S02]  /*dbc0*/  STL [R1+0xd40], R0 ;  /* 0x000d400001007387 */ /* 0x0003e40000100800 */
[----:B-1----:R-:W-:Y:S02]  /*dbd0*/  MOV R0, R111 ;  /* 0x0000006f00007202 */ /* 0x002fe40000000f00 */
[----:B---3--:R-:W-:Y:S04]  /*dbe0*/  STL [R1+0xd54], R128 ;  /* 0x000d548001007387 */ /* 0x008fe80000100800 */
[----:B------:R1:W-:Y:S04]  /*dbf0*/  STL [R1+0xd48], R0 ;  /* 0x000d480001007387 */ /* 0x0003e80000100800 */
[----:B------:R-:W-:Y:S01]  /*dc00*/  STL [R1+0xd5c], R138 ;  /* 0x000d5c8a01007387 */ /* 0x000fe20000100800 */
[----:B-1----:R-:W-:-:S05]  /*dc10*/  IMAD.MOV.U32 R0, RZ, RZ, R129 ;  /* 0x000000ffff007224 */ /* 0x002fca00078e0081 */
[----:B------:R1:W-:Y:S02]  /*dc20*/  STL [R1+0xd50], R0 ;  /* 0x000d500001007387 */ /* 0x0003e40000100800 */
[----:B-1----:R-:W-:Y:S02]  /*dc30*/  IMAD.MOV.U32 R0, RZ, RZ, R139 ;  /* 0x000000ffff007224 */ /* 0x002fe400078e008b */
[----:B------:R-:W3:Y:S04]  /*dc40*/  LDL.LU.64 R138, [R1+0x900] ;  /* 0x00090000018a7983 */ /* 0x000ee80000300a00 */
[----:B------:R1:W-:Y:S04]  /*dc50*/  STL [R1+0xd58], R0 ;  /* 0x000d580001007387 */ /* 0x0003e80000100800 */
[----:B------:R4:W-:Y:S01]  /*dc60*/  STL [R1+0xd64], R130 ;  /* 0x000d648201007387 */ /* 0x0009e20000100800 */
[----:B-1----:R-:W-:-:S05]  /*dc70*/  IMAD.MOV.U32 R0, RZ, RZ, R131 ;  /* 0x000000ffff007224 */ /* 0x002fca00078e0083 */
[----:B------:R2:W-:Y:S04]  /*dc80*/  STL [R1+0xd60], R0 ;  /* 0x000d600001007387 */ /* 0x0005e80000100800 */
[----:B------:R-:W-:Y:S04]  /*dc90*/  STL [R1+0xd6c], R60 ;  /* 0x000d6c3c01007387 */ /* 0x000fe80000100800 */
[----:B------:R-:W-:Y:S04]  /*dca0*/  STL [R1+0xd68], R61 ;  /* 0x000d683d01007387 */ /* 0x000fe80000100800 */
[----:B------:R-:W-:Y:S04]  /*dcb0*/  STL [R1+0xd74], R36 ;  /* 0x000d742401007387 */ /* 0x000fe80000100800 */
[----:B------:R-:W-:Y:S04]  /*dcc0*/  STL [R1+0xd70], R37 ;  /* 0x000d702501007387 */ /* 0x000fe80000100800 */
[----:B------:R-:W-:Y:S04]  /*dcd0*/  STL [R1+0xd7c], R24 ;  /* 0x000d7c1801007387 */ /* 0x000fe80000100800 */
[----:B------:R-:W-:Y:S04]  /*dce0*/  STL [R1+0xd78], R25 ;  /* 0x000d781901007387 */ /* 0x000fe80000100800 */
[----:B----4-:R-:W4:Y:S01]  /*dcf0*/  LDL.LU.64 R130, [R1+0x918] ;  /* 0x0009180001827983 */ /* 0x010f220000300a00 */
[----:B--2---:R-:W-:-:S03]  /*dd00*/  MOV R0, R135 ;  /* 0x0000008700007202 */ /* 0x004fc60000000f00 */
[----:B------:R1:W-:Y:S04]  /*dd10*/  STL [R1+0xd84], R134 ;  /* 0x000d848601007387 */ /* 0x0003e80000100800 */
[----:B------:R-:W-:Y:S04]  /*dd20*/  STL [R1+0xd8c], R116 ;  /* 0x000d8c7401007387 */ /* 0x000fe80000100800 */
[----:B------:R2:W-:Y:S04]  /*dd30*/  STL [R1+0xd80], R0 ;  /* 0x000d800001007387 */ /* 0x0005e80000100800 */
[----:B------:R-:W-:Y:S04]  /*dd40*/  STL [R1+0xd88], R117 ;  /* 0x000d887501007387 */ /* 0x000fe80000100800 */
[----:B------:R-:W-:Y:S04]  /*dd50*/  STL [R1+0xd94], R38 ;  /* 0x000d942601007387 */ /* 0x000fe80000100800 */
[----:B------:R-:W-:Y:S04]  /*dd60*/  STL [R1+0xd90], R39 ;  /* 0x000d902701007387 */ /* 0x000fe80000100800 */
[----:B-1----:R-:W4:Y:S04]  /*dd70*/  LDL.LU.64 R134, [R1+0x938] ;  /* 0x0009380001867983 */ /* 0x002f280000300a00 */
[----:B------:R-:W-:Y:S04]  /*dd80*/  STL [R1+0xd9c], R32 ;  /* 0x000d9c2001007387 */ /* 0x000fe80000100800 */
[----:B------:R-:W-:Y:S04]  /*dd90*/  STL [R1+0xd98], R33 ;  /* 0x000d982101007387 */ /* 0x000fe80000100800 */
[----:B---3--:R1:W-:Y:S01]  /*dda0*/  STL [R1+0xda4], R138 ;  /* 0x000da48a01007387 */ /* 0x0083e20000100800 */
[----:B--2---:R-:W-:-:S03]  /*ddb0*/  IMAD.MOV.U32 R0, RZ, RZ, R139 ;  /* 0x000000ffff007224 */ /* 0x004fc600078e008b */
[----:B------:R-:W-:Y:S01]  /*ddc0*/  STL [R1+0xdac], R124 ;  /* 0x000dac7c01007387 */ /* 0x000fe20000100800 */
[----:B-1----:R-:W-:Y:S01]  /*ddd0*/  IMAD.MOV.U32 R138, RZ, RZ, R140 ;  /* 0x000000ffff8a7224 */ /* 0x002fe200078e008c */
[----:B------:R-:W-:Y:S01]  /*dde0*/  MOV R140, R142 ;  /* 0x0000008e008c7202 */ /* 0x000fe20000000f00 */
[----:B------:R-:W-:Y:S02]  /*ddf0*/  IMAD.MOV.U32 R139, RZ, RZ, R141 ;  /* 0x000000ffff8b7224 */ /* 0x000fe400078e008d */
[----:B------:R-:W-:Y:S02]  /*de00*/  IMAD.MOV.U32 R141, RZ, RZ, R143 ;  /* 0x000000ffff8d7224 */ /* 0x000fe400078e008f */
[----:B------:R-:W-:Y:S01]  /*de10*/  IMAD.MOV.U32 R142, RZ, RZ, R146 ;  /* 0x000000ffff8e7224 */ /* 0x000fe200078e0092 */
[----:B------:R-:W-:Y:S01]  /*de20*/  MOV R146, R212 ;  /* 0x000000d400927202 */ /* 0x000fe20000000f00 */
[----:B------:R-:W-:Y:S02]  /*de30*/  IMAD.MOV.U32 R143, RZ, RZ, R147 ;  /* 0x000000ffff8f7224 */ /* 0x000fe400078e0093 */
[----:B------:R-:W-:-:S02]  /*de40*/  IMAD.MOV.U32 R147, RZ, RZ, R213 ;  /* 0x000000ffff937224 */ /* 0x000fc400078e00d5 */
[----:B------:R-:W-:Y:S01]  /*de50*/  IMAD.MOV.U32 R212, RZ, RZ, R214 ;  /* 0x000000ffffd47224 */ /* 0x000fe200078e00d6 */
[----:B------:R-:W-:Y:S01]  /*de60*/  MOV R214, R248 ;  /* 0x000000f800d67202 */ /* 0x000fe20000000f00 */
[----:B------:R-:W-:Y:S01]  /*de70*/  IMAD.MOV.U32 R213, RZ, RZ, R215 ;  /* 0x000000ffffd57224 */ /* 0x000fe200078e00d7 */
[----:B------:R4:W-:Y:S01]  /*de80*/  STL [R1+0xda0], R0 ;  /* 0x000da00001007387 */ /* 0x0009e20000100800 */
[----:B------:R-:W-:Y:S02]  /*de90*/  IMAD.MOV.U32 R215, RZ, RZ, R249 ;  /* 0x000000ffffd77224 */ /* 0x000fe400078e00f9 */
[----:B------:R-:W-:Y:S01]  /*dea0*/  IMAD.MOV.U32 R248, RZ, RZ, R250 ;  /* 0x000000fffff87224 */ /* 0x000fe200078e00fa */
[----:B------:R-:W-:Y:S01]  /*deb0*/  STL [R1+0xda8], R125 ;  /* 0x000da87d01007387 */ /* 0x000fe20000100800 */
[----:B------:R-:W-:Y:S01]  /*dec0*/  IMAD.MOV.U32 R249, RZ, RZ, R251 ;  /* 0x000000fffff97224 */ /* 0x000fe200078e00fb */
[----:B------:R-:W-:Y:S01]  /*ded0*/  MOV R250, R228 ;  /* 0x000000e400fa7202 */ /* 0x000fe20000000f00 */
[----:B------:R-:W-:Y:S01]  /*dee0*/  IMAD.MOV.U32 R251, RZ, RZ, R229 ;  /* 0x000000fffffb7224 */ /* 0x000fe200078e00e5 */
[----:B------:R-:W-:Y:S01]  /*def0*/  STL [R1+0xdb4], R52 ;  /* 0x000db43401007387 */ /* 0x000fe20000100800 */
[----:B------:R-:W-:-:S02]  /*df00*/  IMAD.MOV.U32 R228, RZ, RZ, R230 ;  /* 0x000000ffffe47224 */ /* 0x000fc400078e00e6 */
[----:B------:R-:W-:Y:S02]  /*df10*/  IMAD.MOV.U32 R229, RZ, RZ, R231 ;  /* 0x000000ffffe57224 */ /* 0x000fe400078e00e7 */
[----:B------:R-:W2:Y:S04]  /*df20*/  LDL.LU.64 R230, [R1+0x910] ;  /* 0x0009100001e67983 */ /* 0x000ea80000300a00 */
[----:B------:R-:W-:Y:S01]  /*df30*/  STL [R1+0xdb0], R53 ;  /* 0x000db03501007387 */ /* 0x000fe20000100800 */
[----:B----4-:R-:W-:-:S03]  /*df40*/  MOV R0, R131 ;  /* 0x0000008300007202 */ /* 0x010fc60000000f00 */
[----:B------:R-:W-:Y:S04]  /*df50*/  STL [R1+0xdbc], R26 ;  /* 0x000dbc1a01007387 */ /* 0x000fe80000100800 */
[----:B------:R-:W-:Y:S04]  /*df60*/  STL [R1+0xdb8], R27 ;  /* 0x000db81b01007387 */ /* 0x000fe80000100800 */
[----:B------:R-:W-:Y:S04]  /*df70*/  STL [R1+0xdc4], R130 ;  /* 0x000dc48201007387 */ /* 0x000fe80000100800 */
[----:B------:R-:W-:Y:S04]  /*df80*/  STL [R1+0xdcc], R132 ;  /* 0x000dcc8401007387 */ /* 0x000fe80000100800 */
[----:B------:R1:W-:Y:S04]  /*df90*/  STL [R1+0xdc0], R0 ;  /* 0x000dc00001007387 */ /* 0x0003e80000100800 */
[----:B------:R-:W-:Y:S01]  /*dfa0*/  STL [R1+0xdd4], R54 ;  /* 0x000dd43601007387 */ /* 0x000fe20000100800 */
[----:B-1----:R-:W-:-:S05]  /*dfb0*/  IMAD.MOV.U32 R0, RZ, RZ, R133 ;  /* 0x000000ffff007224 */ /* 0x002fca00078e0085 */
[----:B------:R1:W-:Y:S04]  /*dfc0*/  STL [R1+0xdc8], R0 ;  /* 0x000dc80001007387 */ /* 0x0003e80000100800 */
[----:B------:R-:W-:Y:S04]  /*dfd0*/  STL [R1+0xdd0], R55 ;  /* 0x000dd03701007387 */ /* 0x000fe80000100800 */
[----:B------:R-:W-:Y:S01]  /*dfe0*/  STL [R1+0xddc], R34 ;  /* 0x000ddc2201007387 */ /* 0x000fe20000100800 */
[----:B-1----:R-:W-:-:S03]  /*dff0*/  IMAD.MOV.U32 R0, RZ, RZ, R135 ;  /* 0x000000ffff007224 */ /* 0x002fc600078e0087 */
        /* <DEDUP_REMOVED lines=11> */
[----:B------:R-:W-:Y:S01]  /*e0b0*/  STL [R1+0xe04], R144 ;  /* 0x000e049001007387 */ /* 0x000fe20000100800 */
[----:B------:R-:W-:-:S03]  /*e0c0*/  IMAD.MOV.U32 R128, RZ, RZ, R250 ;  /* 0x000000ffff807224 */ /* 0x000fc600078e00fa */
[----:B------:R1:W-:Y:S01]  /*e0d0*/  STL [R1+0xe00], R0 ;  /* 0x000e000001007387 */ /* 0x0003e20000100800 */
[----:B------:R-:W-:Y:S01]  /*e0e0*/  MOV R129, R251 ;  /* 0x000000fb00817202 */ /* 0x000fe20000000f00 */
[----:B------:R-:W-:Y:S02]  /*e0f0*/  IMAD.MOV.U32 R130, RZ, RZ, R228 ;  /* 0x000000ffff827224 */ /* 0x000fe400078e00e4 */
[----:B------:R-:W-:Y:S01]  /*e100*/  IMAD.MOV.U32 R131, RZ, RZ, R229 ;  /* 0x000000ffff837224 */ /* 0x000fe200078e00e5 */
[----:B------:R-:W-:Y:S01]  /*e110*/  MOV R100, R138 ;  /* 0x0000008a00647202 */ /* 0x000fe20000000f00 */
[----:B------:R-:W-:Y:S01]  /*e120*/  IMAD.MOV.U32 R101, RZ, RZ, R139 ;  /* 0x000000ffff657224 */ /* 0x000fe200078e008b */
[----:B------:R-:W-:Y:S01]  /*e130*/  MOV R104, R142 ;  /* 0x0000008e00687202 */ /* 0x000fe20000000f00 */
[----:B------:R-:W-:Y:S02]  /*e140*/  IMAD.MOV.U32 R102, RZ, RZ, R140 ;  /* 0x000000ffff667224 */ /* 0x000fe400078e008c */
[----:B------:R-:W-:-:S02]  /*e150*/  IMAD.MOV.U32 R103, RZ, RZ, R141 ;  /* 0x000000ffff677224 */ /* 0x000fc400078e008d */
[----:B------:R-:W-:Y:S01]  /*e160*/  IMAD.MOV.U32 R105, RZ, RZ, R143 ;  /* 0x000000ffff697224 */ /* 0x000fe200078e008f */
[----:B------:R-:W-:Y:S01]  /*e170*/  MOV R107, R147 ;  /* 0x00000093006b7202 */ /* 0x000fe20000000f00 */
[----:B------:R-:W-:Y:S01]  /*e180*/  IMAD.MOV.U32 R106, RZ, RZ, R146 ;  /* 0x000000ffff6a7224 */ /* 0x000fe200078e0092 */
[----:B------:R-:W-:Y:S01]  /*e190*/  MOV R109, R215 ;  /* 0x000000d7006d7202 */ /* 0x000fe20000000f00 */
[----:B------:R-:W-:Y:S02]  /*e1a0*/  IMAD.MOV.U32 R146, RZ, RZ, R212 ;  /* 0x000000ffff927224 */ /* 0x000fe400078e00d4 */
[----:B------:R-:W-:Y:S02]  /*e1b0*/  IMAD.MOV.U32 R147, RZ, RZ, R213 ;  /* 0x000000ffff937224 */ /* 0x000fe400078e00d5 */
[----:B------:R-:W-:Y:S02]  /*e1c0*/  IMAD.MOV.U32 R108, RZ, RZ, R214 ;  /* 0x000000ffff6c7224 */ /* 0x000fe400078e00d6 */
[----:B------:R-:W-:-:S02]  /*e1d0*/  IMAD.MOV.U32 R110, RZ, RZ, R248 ;  /* 0x000000ffff6e7224 */ /* 0x000fc400078e00f8 */
[----:B------:R-:W-:Y:S01]  /*e1e0*/  IMAD.MOV.U32 R111, RZ, RZ, R249 ;  /* 0x000000ffff6f7224 */ /* 0x000fe200078e00f9 */
[----:B--2---:R2:W-:Y:S01]  /*e1f0*/  STL [R1+0xe0c], R230 ;  /* 0x000e0ce601007387 */ /* 0x0045e20000100800 */
[----:B-1----:R-:W-:-:S03]  /*e200*/  IMAD.MOV.U32 R0, RZ, RZ, R231 ;  /* 0x000000ffff007224 */ /* 0x002fc600078e00e7 */
[----:B------:R-:W3:Y:S04]  /*e210*/  LDL.LU.64 R132, [R1+0x940] ;  /* 0x0009400001847983 */ /* 0x000ee80000300a00 */
[----:B------:R-:W4:Y:S04]  /*e220*/  LDL.LU.64 R134, [R1+0xee8] ;  /* 0x000ee80001867983 */ /* 0x000f280000300a00 */
[----:B------:R-:W4:Y:S04]  /*e230*/  LDL.LU.64 R250, [R1+0xf58] ;  /* 0x000f580001fa7983 */ /* 0x000f280000300a00 */
[----:B------:R-:W4:Y:S04]  /*e240*/  LDL.LU.64 R228, [R1+0xf80] ;  /* 0x000f800001e47983 */ /* 0x000f280000300a00 */
[----:B------:R1:W-:Y:S04]  /*e250*/  STL [R1+0xe08], R0 ;  /* 0x000e080001007387 */ /* 0x0003e80000100800 */
[----:B------:R-:W4:Y:S04]  /*e260*/  LDL.LU.64 R136, [R1+0xea8] ;  /* 0x000ea80001887983 */ /* 0x000f280000300a00 */
[----:B------:R-:W4:Y:S04]  /*e270*/  LDL.LU.64 R138, [R1+0xef0] ;  /* 0x000ef000018a7983 */ /* 0x000f280000300a00 */
[----:B------:R-:W-:Y:S04]  /*e280*/  STL [R1+0xe14], R118 ;  /* 0x000e147601007387 */ /* 0x000fe80000100800 */
[----:B------:R-:W4:Y:S04]  /*e290*/  LDL.LU.64 R140, [R1+0xef8] ;  /* 0x000ef800018c7983 */ /* 0x000f280000300a00 */
[----:B------:R-:W4:Y:S04]  /*e2a0*/  LDL.LU.64 R142, [R1+0xeb0] ;  /* 0x000eb000018e7983 */ /* 0x000f280000300a00 */
[----:B------:R-:W4:Y:S04]  /*e2b0*/  LDL.LU.64 R144, [R1+0xf00] ;  /* 0x000f000001907983 */ /* 0x000f280000300a00 */
[----:B------:R-:W-:Y:S04]  /*e2c0*/  STL [R1+0xe10], R119 ;  /* 0x000e107701007387 */ /* 0x000fe80000100800 */
[----:B------:R-:W4:Y:S04]  /*e2d0*/  LDL.LU.64 R212, [R1+0xf08] ;  /* 0x000f080001d47983 */ /* 0x000f280000300a00 */
[----:B------:R-:W4:Y:S04]  /*e2e0*/  LDL.LU.64 R214, [R1+0xeb8] ;  /* 0x000eb80001d67983 */ /* 0x000f280000300a00 */
[----:B------:R-:W4:Y:S04]  /*e2f0*/  LDL.LU.64 R248, [R1+0xf10] ;  /* 0x000f100001f87983 */ /* 0x000f280000300a00 */
[----:B--2---:R-:W2:Y:S01]  /*e300*/  LDL.LU.64 R230, [R1+0xe50] ;  /* 0x000e500001e67983 */ /* 0x004ea20000300a00 */
[----:B-1----:R-:W-:-:S03]  /*e310*/  MOV R0, R101 ;  /* 0x0000006500007202 */ /* 0x002fc60000000f00 */
[----:B------:R-:W-:Y:S04]  /*e320*/  STL [R1+0xe1c], R50 ;  /* 0x000e1c3201007387 */ /* 0x000fe80000100800 */
[----:B------:R-:W-:Y:S04]  /*e330*/  STL [R1+0xe18], R51 ;  /* 0x000e183301007387 */ /* 0x000fe80000100800 */
[----:B------:R-:W-:Y:S04]  /*e340*/  STL [R1+0xe24], R100 ;  /* 0x000e246401007387 */ /* 0x000fe80000100800 */
[----:B------:R-:W-:Y:S04]  /*e350*/  STL [R1+0xe2c], R102 ;  /* 0x000e2c6601007387 */ /* 0x000fe80000100800 */
[----:B------:R1:W-:Y:S02]  /*e360*/  STL [R1+0xe20], R0 ;  /* 0x000e200001007387 */ /* 0x0003e40000100800 */
[----:B-1----:R-:W-:-:S05]  /*e370*/  IMAD.MOV.U32 R0, RZ, RZ, R103 ;  /* 0x000000ffff007224 */ /* 0x002fca00078e0067 */
[----:B------:R1:W-:Y:S04]  /*e380*/  STL [R1+0xe28], R0 ;  /* 0x000e280001007387 */ /* 0x0003e80000100800 */
[----:B------:R-:W-:Y:S04]  /*e390*/  STL [R1+0xe34], R126 ;  /* 0x000e347e01007387 */ /* 0x000fe80000100800 */
[----:B------:R-:W-:Y:S01]  /*e3a0*/  STL [R1+0xe30], R127 ;  /* 0x000e307f01007387 */ /* 0x000fe20000100800 */
[----:B-1----:R-:W-:-:S03]  /*e3b0*/  MOV R0, R147 ;  /* 0x0000009300007202 */ /* 0x002fc60000000f00 */
[----:B------:R-:W-:Y:S01]  /*e3c0*/  STL [R1+0xe3c], R58 ;  /* 0x000e3c3a01007387 */ /* 0x000fe20000100800 */
[----:B------:R-:W-:-:S03]  /*e3d0*/  IMAD.MOV.U32 R98, RZ, RZ, R104 ;  /* 0x000000ffff627224 */ /* 0x000fc600078e0068 */
[----:B------:R-:W-:Y:S01]  /*e3e0*/  STL [R1+0xe38], R59 ;  /* 0x000e383b01007387 */ /* 0x000fe20000100800 */
[----:B------:R-:W-:Y:S01]  /*e3f0*/  IMAD.MOV.U32 R99, RZ, RZ, R105 ;  /* 0x000000ffff637224 */ /* 0x000fe200078e0069 */
[----:B------:R-:W-:Y:S02]  /*e400*/  MOV R100, R108 ;  /* 0x0000006c00647202 */ /* 0x000fe40000000f00 */
[----:B------:R-:W-:Y:S01]  /*e410*/  STL [R1+0xe44], R146 ;  /* 0x000e449201007387 */ /* 0x000fe20000100800 */
[----:B------:R-:W-:Y:S01]  /*e420*/  IMAD.MOV.U32 R101, RZ, RZ, R109 ;  /* 0x000000ffff657224 */ /* 0x000fe200078e006d */
[----:B------:R-:W-:Y:S02]  /*e430*/  MOV R104, R130 ;  /* 0x0000008200687202 */ /* 0x000fe40000000f00 */
[----:B------:R2:W-:Y:S01]  /*e440*/  STL [R1+0xe40], R0 ;  /* 0x000e400001007387 */ /* 0x0005e20000100800 */
[----:B------:R-:W-:Y:S02]  /*e450*/  IMAD.MOV.U32 R105, RZ, RZ, R131 ;  /* 0x000000ffff697224 */ /* 0x000fe400078e0083 */
[----:B------:R-:W-:-:S02]  /*e460*/  IMAD.MOV.U32 R102, RZ, RZ, R110 ;  /* 0x000000ffff667224 */ /* 0x000fc400078e006e */
[----:B------:R-:W-:Y:S02]  /*e470*/  IMAD.MOV.U32 R103, RZ, RZ, R111 ;  /* 0x000000ffff677224 */ /* 0x000fe400078e006f */
[----:B---3--:R-:W-:Y:S02]  /*e480*/  IMAD.MOV.U32 R130, RZ, RZ, R132 ;  /* 0x000000ffff827224 */ /* 0x008fe400078e0084 */
[----:B------:R-:W-:Y:S01]  /*e490*/  IMAD.MOV.U32 R131, RZ, RZ, R133 ;  /* 0x000000ffff837224 */ /* 0x000fe200078e0085 */
[----:B----4-:R-:W-:Y:S01]  /*e4a0*/  MOV R132, R134 ;  /* 0x0000008600847202 */ /* 0x010fe20000000f00 */
[----:B------:R-:W-:Y:S02]  /*e4b0*/  IMAD.MOV.U32 R133, RZ, RZ, R135 ;  /* 0x000000ffff857224 */ /* 0x000fe400078e0087 */
[----:B------:R-:W-:Y:S02]  /*e4c0*/  IMAD.MOV.U32 R108, RZ, RZ, R136 ;  /* 0x000000ffff6c7224 */ /* 0x000fe400078e0088 */
[----:B------:R-:W-:Y:S01]  /*e4d0*/  IMAD.MOV.U32 R109, RZ, RZ, R137 ;  /* 0x000000ffff6d7224 */ /* 0x000fe200078e0089 */
[----:B------:R-:W-:Y:S01]  /*e4e0*/  MOV R134, R138 ;  /* 0x0000008a00867202 */ /* 0x000fe20000000f00 */
[----:B------:R-:W-:-:S02]  /*e4f0*/  IMAD.MOV.U32 R135, RZ, RZ, R139 ;  /* 0x000000ffff877224 */ /* 0x000fc400078e008b */
[----:B------:R-:W-:Y:S02]  /*e500*/  IMAD.MOV.U32 R136, RZ, RZ, R140 ;  /* 0x000000ffff887224 */ /* 0x000fe400078e008c */
[----:B------:R-:W-:Y:S01]  /*e510*/  IMAD.MOV.U32 R137, RZ, RZ, R141 ;  /* 0x000000ffff897224 */ /* 0x000fe200078e008d */
[----:B------:R-:W-:Y:S01]  /*e520*/  MOV R110, R142 ;  /* 0x0000008e006e7202 */ /* 0x000fe20000000f00 */
[----:B------:R-:W-:Y:S02]  /*e530*/  IMAD.MOV.U32 R111, RZ, RZ, R143 ;  /* 0x000000ffff6f7224 */ /* 0x000fe400078e008f */
[----:B------:R-:W-:Y:S02]  /*e540*/  IMAD.MOV.U32 R138, RZ, RZ, R144 ;  /* 0x000000ffff8a7224 */ /* 0x000fe400078e0090 */
[----:B------:R-:W-:Y:S02]  /*e550*/  IMAD.MOV.U32 R139, RZ, RZ, R145 ;  /* 0x000000ffff8b7224 */ /* 0x000fe400078e0091 */
[----:B------:R-:W-:-:S02]  /*e560*/  IMAD.MOV.U32 R140, RZ, RZ, R212 ;  /* 0x000000ffff8c7224 */ /* 0x000fc400078e00d4 */
[----:B------:R-:W-:Y:S02]  /*e570*/  IMAD.MOV.U32 R141, RZ, RZ, R213 ;  /* 0x000000ffff8d7224 */ /* 0x000fe400078e00d5 */
[----:B------:R-:W-:Y:S01]  /*e580*/  IMAD.MOV.U32 R142, RZ, RZ, R214 ;  /* 0x000000ffff8e7224 */ /* 0x000fe200078e00d6 */
[----:B------:R-:W-:Y:S01]  /*e590*/  MOV R143, R215 ;  /* 0x000000d7008f7202 */ /* 0x000fe20000000f00 */
[----:B--2---:R-:W-:Y:S01]  /*e5a0*/  IMAD.MOV.U32 R0, RZ, RZ, R231 ;  /* 0x000000ffff007224 */ /* 0x004fe200078e00e7 */
[----:B------:R1:W-:Y:S01]  /*e5b0*/  STL [R1+0xe4c], R230 ;  /* 0x000e4ce601007387 */ /* 0x0003e20000100800 */
[----:B------:R-:W-:-:S03]  /*e5c0*/  IMAD.MOV.U32 R144, RZ, RZ, R248 ;  /* 0x000000ffff907224 */ /* 0x000fc600078e00f8 */
[----:B------:R-:W2:Y:S01]  /*e5d0*/  LDL.LU.64 R146, [R1+0xf18] ;  /* 0x000f180001927983 */ /* 0x000ea20000300a00 */
[----:B------:R-:W-:-:S03]  /*e5e0*/  IMAD.MOV.U32 R145, RZ, RZ, R249 ;  /* 0x000000ffff917224 */ /* 0x000fc600078e00f9 */
[----:B------:R-:W3:Y:S04]  /*e5f0*/  LDL.LU.64 R212, [R1+0x920] ;  /* 0x0009200001d47983 */ /* 0x000ee80000300a00 */
[----:B------:R4:W-:Y:S04]  /*e600*/  STL [R1+0xe48], R0 ;  /* 0x000e480001007387 */ /* 0x0009e80000100800 */
[----:B------:R-:W3:Y:S04]  /*e610*/  LDL.LU.64 R214, [R1+0xec8] ;  /* 0x000ec80001d67983 */ /* 0x000ee80000300a00 */
[----:B------:R-:W3:Y:S04]  /*e620*/  LDL.LU.64 R248, [R1+0xf28] ;  /* 0x000f280001f87983 */ /* 0x000ee80000300a00 */
[----:B-1----:R-:W3:Y:S01]  /*e630*/  LDL.LU.64 R230, [R1+0xe88] ;  /* 0x000e880001e67983 */ /* 0x002ee20000300a00 */
[----:B----4-:R-:W-:-:S03]  /*e640*/  MOV R0, R99 ;  /* 0x0000006300007202 */ /* 0x010fc60000000f00 */
[----:B------:R-:W-:Y:S04]  /*e650*/  STL [R1+0xe54], R98 ;  /* 0x000e546201007387 */ /* 0x000fe80000100800 */
[----:B------:R-:W-:Y:S04]  /*e660*/  STL [R1+0xe5c], R56 ;  /* 0x000e5c3801007387 */ /* 0x000fe80000100800 */
[----:B------:R1:W-:Y:S04]  /*e670*/  STL [R1+0xe50], R0 ;  /* 0x000e500001007387 */ /* 0x0003e80000100800 */
[----:B------:R-:W-:Y:S01]  /*e680*/  STL [R1+0xe58], R57 ;  /* 0x000e583901007387 */ /* 0x000fe20000100800 */
[----:B-1----:R-:W-:-:S03]  /*e690*/  IMAD.MOV.U32 R0, RZ, RZ, R103 ;  /* 0x000000ffff007224 */ /* 0x002fc600078e0067 */
[----:B------:R-:W-:Y:S04]  /*e6a0*/  STL [R1+0xe64], R102 ;  /* 0x000e646601007387 */ /* 0x000fe80000100800 */
[----:B------:R1:W-:Y:S04]  /*e6b0*/  STL [R1+0xe60], R0 ;  /* 0x000e600001007387 */ /* 0x0003e80000100800 */
[----:B------:R-:W-:Y:S01]  /*e6c0*/  STL [R1+0xe6c], R106 ;  /* 0x000e6c6a01007387 */ /* 0x000fe20000100800 */
[----:B-1----:R-:W-:-:S05]  /*e6d0*/  MOV R0, R107 ;  /* 0x0000006b00007202 */ /* 0x002fca0000000f00 */
[----:B------:R1:W-:Y:S01]  /*e6e0*/  STL [R1+0xe68], R0 ;  /* 0x000e680001007387 */ /* 0x0003e20000100800 */
[----:B------:R-:W-:-:S03]  /*e6f0*/  IMAD.MOV.U32 R102, RZ, RZ, R104 ;  /* 0x000000ffff667224 */ /* 0x000fc600078e0068 */
[----:B------:R4:W-:Y:S01]  /*e700*/  STL [R1+0xe74], R128 ;  /* 0x000e748001007387 */ /* 0x0009e20000100800 */
[----:B-1----:R-:W-:Y:S01]  /*e710*/  IMAD.MOV.U32 R0, RZ, RZ, R129 ;  /* 0x000000ffff007224 */ /* 0x002fe200078e0081 */
[----:B------:R-:W-:Y:S01]  /*e720*/  MOV R107, R111 ;  /* 0x0000006f006b7202 */ /* 0x000fe20000000f00 */
[----:B------:R-:W-:-:S03]  /*e730*/  IMAD.MOV.U32 R103, RZ, RZ, R105 ;  /* 0x000000ffff677224 */ /* 0x000fc600078e0069 */
[----:B------:R1:W-:Y:S01]  /*e740*/  STL [R1+0xe70], R0 ;  /* 0x000e700001007387 */ /* 0x0003e20000100800 */
[----:B------:R-:W-:Y:S02]  /*e750*/  IMAD.MOV.U32 R104, RZ, RZ, R108 ;  /* 0x000000ffff687224 */ /* 0x000fe400078e006c */
[----:B------:R-:W-:Y:S01]  /*e760*/  IMAD.MOV.U32 R105, RZ, RZ, R109 ;  /* 0x000000ffff697224 */ /* 0x000fe200078e006d */
[----:B------:R-:W-:Y:S01]  /*e770*/  STL [R1+0xe7c], R112 ;  /* 0x000e7c7001007387 */ /* 0x000fe20000100800 */
[----:B------:R-:W-:Y:S02]  /*e780*/  IMAD.MOV.U32 R106, RZ, RZ, R110 ;  /* 0x000000ffff6a7224 */ /* 0x000fe400078e006e */
[----:B------:R-:W-:Y:S01]  /*e790*/  IMAD.MOV.U32 R108, RZ, RZ, R142 ;  /* 0x000000ffff6c7224 */ /* 0x000fe200078e008e */
[----:B------:R-:W-:Y:S01]  /*e7a0*/  STL [R1+0xe78], R113 ;  /* 0x000e787101007387 */ /* 0x000fe20000100800 */
[----:B------:R-:W-:Y:S01]  /*e7b0*/  IMAD.MOV.U32 R109, RZ, RZ, R143 ;  /* 0x000000ffff6d7224 */ /* 0x000fe200078e008f */
[----:B------:R-:W-:Y:S01]  /*e7c0*/  MOV R142, R144 ;  /* 0x00000090008e7202 */ /* 0x000fe20000000f00 */
[----:B------:R-:W-:-:S02]  /*e7d0*/  IMAD.MOV.U32 R143, RZ, RZ, R145 ;  /* 0x000000ffff8f7224 */ /* 0x000fc400078e0091 */
[----:B--2---:R-:W-:Y:S02]  /*e7e0*/  IMAD.MOV.U32 R144, RZ, RZ, R146 ;  /* 0x000000ffff907224 */ /* 0x004fe400078e0092 */
[----:B------:R-:W-:Y:S01]  /*e7f0*/  IMAD.MOV.U32 R145, RZ, RZ, R147 ;  /* 0x000000ffff917224 */ /* 0x000fe200078e0093 */
[----:B---3--:R-:W-:Y:S01]  /*e800*/  MOV R110, R212 ;  /* 0x000000d4006e7202 */ /* 0x008fe20000000f00 */
[----:B------:R-:W-:Y:S02]  /*e810*/  IMAD.MOV.U32 R111, RZ, RZ, R213 ;  /* 0x000000ffff6f7224 */ /* 0x000fe400078e00d5 */
[----:B----4-:R-:W-:Y:S02]  /*e820*/  IMAD.MOV.U32 R128, RZ, RZ, R214 ;  /* 0x000000ffff807224 */ /* 0x010fe400078e00d6 */
[----:B------:R-:W-:Y:S02]  /*e830*/  IMAD.MOV.U32 R129, RZ, RZ, R215 ;  /* 0x000000ffff817224 */ /* 0x000fe400078e00d7 */
[----:B-1----:R-:W-:Y:S01]  /*e840*/  IMAD.MOV.U32 R0, RZ, RZ, R231 ;  /* 0x000000ffff007224 */ /* 0x002fe200078e00e7 */
[----:B------:R1:W-:Y:S01]  /*e850*/  STL [R1+0xe84], R230 ;  /* 0x000e84e601007387 */ /* 0x0003e20000100800 */
[----:B------:R-:W-:Y:S01]  /*e860*/  MOV R146, R248 ;  /* 0x000000f800927202 */ /* 0x000fe20000000f00 */
[----:B------:R-:W-:-:S02]  /*e870*/  IMAD.MOV.U32 R147, RZ, RZ, R249 ;  /* 0x000000ffff937224 */ /* 0x000fc400078e00f9 */
[----:B------:R-:W2:Y:S04]  /*e880*/  LDL.LU.64 R212, [R1+0xf30] ;  /* 0x000f300001d47983 */ /* 0x000ea80000300a00 */
[----:B------:R-:W3:Y:S04]  /*e890*/  LDL.LU.64 R214, [R1+0xf38] ;  /* 0x000f380001d67983 */ /* 0x000ee80000300a00 */
[----:B------:R4:W-:Y:S04]  /*e8a0*/  STL [R1+0xe80], R0 ;  /* 0x000e800001007387 */ /* 0x0009e80000100800 */
[----:B------:R-:W2:Y:S04]  /*e8b0*/  LDL.LU.64 R248, [R1+0xed0] ;  /* 0x000ed00001f87983 */ /* 0x000ea80000300a00 */
[----:B------:R-:W-:Y:S04]  /*e8c0*/  STL [R1+0xe8c], R100 ;  /* 0x000e8c6401007387 */ /* 0x000fe80000100800 */
[----:B-1----:R-:W3:Y:S01]  /*e8d0*/  LDL.LU.64 R230, [R1+0xed8] ;  /* 0x000ed80001e67983 */ /* 0x002ee20000300a00 */
[----:B----4-:R-:W-:-:S03]  /*e8e0*/  IMAD.MOV.U32 R0, RZ, RZ, R101 ;  /* 0x000000ffff007224 */ /* 0x010fc600078e0065 */
[----:B------:R-:W-:Y:S04]  /*e8f0*/  STL [R1+0xe94], R102 ;  /* 0x000e946601007387 */ /* 0x000fe80000100800 */
[----:B------:R1:W-:Y:S02]  /*e900*/  STL [R1+0xe88], R0 ;  /* 0x000e880001007387 */ /* 0x0003e40000100800 */
[----:B-1----:R-:W-:-:S05]  /*e910*/  MOV R0, R103 ;  /* 0x0000006700007202 */ /* 0x002fca0000000f00 */
[----:B------:R1:W-:Y:S04]  /*e920*/  STL [R1+0xe90], R0 ;  /* 0x000e900001007387 */ /* 0x0003e80000100800 */
[----:B------:R-:W-:Y:S01]  /*e930*/  STL [R1+0xe9c], R120 ;  /* 0x000e9c7801007387 */ /* 0x000fe20000100800 */
[----:B-1----:R-:W-:-:S03]  /*e940*/  IMAD.MOV.U32 R0, RZ, RZ, R105 ;  /* 0x000000ffff007224 */ /* 0x002fc600078e0069 */
[----:B------:R-:W-:Y:S04]  /*e950*/  STL [R1+0xe98], R121 ;  /* 0x000e987901007387 */ /* 0x000fe80000100800 */
[----:B------:R-:W-:Y:S04]  /*e960*/  STL [R1+0xea4], R104 ;  /* 0x000ea46801007387 */ /* 0x000fe80000100800 */
[----:B------:R1:W-:Y:S04]  /*e970*/  STL [R1+0xea0], R0 ;  /* 0x000ea00001007387 */ /* 0x0003e80000100800 */
[----:B------:R-:W-:Y:S01]  /*e980*/  STL [R1+0xeac], R106 ;  /* 0x000eac6a01007387 */ /* 0x000fe20000100800 */
[----:B-1----:R-:W-:-:S05]  /*e990*/  IMAD.MOV.U32 R0, RZ, RZ, R107 ;  /* 0x000000ffff007224 */ /* 0x002fca00078e006b */
[----:B------:R1:W-:Y:S04]  /*e9a0*/  STL [R1+0xea8], R0 ;  /* 0x000ea80001007387 */ /* 0x0003e80000100800 */
[----:B------:R-:W-:Y:S01]  /*e9b0*/  STL [R1+0xeb4], R108 ;  /* 0x000eb46c01007387 */ /* 0x000fe20000100800 */
[----:B-1----:R-:W-:-:S03]  /*e9c0*/  IMAD.MOV.U32 R0, RZ, RZ, R109 ;  /* 0x000000ffff007224 */ /* 0x002fc600078e006d */
[----:B------:R-:W-:Y:S04]  /*e9d0*/  STL [R1+0xebc], R110 ;  /* 0x000ebc6e01007387 */ /* 0x000fe80000100800 */
[----:B------:R1:W-:Y:S02]  /*e9e0*/  STL [R1+0xeb0], R0 ;  /* 0x000eb00001007387 */ /* 0x0003e40000100800 */
[----:B-1----:R-:W-:-:S05]  /*e9f0*/  MOV R0, R111 ;  /* 0x0000006f00007202 */ /* 0x002fca0000000f00 */
[----:B------:R1:W-:Y:S04]  /*ea00*/  STL [R1+0xeb8], R0 ;  /* 0x000eb80001007387 */ /* 0x0003e80000100800 */
[----:B------:R-:W-:Y:S01]  /*ea10*/  STL [R1+0xec4], R128 ;  /* 0x000ec48001007387 */ /* 0x000fe20000100800 */
[----:B-1----:R-:W-:-:S05]  /*ea20*/  IMAD.MOV.U32 R0, RZ, RZ, R129 ;  /* 0x000000ffff007224 */ /* 0x002fca00078e0081 */
[----:B------:R2:W-:Y:S02]  /*ea30*/  STL [R1+0xec0], R0 ;  /* 0x000ec00001007387 */ /* 0x0005e40000100800 */
[----:B--2---:R-:W-:Y:S02]  /*ea40*/  IMAD.MOV.U32 R0, RZ, RZ, R249 ;  /* 0x000000ffff007224 */ /* 0x004fe400078e00f9 */
[----:B------:R1:W-:Y:S04]  /*ea50*/  STL [R1+0xecc], R248 ;  /* 0x000eccf801007387 */ /* 0x0003e80000100800 */
[----:B---3--:R-:W-:Y:S04]  /*ea60*/  STL [R1+0xed4], R230 ;  /* 0x000ed4e601007387 */ /* 0x008fe80000100800 */
[----:B------:R2:W-:Y:S04]  /*ea70*/  STL [R1+0xec8], R0 ;  /* 0x000ec80001007387 */ /* 0x0005e80000100800 */
[----:B-1----:R-:W3:Y:S01]  /*ea80*/  LDL.LU.64 R248, [R1+0xf48] ;  /* 0x000f480001f87983 */ /* 0x002ee20000300a00 */
[----:B--2---:R-:W-:-:S03]  /*ea90*/  IMAD.MOV.U32 R0, RZ, RZ, R231 ;  /* 0x000000ffff007224 */ /* 0x004fc600078e00e7 */
[----:B------:R-:W2:Y:S04]  /*eaa0*/  LDL.LU.64 R230, [R1+0xf50] ;  /* 0x000f500001e67983 */ /* 0x000ea80000300a00 */
[----:B------:R1:W-:Y:S04]  /*eab0*/  STL [R1+0xed0], R0 ;  /* 0x000ed00001007387 */ /* 0x0003e80000100800 */
[----:B------:R-:W-:Y:S01]  /*eac0*/  STL [R1+0xedc], R130 ;  /* 0x000edc8201007387 */ /* 0x000fe20000100800 */
[----:B-1----:R-:W-:-:S05]  /*ead0*/  MOV R0, R131 ;  /* 0x0000008300007202 */ /* 0x002fca0000000f00 */
[----:B------:R1:W-:Y:S04]  /*eae0*/  STL [R1+0xed8], R0 ;  /* 0x000ed80001007387 */ /* 0x0003e80000100800 */
[----:B------:R-:W-:Y:S01]  /*eaf0*/  STL [R1+0xee4], R132 ;  /* 0x000ee48401007387 */ /* 0x000fe20000100800 */
[----:B-1----:R-:W-:-:S03]  /*eb00*/  IMAD.MOV.U32 R0, RZ, RZ, R133 ;  /* 0x000000ffff007224 */ /* 0x002fc600078e0085 */
[----:B------:R-:W-:Y:S04]  /*eb10*/  STL [R1+0xeec], R134 ;  /* 0x000eec8601007387 */ /* 0x000fe80000100800 */
        /* <DEDUP_REMOVED lines=20> */
[----:B-1----:R-:W-:-:S03]  /*ec60*/  MOV R0, R147 ;  /* 0x0000009300007202 */ /* 0x002fc60000000f00 */
[----:B------:R-:W-:Y:S04]  /*ec70*/  STL [R1+0xf24], R146 ;  /* 0x000f249201007387 */ /* 0x000fe80000100800 */
        /* <DEDUP_REMOVED lines=9> */
[----:B------:R-:W-:Y:S02]  /*ed10*/  IMAD.MOV.U32 R5, RZ, RZ, R229 ;  /* 0x000000ffff057224 */ /* 0x000fe400078e00e5 */
[----:B---3--:R-:W-:Y:S01]  /*ed20*/  IMAD.MOV.U32 R0, RZ, RZ, R249 ;  /* 0x000000ffff007224 */ /* 0x008fe200078e00f9 */
[----:B------:R-:W-:Y:S04]  /*ed30*/  STL [R1+0xf44], R248 ;  /* 0x000f44f801007387 */ /* 0x000fe80000100800 */
[----:B--2---:R-:W-:Y:S04]  /*ed40*/  STL [R1+0xf4c], R230 ;  /* 0x000f4ce601007387 */ /* 0x004fe80000100800 */
        /* <DEDUP_REMOVED lines=8> */
[----:B------:R-:W-:Y:S04]  /*edd0*/  STL [R1+0x95c], RZ ;  /* 0x00095cff01007387 */ /* 0x000fe80000100800 */
        /* <DEDUP_REMOVED lines=152> */
[----:B------:R-:W-:Y:S04]  /*f760*/  STL [R1], RZ ;  /* 0x000000ff01007387 */ /* 0x000fe80000100800 */
        /* <DEDUP_REMOVED lines=127> */
[----:B------:R-:W-:Y:S01]  /*ff60*/  STL [R1+0x5e0], RZ ;  /* 0x0005e0ff01007387 */ /* 0x000fe20000100800 */
[----:B------:R-:W-:-:S03]  /*ff70*/  LOP3.LUT R230, R2, 0x20, RZ, 0xc0, !PT ;  /* 0x0000002002e67812 */ /* 0x000fc600078ec0ff */
[----:B------:R-:W-:Y:S01]  /*ff80*/  STL [R1+0x5e4], RZ ;  /* 0x0005e4ff01007387 */ /* 0x000fe20000100800 */
[----:B------:R-:W-:-:S03]  /*ff90*/  SHF.R.S32.HI R2, RZ, 0x1f, R244 ;  /* 0x0000001fff027819 */ /* 0x000fc600000114f4 */
[----:B------:R-:W-:Y:S04]  /*ffa0*/  STL [R1+0x5e8], RZ ;  /* 0x0005e8ff01007387 */ /* 0x000fe80000100800 */
[----:B------:R-:W-:Y:S04]  /*ffb0*/  STL [R1+0x5ec], RZ ;  /* 0x0005ecff01007387 */ /* 0x000fe80000100800 */
[----:B------:R-:W-:Y:S04]  /*ffc0*/  STL [R1+0x5d0], RZ ;  /* 0x0005d0ff01007387 */ /* 0x000fe80000100800 */
[----:B------:R-:W-:Y:S01]  /*ffd0*/  STL [R1+0x5d4], RZ ;  /* 0x0005d4ff01007387 */ /* 0x000fe20000100800 */
[----:B------:R-:W-:-:S03]  /*ffe0*/  LEA.HI R24, R2, R244, RZ, 0x5 ;  /* 0x000000f402187211 */ /* 0x000fc600078f28ff */
[----:B------:R-:W-:Y:S04]  /*fff0*/  STL [R1+0x5d8], RZ ;  /* 0x0005d8ff01007387 */ /* 0x000fe80000100800 */
[----:B------:R-:W-:Y:S04]  /*10000*/  STL [R1+0x5dc], RZ ;  /* 0x0005dcff01007387 */ /* 0x000fe80000100800 */
[----:B------:R-:W-:Y:S04]  /*10010*/  STL [R1+0x640], RZ ;  /* 0x000640ff01007387 */ /* 0x000fe80000100800 */
[----:B------:R-:W-:Y:S01]  /*10020*/  STL [R1+0x644], RZ ;  /* 0x000644ff01007387 */ /* 0x000fe20000100800 */
[----:B------:R-:W-:-:S03]  /*10030*/  SHF.R.S32.HI R24, RZ, 0x5, R24 ;  /* 0x00000005ff187819 */ /* 0x000fc60000011418 */
[----:B------:R-:W-:Y:S04]  /*10040*/  STL [R1+0x648], RZ ;  /* 0x000648ff01007387 */ /* 0x000fe80000100800 */
[----:B------:R-:W-:Y:S04]  /*10050*/  STL [R1+0x64c], RZ ;  /* 0x00064cff01007387 */ /* 0x000fe80000100800 */
[----:B------:R-:W-:Y:S04]  /*10060*/  STL [R1+0x630], RZ ;  /* 0x000630ff01007387 */ /* 0x000fe80000100800 */
[----:B------:R-:W-:Y:S04]  /*10070*/  STL [R1+0x634], RZ ;  /* 0x000634ff01007387 */ /* 0x000fe80000100800 */
[----:B------:R-:W-:Y:S01]  /*10080*/  STL [R1+0x638], RZ ;  /* 0x000638ff01007387 */ /* 0x000fe20000100800 */
[----:B------:R-:W2:Y:S03]  /*10090*/  S2R R231, SR_TID.X ;  /* 0x0000000000e77919 */ /* 0x000ea60000002100 */
[----:B------:R-:W-:Y:S04]  /*100a0*/  STL [R1+0x63c], RZ ;  /* 0x00063cff01007387 */ /* 0x000fe80000100800 */
[----:B------:R-:W-:Y:S04]  /*100b0*/  STL [R1+0x620], RZ ;  /* 0x000620ff01007387 */ /* 0x000fe80000100800 */
[----:B------:R-:W-:Y:S04]  /*100c0*/  STL [R1+0x624], RZ ;  /* 0x000624ff01007387 */ /* 0x000fe80000100800 */
[----:B------:R3:W-:Y:S04]  /*100d0*/  STL [R1+0xf68], R24 ;  /* 0x000f681801007387 */ /* 0x0007e80000100800 */
        /* <DEDUP_REMOVED lines=25> */
[----:B--2---:R-:W-:-:S03]  /*10270*/  LOP3.LUT R246, R231, 0x7, RZ, 0xc0, !PT ;  /* 0x00000007e7f67812 */ /* 0x004fc600078ec0ff */
[----:B------:R4:W-:Y:S04]  /*10280*/  STL [R1+0x59c], RZ ;  /* 0x00059cff01007387 */ /* 0x0009e80000100800 */
[----:B------:R4:W-:Y:S04]  /*10290*/  STL [R1+0x560], RZ ;  /* 0x000560ff01007387 */ /* 0x0009e80000100800 */
[----:B------:R4:W-:Y:S04]  /*102a0*/  STL [R1+0x564], RZ ;  /* 0x000564ff01007387 */ /* 0x0009e80000100800 */
[----:B------:R4:W-:Y:S04]  /*102b0*/  STL [R1+0x568], RZ ;  /* 0x000568ff01007387 */ /* 0x0009e80000100800 */
[----:B------:R4:W-:Y:S01]  /*102c0*/  STL [R1+0x56c], RZ ;  /* 0x00056cff01007387 */ /* 0x0009e20000100800 */
[----:B------:R-:W-:-:S03]  /*102d0*/  IMAD R246, R246, 0x90, RZ ;  /* 0x00000090f6f67824 */ /* 0x000fc600078e02ff */
[----:B------:R4:W-:Y:S01]  /*102e0*/  STL [R1+0x540], RZ ;  /* 0x000540ff01007387 */ /* 0x0009e20000100800 */
[----:B-1----:R-:W-:-:S03]  /*102f0*/  SHF.L.U32 R5, R231, 0x1, RZ ;  /* 0x00000001e7057819 */ /* 0x002fc600000006ff */
[----:B------:R4:W-:Y:S04]  /*10300*/  STL [R1+0x544], RZ ;  /* 0x000544ff01007387 */ /* 0x0009e80000100800 */
[----:B------:R4:W-:Y:S04]  /*10310*/  STL [R1+0x548], RZ ;  /* 0x000548ff01007387 */ /* 0x0009e80000100800 */
[----:B------:R4:W-:Y:S04]  /*10320*/  STL [R1+0x54c], RZ ;  /* 0x00054cff01007387 */ /* 0x0009e80000100800 */
[----:B------:R4:W-:Y:S01]  /*10330*/  STL [R1+0x510], RZ ;  /* 0x000510ff01007387 */ /* 0x0009e20000100800 */
[----:B------:R-:W-:-:S03]  /*10340*/  LOP3.LUT R246, R246, 0x30, R5, 0x78, !PT ;  /* 0x00000030f6f67812 */ /* 0x000fc600078e7805 */
[----:B------:R4:W-:Y:S04]  /*10350*/  STL [R1+0x514], RZ ;  /* 0x000514ff01007387 */ /* 0x0009e80000100800 */
[----:B------:R4:W-:Y:S04]  /*10360*/  STL [R1+0x518], RZ ;  /* 0x000518ff01007387 */ /* 0x0009e80000100800 */
[----:B------:R4:W-:Y:S01]  /*10370*/  STL [R1+0x51c], RZ ;  /* 0x00051cff01007387 */ /* 0x0009e20000100800 */
[----:B------:R-:W-:-:S03]  /*10380*/  VIADD R26, R24, 0xfffffffe ;  /* 0xfffffffe181a7836 */ /* 0x000fc60000000000 */
[----:B------:R4:W-:Y:S01]  /*10390*/  STL [R1+0x430], RZ ;  /* 0x000430ff01007387 */ /* 0x0009e20000100800 */
[----:B---3--:R-:W-:-:S03]  /*103a0*/  LOP3.LUT R24, R246, 0x40, RZ, 0x3c, !PT ;  /* 0x00000040f6187812 */ /* 0x008fc600078e3cff */
[----:B------:R4:W-:Y:S04]  /*103b0*/  STL [R1+0x434], RZ ;  /* 0x000434ff01007387 */ /* 0x0009e80000100800 */
[----:B------:R4:W-:Y:S04]  /*103c0*/  STL [R1+0x438], RZ ;  /* 0x000438ff01007387 */ /* 0x0009e80000100800 */
[----:B------:R4:W-:Y:S04]  /*103d0*/  STL [R1+0x43c], RZ ;  /* 0x00043cff01007387 */ /* 0x0009e80000100800 */
[----:B------:R4:W-:Y:S04]  /*103e0*/  STL [R1+0x420], RZ ;  /* 0x000420ff01007387 */ /* 0x0009e80000100800 */
[----:B------:R4:W-:Y:S04]  /*103f0*/  STL [R1+0x424], RZ ;  /* 0x000424ff01007387 */ /* 0x0009e80000100800 */
[----:B------:R4:W-:Y:S04]  /*10400*/  STL [R1+0x428], RZ ;  /* 0x000428ff01007387 */ /* 0x0009e80000100800 */
[----:B------:R4:W-:Y:S04]  /*10410*/  STL [R1+0x42c], RZ ;  /* 0x00042cff01007387 */ /* 0x0009e80000100800 */
[----:B------:R4:W-:Y:S04]  /*10420*/  STL [R1+0xf84], R26 ;  /* 0x000f841a01007387 */ /* 0x0009e80000100800 */
[----:B------:R4:W-:Y:S01]  /*10430*/  STL [R1+0xf80], R24 ;  /* 0x000f801801007387 */ /* 0x0009e20000100800 */
[----:B------:R-:W-:-:S02]  /*10440*/  LOP3.LUT R4, R231, 0x3, RZ, 0xc0, !PT ;  /* 0x00000003e7047812 */ /* 0x000fc400078ec0ff */
[----:B------:R-:W-:-:S03]  /*10450*/  LOP3.LUT R0, R231, 0x1c, RZ, 0xc0, !PT ;  /* 0x0000001ce7007812 */ /* 0x000fc600078ec0ff */
[----:B------:R-:W-:Y:S02]  /*10460*/  IMAD R4, R4, 0x420, RZ ;  /* 0x0000042004047824 */ /* 0x000fe400078e02ff */
[----:B------:R-:W-:Y:S01]  /*10470*/  IMAD R0, R230, 0x2, R0 ;  /* 0x00000002e6007824 */ /* 0x000fe200078e0200 */
[----:B------:R-:W-:Y:S02]  /*10480*/  SHF.R.S32.HI R2, RZ, 0x1f, R3 ;  /* 0x0000001fff027819 */ /* 0x000fe40000011403 */
[----:B------:R-:W-:Y:S02]  /*10490*/  SHF.R.S32.HI R244, RZ, 0x1f, R245 ;  /* 0x0000001ffff47819 */ /* 0x000fe400000114f5 */
[----:B------:R-:W-:Y:S02]  /*104a0*/  LOP3.LUT R0, R4, R0, RZ, 0x3c, !PT ;  /* 0x0000000004007212 */ /* 0x000fe400078e3cff */
[----:B------:R-:W-:Y:S02]  /*104b0*/  CS2R R232, SRZ ;  /* 0x0000000000e87805 */ /* 0x000fe4000001ff00 */
[C---:B------:R-:W-:Y:S01]  /*104c0*/  SHF.L.U64.HI R2, R3.reuse, 0x2, R2 ;  /* 0x0000000203027819 */ /* 0x040fe20000010202 */
[----:B------:R-:W-:Y:S01]  /*104d0*/  IMAD.SHL.U32 R3, R3, 0x4, RZ ;  /* 0x0000000403037824 */ /* 0x000fe200078e00ff */
[C---:B------:R-:W-:Y:S01]  /*104e0*/  SHF.L.U64.HI R244, R245.reuse, 0x2, R244 ;  /* 0x00000002f5f47819 */ /* 0x040fe200000102f4 */
[----:B------:R-:W-:Y:S01]  /*104f0*/  IMAD.SHL.U32 R245, R245, 0x4, RZ ;  /* 0x00000004f5f57824 */ /* 0x000fe200078e00ff */
        /* <DEDUP_REMOVED lines=83> */
[----:B------:R-:W-:Y:S01]  /*10a30*/  LOP3.LUT R25, R0, 0x20, RZ, 0x3c, !PT ;  /* 0x0000002000197812 */ /* 0x000fe200078e3cff */
[----:B------:R-:W-:Y:S01]  /*10a40*/  UMOV UR5, 0x1 ;  /* 0x0000000100057882 */ /* 0x000fe20000000000 */
[----:B----4-:R-:W-:-:S05]  /*10a50*/  UMOV UR6, 0xffffffff ;  /* 0xffffffff00067882 */ /* 0x010fca0000000000 */
.L_x_1:
[----:B------:R-:W2:Y:S01]  /*10a60*/  LDL.LU.64 R220, [R1+0x410] ;  /* 0x0004100001dc7983 */ /* 0x000ea20000300a00 */
[----:B------:R-:W-:-:S04]  /*10a70*/  DEPBAR.LE SB0, 0x2 ;  /* 0x000080800000791a */ /* 0x000fc80000000000 */
[----:B------:R-:W2:Y:S04]  /*10a80*/  LDL.LU.64 R222, [R1+0x418] ;  /* 0x0004180001de7983 */ /* 0x000ea80000300a00 */
[----:B------:R-:W-:Y:S04]  /*10a90*/  STL.64 [R1+0x1668], R130 ;  /* 0x0016688201007387 */ /* 0x000fe80000100a00 */
[----:B-1----:R1:W-:Y:S04]  /*10aa0*/  STL.64 [R1+0x1660], R128 ;  /* 0x0016608001007387 */ /* 0x0023e80000100a00 */
[----:B-1----:R-:W3:Y:S04]  /*10ab0*/  LDL.LU.64 R128, [R1+0x440] ;  /* 0x0004400001807983 */ /* 0x002ee80000300a00 */
[----:B------:R-:W3:Y:S01]  /*10ac0*/  LDL.LU.64 R130, [R1+0x448] ;  /* 0x0004480001827983 */ /* 0x000ee20000300a00 */
[----:B------:R-:W-:-:S03]  /*10ad0*/  UIADD3 UR6, UPT, UPT, UR6, 0x1, URZ ;  /* 0x0000000106067890 */ /* 0x000fc6000fffe0ff */
[----:B------:R-:W-:Y:S01]  /*10ae0*/  STL.64 [R1+0x1658], R134 ;  /* 0x0016588601007387 */ /* 0x000fe20000100a00 */
[----:B------:R-:W-:-:S03]  /*10af0*/  UISETP.GT.AND UP0, UPT, UR6, 0x1, UPT ;  /* 0x000000010600788c */ /* 0x000fc6000bf04270 */
[----:B------:R-:W-:Y:S01]  /*10b00*/  STL.64 [R1+0x1650], R132 ;  /* 0x0016508401007387 */ /* 0x000fe20000100a00 */
[----:B------:R-:W-:-:S03]  /*10b10*/  USEL UR6, UR6, URZ, !UP0 ;  /* 0x000000ff06067287 */ /* 0x000fc6000c000000 */
[----:B------:R-:W-:Y:S01]  /*10b20*/  STL.64 [R1+0x1648], R138 ;  /* 0x0016488a01007387 */ /* 0x000fe20000100a00 */
[----:B------:R-:W-:Y:S02]  /*10b30*/  ULEA UR8, UR6, UR4, 0xe ;  /* 0x0000000406087291 */ /* 0x000fe4000f8e70ff */
[----:B------:R-:W-:Y:S01]  /*10b40*/  ULEA UR7, UR6, UR4, 0xf ;  /* 0x0000000406077291 */ /* 0x000fe2000f8e78ff */
[----:B------:R-:W-:Y:S06]  /*10b50*/  BAR.SYNC.DEFER_BLOCKING 0x0 ;  /* 0x0000000000007b1d */ /* 0x000fec0000010000 */
[----:B------:R-:W-:Y:S04]  /*10b60*/  STL.64 [R1+0x1640], R136 ;  /* 0x0016408801007387 */ /* 0x000fe80000100a00 */
[----:B------:R-:W-:Y:S04]  /*10b70*/  STL.64 [R1+0x1638], R142 ;  /* 0x0016388e01007387 */ /* 0x000fe80000100a00 */
[----:B------:R-:W-:Y:S04]  /*10b80*/  STL.64 [R1+0x1630], R140 ;  /* 0x0016308c01007387 */ /* 0x000fe80000100a00 */
[----:B------:R-:W-:Y:S04]  /*10b90*/  STL.64 [R1+0x1628], R146 ;  /* 0x0016289201007387 */ /* 0x000fe80000100a00 */
[----:B------:R-:W-:Y:S04]  /*10ba0*/  STL.64 [R1+0x1620], R144 ;  /* 0x0016209001007387 */ /* 0x000fe80000100a00 */
[----:B------:R-:W-:Y:S04]  /*10bb0*/  STL.64 [R1+0x1618], R214 ;  /* 0x001618d601007387 */ /* 0x000fe80000100a00 */
[----:B-----5:R-:W1:Y:S04]  /*10bc0*/  LDSM.16.M88.4 R192, [R246+UR8+0x10000] ;  /* 0x01000008f6c0783b */ /* 0x020e680008000200 */
[----:B------:R-:W-:Y:S04]  /*10bd0*/  STL.64 [R1+0x1610], R212 ;  /* 0x001610d401007387 */ /* 0x000fe80000100a00 */
[----:B------:R-:W-:Y:S04]  /*10be0*/  STL.64 [R1+0x1608], R250 ;  /* 0x001608fa01007387 */ /* 0x000fe80000100a00 */
[----:B------:R-:W4:Y:S04]  /*10bf0*/  LDSM.16.M88.4 R188, [R246+UR8+0x10400] ;  /* 0x01040008f6bc783b */ /* 0x000f280008000200 */
[----:B------:R-:W-:Y:S04]  /*10c00*/  STL.64 [R1+0x1600], R248 ;  /* 0x001600f801007387 */ /* 0x000fe80000100a00 */
[----:B------:R-:W-:Y:S04]  /*10c10*/  STL.64 [R1+0x15f8], R230 ;  /* 0x0015f8e601007387 */ /* 0x000fe80000100a00 */
[----:B------:R-:W1:Y:S04]  /*10c20*/  LDSM.16.M88.4 R32, [R246+UR8+0x10800] ;  /* 0x01080008f620783b */ /* 0x000e680008000200 */
[----:B------:R-:W-:Y:S04]  /*10c30*/  STL.64 [R1+0x15f0], R228 ;  /* 0x0015f0e401007387 */ /* 0x000fe80000100a00 */
[----:B------:R-:W-:Y:S04]  /*10c40*/  STL [R1+0x110c], R3 ;  /* 0x00110c0301007387 */ /* 0x000fe80000100800 */
[----:B------:R-:W1:Y:S04]  /*10c50*/  LDSM.16.M88.4 R24, [R246+UR8+0x10c00] ;  /* 0x010c0008f618783b */ /* 0x000e680008000200 */
[----:B------:R-:W-:Y:S04]  /*10c60*/  STL [R1+0x1108], R2 ;  /* 0x0011080201007387 */ /* 0x000fe80000100800 */
[----:B------:R-:W-:Y:S04]  /*10c70*/  STL [R1+0xfac], R245 ;  /* 0x000facf501007387 */ /* 0x000fe80000100800 */
[----:B------:R-:W1:Y:S04]  /*10c80*/  LDSM.16.M88.4 R184, [R246+UR8+0x11000] ;  /* 0x01100008f6b8783b */ /* 0x000e680008000200 */
[----:B------:R-:W-:Y:S04]  /*10c90*/  STL [R1+0xfa8], R244 ;  /* 0x000fa8f401007387 */ /* 0x000fe80000100800 */
[----:B------:R4:W-:Y:S04]  /*10ca0*/  STL [R1+0xfa4], R252 ;  /* 0x000fa4fc01007387 */ /* 0x0009e80000100800 */
[----:B------:R-:W1:Y:S04]  /*10cb0*/  LDSM.16.M88.4 R180, [R246+UR8+0x11400] ;  /* 0x01140008f6b4783b */ /* 0x000e680008000200 */
[----:B------:R-:W1:Y:S01]  /*10cc0*/  LDSM.16.M88.4 R176, [R246+UR8+0x11800] ;  /* 0x01180008f6b0783b */ /* 0x000e620008000200 */
[----:B----4-:R-:W-:-:S03]  /*10cd0*/  LOP3.LUT R252, R0, 0x20, RZ, 0x3c, !PT ;  /* 0x0000002000fc7812 */ /* 0x010fc600078e3cff */
[----:B------:R-:W4:Y:S04]  /*10ce0*/  LDSM.16.M88.4 R124, [R246+UR8+0x11c00] ;  /* 0x011c0008f67c783b */ /* 0x000f280008000200 */
[----:B------:R-:W-:Y:S04]  /*10cf0*/  LDS R216, [R0+UR7] ;  /* 0x0000000700d87984 */ /* 0x000fe80008000800 */
[----:B------:R-:W-:Y:S04]  /*10d00*/  LDS R218, [R0+UR7+0x1000] ;  /* 0x0010000700da7984 */ /* 0x000fe80008000800 */
[----:B------:R-:W-:Y:S04]  /*10d10*/  LDS R217, [R252+UR7] ;  /* 0x00000007fcd97984 */ /* 0x000fe80008000800 */
[----:B------:R-:W-:Y:S04]  /*10d20*/  LDS R219, [R252+UR7+0x1000] ;  /* 0x00100007fcdb7984 */ /* 0x000fe80008000800 */
[----:B------:R-:W4:Y:S04]  /*10d30*/  LDSM.16.M88.4 R120, [R246+UR8+0x12000] ;  /* 0x01200008f678783b */ /* 0x000f280008000200 */
[----:B------:R-:W4:Y:S04]  /*10d40*/  LDSM.16.M88.4 R116, [R246+UR8+0x12400] ;  /* 0x01240008f674783b */ /* 0x000f280008000200 */
[----:B------:R-:W4:Y:S04]  /*10d50*/  LDSM.16.M88.4 R112, [R246+UR8+0x12800] ;  /* 0x01280008f670783b */ /* 0x000f280008000200 */
[----:B------:R-:W4:Y:S04]  /*10d60*/  LDSM.16.M88.4 R60, [R246+UR8+0x12c00] ;  /* 0x012c0008f63c783b */ /* 0x000f280008000200 */
[----:B------:R-:W4:Y:S04]  /*10d70*/  LDSM.16.M88.4 R56, [R246+UR8+0x13000] ;  /* 0x01300008f638783b */ /* 0x000f280008000200 */
[----:B------:R-:W4:Y:S04]  /*10d80*/  LDSM.16.M88.4 R52, [R246+UR8+0x13400] ;  /* 0x01340008f634783b */ /* 0x000f280008000200 */
[----:B------:R-:W2:Y:S04]  /*10d90*/  LDSM.16.M88.4 R48, [R246+UR8+0x13800] ;  /* 0x01380008f630783b */ /* 0x000ea80008000200 */
[----:B------:R-:W2:Y:S04]  /*10da0*/  LDSM.16.M88.4 R36, [R246+UR8+0x13c00] ;  /* 0x013c0008f624783b */ /* 0x000ea80008000200 */
[----:B-----5:R-:W-:Y:S04]  /*10db0*/  STL [R1+0xfa0], R247 ;  /* 0x000fa0f701007387 */ /* 0x020fe80000100800 */
[----:B-1----:R-:W-:Y:S04]  /*10dc0*/  STL [R1+0x1594], R194 ;  /* 0x001594c201007387 */ /* 0x002fe80000100800 */
[----:B------:R-:W-:Y:S04]  /*10dd0*/  STL [R1+0x1590], R195 ;  /* 0x001590c301007387 */ /* 0x000fe80000100800 */
        /* <DEDUP_REMOVED lines=12> */
[----:B----4-:R-:W-:Y:S04]  /*10ea0*/  STL [R1+0x1508], R126 ;  /* 0x0015087e01007387 */ /* 0x010fe80000100800 */
        /* <DEDUP_REMOVED lines=13> */
[----:B--2---:R-:W-:Y:S04]  /*10f80*/  STL [R1+0x152c], R50 ;  /* 0x00152c3201007387 */ /* 0x004fe80000100800 */
[----:B------:R-:W-:Y:S04]  /*10f90*/  STL [R1+0x1528], R51 ;  /* 0x0015283301007387 */ /* 0x000fe80000100800 */
[----:B------:R-:W-:Y:S04]  /*10fa0*/  STL [R1+0x1534], R38 ;  /* 0x0015342601007387 */ /* 0x000fe80000100800 */
[----:B------:R-:W-:Y:S01]  /*10fb0*/  STL [R1+0x1530], R39 ;  /* 0x0015302701007387 */ /* 0x000fe20000100800 */
[C---:B---3--:R-:W-:Y:S03]  /*10fc0*/  HMMA.1688.F32.TF32 R128, R216.reuse, R192, R128 ;  /* 0x000000c0d880723c */ /* 0x048fe60000081080 */
[----:B------:R-:W-:Y:S04]  /*10fd0*/  STL [R1+0xfb0], R246 ;  /* 0x000fb0f601007387 */ /* 0x000fe80000100800 */
[----:B------:R-:W2:Y:S04]  /*10fe0*/  LDL.LU.64 R144, [R1+0x3c0] ;  /* 0x0003c00001907983 */ /* 0x000ea80000300a00 */
[----:B------:R-:W2:Y:S04]  /*10ff0*/  LDL.LU.64 R146, [R1+0x3c8] ;  /* 0x0003c80001927983 */ /* 0x000ea80000300a00 */
[----:B------:R-:W-:Y:S04]  /*11000*/  LDS R208, [R0+UR7+0x80] ;  /* 0x0000800700d07984 */ /* 0x000fe80008000800 */
[----:B------:R-:W-:Y:S04]  /*11010*/  LDS R210, [R0+UR7+0x1080] ;  /* 0x0010800700d27984 */ /* 0x000fe80008000800 */
[----:B------:R-:W-:Y:S04]  /*11020*/  STL.64 [R1+0x7a0], R128 ;  /* 0x0007a08001007387 */ /* 0x000fe80000100a00 */
[----:B------:R1:W-:Y:S04]  /*11030*/  STL.64 [R1+0x7a8], R130 ;  /* 0x0007a88201007387 */ /* 0x0003e80000100a00 */
[----:B------:R-:W3:Y:S04]  /*11040*/  LDL.LU.64 R140, [R1+0x3b0] ;  /* 0x0003b000018c7983 */ /* 0x000ee80000300a00 */
[----:B------:R-:W3:Y:S01]  /*11050*/  LDL.LU.64 R142, [R1+0x3b8] ;  /* 0x0003b800018e7983 */ /* 0x000ee20000300a00 */
[----:B-1----:R-:W-:Y:S03]  /*11060*/  HMMA.1688.F32.TF32 R128, R216, R188, R220 ;  /* 0x000000bcd880723c */ /* 0x002fe600000810dc */
[----:B------:R-:W4:Y:S04]  /*11070*/  LDL.LU.64 R136, [R1+0x3a0] ;  /* 0x0003a00001887983 */ /* 0x000f280000300a00 */
[----:B------:R-:W4:Y:S04]  /*11080*/  LDL.LU.64 R138, [R1+0x3a8] ;  /* 0x0003a800018a7983 */ /* 0x000f280000300a00 */
[----:B------:R-:W4:Y:S04]  /*11090*/  LDL.LU.64 R132, [R1+0x380] ;  /* 0x0003800001847983 */ /* 0x000f280000300a00 */
[----:B------:R-:W4:Y:S04]  /*110a0*/  LDL.LU.64 R134, [R1+0x388] ;  /* 0x0003880001867983 */ /* 0x000f280000300a00 */
[----:B------:R-:W-:Y:S01]  /*110b0*/  LDS R209, [R252+UR7+0x80] ;  /* 0x00008007fcd17984 */ /* 0x000fe20008000800 */
[----:B------:R-:W-:Y:S01]  /*110c0*/  MOV R26, R128 ;  /* 0x00000080001a7202 */ /* 0x000fe20000000f00 */
[----:B------:R-:W-:-:S02]  /*110d0*/  IMAD.MOV.U32 R27, RZ, RZ, R129 ;  /* 0x000000ffff1b7224 */ /* 0x000fc400078e0081 */
[----:B------:R-:W1:Y:S01]  /*110e0*/  LDS R211, [R252+UR7+0x1080] ;  /* 0x00108007fcd37984 */ /* 0x000e620008000800 */
[----:B------:R-:W-:Y:S02]  /*110f0*/  IMAD.MOV.U32 R34, RZ, RZ, R130 ;  /* 0x000000ffff227224 */ /* 0x000fe400078e0082 */
[----:B------:R-:W-:Y:S01]  /*11100*/  IMAD.MOV.U32 R35, RZ, RZ, R131 ;  /* 0x000000ffff237224 */ /* 0x000fe200078e0083 */
[----:B------:R-:W4:Y:S04]  /*11110*/  LDL.LU.64 R128, [R1+0x370] ;  /* 0x0003700001807983 */ /* 0x000f280000300a00 */
[----:B------:R-:W4:Y:S04]  /*11120*/  LDL.LU.64 R130, [R1+0x378] ;  /* 0x0003780001827983 */ /* 0x000f280000300a00 */
[----:B------:R-:W-:Y:S04]  /*11130*/  STL [R1+0x15d4], R35 ;  /* 0x0015d42301007387 */ /* 0x000fe80000100800 */
[----:B------:R-:W-:Y:S04]  /*11140*/  STL [R1+0x15d0], R34 ;  /* 0x0015d02201007387 */ /* 0x000fe80000100800 */
[----:B------:R1:W-:Y:S04]  /*11150*/  STL [R1+0x15cc], R27 ;  /* 0x0015cc1b01007387 */ /* 0x0003e80000100800 */
[----:B------:R1:W-:Y:S01]  /*11160*/  STL [R1+0x15c8], R26 ;  /* 0x0015c81a01007387 */ /* 0x0003e20000100800 */
[C---:B--2---:R-:W-:Y:S08]  /*11170*/  HMMA.1688.F32.TF32 R144, R216.reuse, R32, R144 ;  /* 0x00000020d890723c */ /* 0x044ff00000081090 */
[----:B---3--:R-:W-:Y:S11]  /*11180*/  HMMA.1688.F32.TF32 R140, R216, R24, R140 ;  /* 0x00000018d88c723c */ /* 0x008ff6000008108c */
[----:B------:R-:W-:-:S02]  /*11190*/  IMAD.MOV.U32 R195, RZ, RZ, R147 ;  /* 0x000000ffffc37224 */ /* 0x000fc400078e0093 */
[----:B------:R-:W-:Y:S01]  /*111a0*/  IMAD.MOV.U32 R194, RZ, RZ, R146 ;  /* 0x000000ffffc27224 */ /* 0x000fe200078e0092 */
[----:B------:R-:W-:Y:S01]  /*111b0*/  MOV R190, R144 ;  /* 0x0000009000be7202 */ /* 0x000fe20000000f00 */
[----:B------:R-:W-:Y:S01]  /*111c0*/  IMAD.MOV.U32 R191, RZ, RZ, R145 ;  /* 0x000000ffffbf7224 */ /* 0x000fe200078e0091 */
[----:B------:R-:W-:Y:S04]  /*111d0*/  STL [R1+0x15e4], R195 ;  /* 0x0015e4c301007387 */ /* 0x000fe80000100800 */
[----:B------:R-:W-:Y:S04]  /*111e0*/  STL [R1+0x15e0], R194 ;  /* 0x0015e0c201007387 */ /* 0x000fe80000100800 */
[----:B------:R2:W-:Y:S01]  /*111f0*/  STL [R1+0x15dc], R191 ;  /* 0x0015dcbf01007387 */ /* 0x0005e20000100800 */
[----:B------:R-:W-:Y:S01]  /*11200*/  IMAD.MOV.U32 R183, RZ, RZ, R141 ;  /* 0x000000ffffb77224 */ /* 0x000fe200078e008d */
[----:B------:R-:W-:-:S02]  /*11210*/  MOV R182, R140 ;  /* 0x0000008c00b67202 */ /* 0x000fc40000000f00 */
[----:B------:R3:W-:Y:S04]  /*11220*/  STL [R1+0x15d8], R190 ;  /* 0x0015d8be01007387 */ /* 0x0007e80000100800 */
[----:B------:R1:W-:Y:S04]  /*11230*/  STL [R1+0x15ec], R183 ;  /* 0x0015ecb701007387 */ /* 0x0003e80000100800 */
[----:B------:R1:W-:Y:S01]  /*11240*/  STL [R1+0x15e8], R182 ;  /* 0x0015e8b601007387 */ /* 0x0003e20000100800 */
[----:B------:R-:W-:-:S03]  /*11250*/  IMAD.MOV.U32 R186, RZ, RZ, R142 ;  /* 0x000000ffffba7224 */ /* 0x000fc600078e008e */
[----:B------:R-:W3:Y:S01]  /*11260*/  LDL.LU.64 R228, [R1+0x360] ;  /* 0x0003600001e47983 */ /* 0x000ee20000300a00 */
[----:B------:R-:W-:-:S03]  /*11270*/  IMAD.MOV.U32 R187, RZ, RZ, R143 ;  /* 0x000000ffffbb7224 */ /* 0x000fc600078e008f */
[----:B------:R-:W3:Y:S04]  /*11280*/  LDL.LU.64 R230, [R1+0x368] ;  /* 0x0003680001e67983 */ /* 0x000ee80000300a00 */
[----:B------:R-:W3:Y:S04]  /*11290*/  LDL.LU.64 R140, [R1+0x350] ;  /* 0x00035000018c7983 */ /* 0x000ee80000300a00 */
[----:B------:R-:W3:Y:S01]  /*112a0*/  LDL.LU.64 R142, [R1+0x358] ;  /* 0x00035800018e7983 */ /* 0x000ee20000300a00 */
[C---:B----4-:R-:W-:Y:S03]  /*112b0*/  HMMA.1688.F32.TF32 R136, R216.reuse, R184, R136 ;  /* 0x000000b8d888723c */ /* 0x050fe60000081088 */
[----:B------:R-:W4:Y:S04]  /*112c0*/  LDL.LU.64 R220, [R1+0x340] ;  /* 0x0003400001dc7983 */ /* 0x000f280000300a00 */
[----:B------:R-:W4:Y:S01]  /*112d0*/  LDL.LU.64 R222, [R1+0x348] ;  /* 0x0003480001de7983 */ /* 0x000f220000300a00 */
[C---:B------:R-:W-:Y:S03]  /*112e0*/  HMMA.1688.F32.TF32 R132, R216.reuse, R180, R132 ;  /* 0x000000b4d884723c */ /* 0x040fe60000081084 */
[----:B------:R-:W4:Y:S04]  /*112f0*/  LDL.LU.64 R212, [R1+0x330] ;  /* 0x0003300001d47983 */ /* 0x000f280000300a00 */
[----:B------:R-:W4:Y:S01]  /*11300*/  LDL.LU.64 R214, [R1+0x338] ;  /* 0x0003380001d67983 */ /* 0x000f220000300a00 */
[----:B------:R-:W-:Y:S03]  /*11310*/  HMMA.1688.F32.TF32 R128, R216, R176, R128 ;  /* 0x000000b0d880723c */ /* 0x000fe60000081080 */
[----:B-1----:R-:W-:Y:S01]  /*11320*/  MOV R27, R136 ;  /* 0x00000088001b7202 */ /* 0x002fe20000000f00 */
[----:B------:R-:W-:-:S02]  /*11330*/  IMAD.MOV.U32 R26, RZ, RZ, R137 ;  /* 0x000000ffff1a7224 */ /* 0x000fc400078e0089 */
[----:B------:R-:W-:Y:S01]  /*11340*/  IMAD.MOV.U32 R178, RZ, RZ, R138 ;  /* 0x000000ffffb27224 */ /* 0x000fe200078e008a */
[----:B------:R-:W4:Y:S01]  /*11350*/  LDL.LU.64 R136, [R1+0x310] ;  /* 0x0003100001887983 */ /* 0x000f220000300a00 */
[----:B------:R-:W-:-:S03]  /*11360*/  IMAD.MOV.U32 R179, RZ, RZ, R139 ;  /* 0x000000ffffb37224 */ /* 0x000fc600078e008b */
[----:B------:R-:W4:Y:S01]  /*11370*/  LDL.LU.64 R138, [R1+0x318] ;  /* 0x00031800018a7983 */ /* 0x000f220000300a00 */
[----:B--2---:R-:W-:Y:S01]  /*11380*/  MOV R191, R132 ;  /* 0x0000008400bf7202 */ /* 0x004fe20000000f00 */
[----:B---3--:R-:W-:Y:S02]  /*11390*/  IMAD.MOV.U32 R190, RZ, RZ, R133 ;  /* 0x000000ffffbe7224 */ /* 0x008fe400078e0085 */
[----:B------:R-:W2:Y:S01]  /*113a0*/  LDL.LU.64 R144, [R1+0x300] ;  /* 0x0003000001907983 */ /* 0x000ea20000300a00 */
[----:B------:R-:W-:Y:S02]  /*113b0*/  IMAD.MOV.U32 R35, RZ, RZ, R134 ;  /* 0x000000ffff237224 */ /* 0x000fe400078e0086 */
[----:B------:R-:W-:Y:S01]  /*113c0*/  IMAD.MOV.U32 R34, RZ, RZ, R135 ;  /* 0x000000ffff227224 */ /* 0x000fe200078e0087 */
[----:B------:R-:W2:Y:S04]  /*113d0*/  LDL.LU.64 R146, [R1+0x308] ;  /* 0x0003080001927983 */ /* 0x000ea80000300a00 */
[----:B------:R-:W3:Y:S04]  /*113e0*/  LDL.LU.64 R132, [R1+0x2f0] ;  /* 0x0002f00001847983 */ /* 0x000ee80000300a00 */
[----:B------:R-:W3:Y:S01]  /*113f0*/  LDL.LU.64 R134, [R1+0x2f8] ;  /* 0x0002f80001867983 */ /* 0x000ee20000300a00 */
[----:B------:R-:W-:Y:S01]  /*11400*/  MOV R183, R128 ;  /* 0x0000008000b77202 */ /* 0x000fe20000000f00 */
[----:B------:R-:W-:-:S02]  /*11410*/  IMAD.MOV.U32 R182, RZ, RZ, R129 ;  /* 0x000000ffffb67224 */ /* 0x000fc400078e0081 */
[----:B------:R-:W-:Y:S01]  /*11420*/  IMAD.MOV.U32 R195, RZ, RZ, R130 ;  /* 0x000000ffffc37224 */ /* 0x000fe200078e0082 */
[----:B------:R-:W2:Y:S01]  /*11430*/  LDL.LU.64 R128, [R1+0x2e0] ;  /* 0x0002e00001807983 */ /* 0x000ea20000300a00 */
[----:B------:R-:W-:-:S03]  /*11440*/  IMAD.MOV.U32 R194, RZ, RZ, R131 ;  /* 0x000000ffffc27224 */ /* 0x000fc600078e0083 */
[----:B------:R-:W2:Y:S01]  /*11450*/  LDL.LU.64 R130, [R1+0x2e8] ;  /* 0x0002e80001827983 */ /* 0x000ea20000300a00 */
[C---:B------:R-:W-:Y:S08]  /*11460*/  HMMA.1688.F32.TF32 R244, R216.reuse, R124, R228 ;  /* 0x0000007cd8f4723c */ /* 0x040ff000000810e4 */
[C---:B------:R-:W-:Y:S01]  /*11470*/  HMMA.1688.F32.TF32 R228, R216.reuse, R120, R140 ;  /* 0x00000078d8e4723c */ /* 0x040fe2000008108c */
[----:B------:R-:W2:Y:S10]  /*11480*/  LDL.LU.64 R140, [R1+0x2d0] ;  /* 0x0002d000018c7983 */ /* 0x000eb40000300a00 */
[----:B------:R-:W-:Y:S04]  /*11490*/  STL.64 [R1+0x730], R244 ;  /* 0x000730f401007387 */ /* 0x000fe80000100a00 */
[----:B------:R-:W-:Y:S04]  /*114a0*/  STL.64 [R1+0x738], R246 ;  /* 0x000738f601007387 */ /* 0x000fe80000100a00 */
[----:B------:R-:W2:Y:S04]  /*114b0*/  LDL.LU.64 R142, [R1+0x2d8] ;  /* 0x0002d800018e7983 */ /* 0x000ea80000300a00 */
[----:B------:R-:W-:Y:S04]  /*114c0*/  STL.64 [R1+0x720], R228 ;  /* 0x000720e401007387 */ /* 0x000fe80000100a00 */
[----:B------:R4:W-:Y:S02]  /*114d0*/  STL.64 [R1+0x728], R230 ;  /* 0x000728e601007387 */ /* 0x0009e40000100a00 */
[C---:B----4-:R-:W-:Y:S08]  /*114e0*/  HMMA.1688.F32.TF32 R228, R216.reuse, R116, R220 ;  /* 0x00000074d8e4723c */ /* 0x050ff000000810dc */
[C---:B------:R-:W-:Y:S08]  /*114f0*/  HMMA.1688.F32.TF32 R220, R216.reuse, R112, R212 ;  /* 0x00000070d8dc723c */ /* 0x040ff000000810d4 */
[C---:B------:R-:W-:Y:S03]  /*11500*/  HMMA.1688.F32.TF32 R212, R216.reuse, R60, R136 ;  /* 0x0000003cd8d4723c */ /* 0x040fe60000081088 */
[----:B------:R-:W-:Y:S04]  /*11510*/  STL.64 [R1+0x710], R228 ;  /* 0x000710e401007387 */ /* 0x000fe80000100a00 */
[----:B------:R-:W-:Y:S01]  /*11520*/  STL.64 [R1+0x718], R230 ;  /* 0x000718e601007387 */ /* 0x000fe20000100a00 */
[C---:B---3--:R-:W-:Y:S03]  /*11530*/  HMMA.1688.F32.TF32 R132, R216.reuse, R52, R132 ;  /* 0x00000034d884723c */ /* 0x048fe60000081084 */
[----:B------:R-:W3:Y:S04]  /*11540*/  LDL.LU.64 R136, [R1+0x2c0] ;  /* 0x0002c00001887983 */ /* 0x000ee80000300a00 */
[----:B------:R-:W-:Y:S01]  /*11550*/  STL.64 [R1+0x700], R220 ;  /* 0x000700dc01007387 */ /* 0x000fe20000100a00 */
[C---:B--2---:R-:W-:Y:S03]  /*11560*/  HMMA.1688.F32.TF32 R144, R216.reuse, R56, R144 ;  /* 0x00000038d890723c */ /* 0x044fe60000081090 */
[----:B------:R-:W-:Y:S04]  /*11570*/  STL.64 [R1+0x708], R222 ;  /* 0x000708de01007387 */ /* 0x000fe80000100a00 */
[----:B------:R-:W3:Y:S01]  /*11580*/  LDL.LU.64 R138, [R1+0x2c8] ;  /* 0x0002c800018a7983 */ /* 0x000ee20000300a00 */
[----:B------:R-:W-:Y:S03]  /*11590*/  HMMA.1688.F32.TF32 R128, R216, R48, R128 ;  /* 0x00000030d880723c */ /* 0x000fe60000081080 */
[----:B------:R-:W-:Y:S01]  /*115a0*/  STL.64 [R1+0x6f0], R212 ;  /* 0x0006f0d401007387 */ /* 0x000fe20000100a00 */
[----:B------:R-:W-:Y:S01]  /*115b0*/  IMAD.MOV.U32 R39, RZ, RZ, R135 ;  /* 0x000000ffff277224 */ /* 0x000fe200078e0087 */
[----:B------:R-:W-:-:S02]  /*115c0*/  MOV R38, R134 ;  /* 0x0000008600267202 */ /* 0x000fc40000000f00 */
[----:B------:R-:W-:Y:S04]  /*115d0*/  STL.64 [R1+0x6f8], R214 ;  /* 0x0006f8d601007387 */ /* 0x000fe80000100a00 */
[----:B------:R-:W-:Y:S04]  /*115e0*/  STL.64 [R1+0x6e0], R144 ;  /* 0x0006e09001007387 */ /* 0x000fe80000100a00 */
[----:B------:R-:W-:Y:S04]  /*115f0*/  STL.64 [R1+0x6e8], R146 ;  /* 0x0006e89201007387 */ /* 0x000fe80000100a00 */
[----:B------:R1:W-:Y:S04]  /*11600*/  STL.64 [R1+0x6d0], R132 ;  /* 0x0006d08401007387 */ /* 0x0003e80000100a00 */
[----:B------:R-:W-:Y:S04]  /*11610*/  STL [R1+0x153c], R39 ;  /* 0x00153c2701007387 */ /* 0x000fe80000100800 */
[----:B------:R-:W-:Y:S04]  /*11620*/  STL [R1+0x1538], R38 ;  /* 0x0015382601007387 */ /* 0x000fe80000100800 */
[----:B-1----:R-:W2:Y:S04]  /*11630*/  LDL.LU.64 R132, [R1+0x2b0] ;  /* 0x0002b00001847983 */ /* 0x002ea80000300a00 */
[----:B------:R-:W2:Y:S04]  /*11640*/  LDL.LU.64 R134, [R1+0x2b8] ;  /* 0x0002b80001867983 */ /* 0x000ea80000300a00 */
[----:B------:R1:W-:Y:S04]  /*11650*/  STL.64 [R1+0x6a0], R128 ;  /* 0x0006a08001007387 */ /* 0x0003e80000100a00 */
[----:B------:R4:W-:Y:S04]  /*11660*/  STL.64 [R1+0x6a8], R130 ;  /* 0x0006a88201007387 */ /* 0x0009e80000100a00 */
[----:B-1----:R-:W2:Y:S04]  /*11670*/  LDL.LU.64 R128, [R1+0x290] ;  /* 0x0002900001807983 */ /* 0x002ea80000300a00 */
[----:B----4-:R-:W4:Y:S01]  /*11680*/  LDL.LU.64 R130, [R1+0x298] ;  /* 0x0002980001827983 */ /* 0x010f220000300a00 */
[----:B------:R-:W-:Y:S03]  /*11690*/  HMMA.1688.F32.TF32 R140, R216, R36, R140 ;  /* 0x00000024d88c723c */ /* 0x000fe6000008108c */
[----:B------:R-:W-:Y:S04]  /*116a0*/  LDS R216, [R0+UR7+0x100] ;  /* 0x0001000700d87984 */ /* 0x000fe80008000800 */
[----:B------:R-:W-:Y:S04]  /*116b0*/  LDS R218, [R0+UR7+0x1100] ;  /* 0x0011000700da7984 */ /* 0x000fe80008000800 */
[----:B------:R-:W-:Y:S04]  /*116c0*/  LDS R217, [R252+UR7+0x100] ;  /* 0x00010007fcd97984 */ /* 0x000fe80008000800 */
[----:B------:R-:W1:Y:S04]  /*116d0*/  LDS R219, [R252+UR7+0x1100] ;  /* 0x00110007fcdb7984 */ /* 0x000e680008000800 */
[----:B------:R-:W-:-:S02]  /*116e0*/  IMAD.MOV.U32 R39, RZ, RZ, R142 ;  /* 0x000000ffff277224 */ /* 0x000fc400078e008e */
[----:B------:R-:W-:Y:S01]  /*116f0*/  IMAD.MOV.U32 R38, RZ, RZ, R143 ;  /* 0x000000ffff267224 */ /* 0x000fe200078e008f */
[----:B------:R-:W-:Y:S04]  /*11700*/  STL.64 [R1+0x4e0], R140 ;  /* 0x0004e08c01007387 */ /* 0x000fe80000100a00 */
[----:B------:R1:W-:Y:S04]  /*11710*/  STL [R1+0x154c], R39 ;  /* 0x00154c2701007387 */ /* 0x0003e80000100800 */
[----:B------:R1:W-:Y:S01]  /*11720*/  STL [R1+0x1548], R38 ;  /* 0x0015482601007387 */ /* 0x0003e20000100800 */
[----:B---3--:R-:W-:-:S15]  /*11730*/  HMMA.1688.F32.TF32 R136, R208, R192, R136 ;  /* 0x000000c0d088723c */ /* 0x008fde0000081088 */
[----:B------:R-:W-:-:S04]  /*11740*/  NOP ;  /* 0x0000000000007918 */ /* 0x000fc80000000000 */
[----:B------:R-:W-:Y:S01]  /*11750*/  MOV R50, R136 ;  /* 0x0000008800327202 */ /* 0x000fe20000000f00 */
[----:B------:R-:W-:Y:S02]  /*11760*/  IMAD.MOV.U32 R51, RZ, RZ, R137 ;  /* 0x000000ffff337224 */ /* 0x000fe400078e0089 */
[----:B------:R-:W-:Y:S01]  /*11770*/  IMAD.MOV.U32 R54, RZ, RZ, R138 ;  /* 0x000000ffff367224 */ /* 0x000fe200078e008a */
[----:B------:R-:W3:Y:S01]  /*11780*/  LDL.LU.64 R136, [R1+0x240] ;  /* 0x0002400001887983 */ /* 0x000ee20000300a00 */
[----:B------:R-:W-:-:S03]  /*11790*/  IMAD.MOV.U32 R55, RZ, RZ, R139 ;  /* 0x000000ffff377224 */ /* 0x000fc600078e008b */
[----:B------:R-:W3:Y:S01]  /*117a0*/  LDL.LU.64 R138, [R1+0x248] ;  /* 0x00024800018a7983 */ /* 0x000ee20000300a00 */
[C---:B--2---:R-:W-:Y:S03]  /*117b0*/  HMMA.1688.F32.TF32 R132, R208.reuse, R188, R132 ;  /* 0x000000bcd084723c */ /* 0x044fe60000081084 */
[----:B------:R-:W-:Y:S04]  /*117c0*/  STL [R1+0x1554], R55 ;  /* 0x0015543701007387 */ /* 0x000fe80000100800 */
[----:B------:R-:W-:Y:S04]  /*117d0*/  STL [R1+0x1550], R54 ;  /* 0x0015503601007387 */ /* 0x000fe80000100800 */
[----:B------:R2:W-:Y:S01]  /*117e0*/  STL [R1+0x1544], R51 ;  /* 0x0015443301007387 */ /* 0x0005e20000100800 */
[----:B----4-:R-:W-:Y:S03]  /*117f0*/  HMMA.1688.F32.TF32 R128, R208, R32, R128 ;  /* 0x00000020d080723c */ /* 0x010fe60000081080 */
[----:B------:R4:W-:Y:S04]  /*11800*/  STL [R1+0x1540], R50 ;  /* 0x0015403201007387 */ /* 0x0009e80000100800 */
[----:B------:R-:W-:Y:S01]  /*11810*/  MOV R58, R132 ;  /* 0x00000084003a7202 */ /* 0x000fe20000000f00 */
[----:B------:R-:W-:-:S02]  /*11820*/  IMAD.MOV.U32 R59, RZ, RZ, R133 ;  /* 0x000000ffff3b7224 */ /* 0x000fc400078e0085 */
[----:B------:R-:W-:Y:S01]  /*11830*/  IMAD.MOV.U32 R62, RZ, RZ, R134 ;  /* 0x000000ffff3e7224 */ /* 0x000fe200078e0086 */
[----:B------:R-:W3:Y:S01]  /*11840*/  LDL.LU.64 R132, [R1+0x210] ;  /* 0x0002100001847983 */ /* 0x000ee20000300a00 */
[----:B------:R-:W-:-:S03]  /*11850*/  IMAD.MOV.U32 R63, RZ, RZ, R135 ;  /* 0x000000ffff3f7224 */ /* 0x000fc600078e0087 */
[----:B------:R-:W3:Y:S04]  /*11860*/  LDL.LU.64 R134, [R1+0x218] ;  /* 0x0002180001867983 */ /* 0x000ee80000300a00 */
[----:B------:R-:W-:Y:S04]  /*11870*/  STL [R1+0x1564], R63 ;  /* 0x0015643f01007387 */ /* 0x000fe80000100800 */
[----:B------:R-:W-:Y:S01]  /*11880*/  STL [R1+0x1560], R62 ;  /* 0x0015603e01007387 */ /* 0x000fe20000100800 */
[----:B-1----:R-:W-:Y:S01]  /*11890*/  MOV R39, R128 ;  /* 0x0000008000277202 */ /* 0x002fe20000000f00 */
[----:B------:R-:W-:-:S02]  /*118a0*/  IMAD.MOV.U32 R38, RZ, RZ, R129 ;  /* 0x000000ffff267224 */ /* 0x000fc400078e0081 */
[----:B------:R1:W-:Y:S01]  /*118b0*/  STL [R1+0x155c], R59 ;  /* 0x00155c3b01007387 */ /* 0x0003e20000100800 */
[----:B--2---:R-:W-:Y:S02]  /*118c0*/  IMAD.MOV.U32 R51, RZ, RZ, R130 ;  /* 0x000000ffff337224 */ /* 0x004fe400078e0082 */
[----:B----4-:R-:W-:Y:S01]  /*118d0*/  IMAD.MOV.U32 R50, RZ, RZ, R131 ;  /* 0x000000ffff327224 */ /* 0x010fe200078e0083 */
[----:B------:R2:W-:Y:S04]  /*118e0*/  STL [R1+0x1558], R58 ;  /* 0x0015583a01007387 */ /* 0x0005e80000100800 */
[----:B------:R-:W4:Y:S04]  /*118f0*/  LDL.LU.64 R128, [R1+0x200] ;  /* 0x0002000001807983 */ /* 0x000f280000300a00 */
[----:B------:R-:W4:Y:S04]  /*11900*/  LDL.LU.64 R130, [R1+0x208] ;  /* 0x0002080001827983 */ /* 0x000f280000300a00 */
[----:B------:R-:W-:Y:S04]  /*11910*/  STL [R1+0x1574], R50 ;  /* 0x0015743201007387 */ /* 0x000fe80000100800 */
[----:B------:R-:W-:Y:S04]  /*11920*/  STL [R1+0x1570], R51 ;  /* 0x0015703301007387 */ /* 0x000fe80000100800 */
[----:B------:R1:W-:Y:S04]  /*11930*/  STL [R1+0x156c], R38 ;  /* 0x00156c2601007387 */ /* 0x0003e80000100800 */
[----:B------:R1:W-:Y:S04]  /*11940*/  STL [R1+0x1568], R39 ;  /* 0x0015682701007387 */ /* 0x0003e80000100800 */
[----:B------:R-:W4:Y:S04]  /*11950*/  LDL.LU.64 R212, [R1+0x1f0] ;  /* 0x0001f00001d47983 */ /* 0x000f280000300a00 */
[----:B------:R-:W4:Y:S04]  /*11960*/  LDL.LU.64 R214, [R1+0x1f8] ;  /* 0x0001f80001d67983 */ /* 0x000f280000300a00 */
[----:B------:R-:W4:Y:S04]  /*11970*/  LDL.LU.64 R144, [R1+0x1e0] ;  /* 0x0001e00001907983 */ /* 0x000f280000300a00 */
[----:B------:R-:W4:Y:S01]  /*11980*/  LDL.LU.64 R146, [R1+0x1e8] ;  /* 0x0001e80001927983 */ /* 0x000f220000300a00 */
[----:B---3--:R-:W-:-:S15]  /*11990*/  HMMA.1688.F32.TF32 R136, R208, R24, R136 ;  /* 0x00000018d088723c */ /* 0x008fde0000081088 */
[----:B------:R-:W-:-:S04]  /*119a0*/  NOP ;  /* 0x0000000000007918 */ /* 0x000fc80000000000 */
[----:B------:R-:W-:Y:S02]  /*119b0*/  IMAD.MOV.U32 R54, RZ, RZ, R139 ;  /* 0x000000ffff367224 */ /* 0x000fe400078e008b */
[----:B------:R-:W-:Y:S01]  /*119c0*/  IMAD.MOV.U32 R55, RZ, RZ, R138 ;  /* 0x000000ffff377224 */ /* 0x000fe200078e008a */
[----:B-1----:R-:W-:Y:S01]  /*119d0*/  MOV R59, R136 ;  /* 0x00000088003b7202 */ /* 0x002fe20000000f00 */
[----:B--2---:R-:W-:Y:S01]  /*119e0*/  IMAD.MOV.U32 R58, RZ, RZ, R137 ;  /* 0x000000ffff3a7224 */ /* 0x004fe200078e0089 */
[----:B------:R-:W-:Y:S04]  /*119f0*/  STL [R1+0x1584], R54 ;  /* 0x0015843601007387 */ /* 0x000fe80000100800 */
[----:B------:R-:W-:Y:S04]  /*11a00*/  STL [R1+0x1580], R55 ;  /* 0x0015803701007387 */ /* 0x000fe80000100800 */
[----:B------:R1:W-:Y:S04]  /*11a10*/  STL [R1+0x157c], R58 ;  /* 0x00157c3a01007387 */ /* 0x0003e80000100800 */
[----:B------:R2:W-:Y:S01]  /*11a20*/  STL [R1+0x1578], R59 ;  /* 0x0015783b01007387 */ /* 0x0005e20000100800 */
[C---:B------:R-:W-:Y:S03]  /*11a30*/  HMMA.1688.F32.TF32 R132, R208.reuse, R184, R132 ;  /* 0x000000b8d084723c */ /* 0x040fe60000081084 */
[----:B------:R-:W3:Y:S04]  /*11a40*/  LDL.LU.64 R140, [R1+0x1c0] ;  /* 0x0001c000018c7983 */ /* 0x000ee80000300a00 */
[----:B------:R-:W3:Y:S04]  /*11a50*/  LDL.LU.64 R142, [R1+0x1c8] ;  /* 0x0001c800018e7983 */ /* 0x000ee80000300a00 */
[----:B------:R-:W3:Y:S04]  /*11a60*/  LDL.LU.64 R136, [R1+0x190] ;  /* 0x0001900001887983 */ /* 0x000ee80000300a00 */
[----:B------:R-:W3:Y:S01]  /*11a70*/  LDL.LU.64 R138, [R1+0x198] ;  /* 0x00019800018a7983 */ /* 0x000ee20000300a00 */
[----:B----4-:R-:W-:Y:S03]  /*11a80*/  HMMA.1688.F32.TF32 R128, R208, R180, R128 ;  /* 0x000000b4d080723c */ /* 0x010fe60000081080 */
[----:B------:R-:W-:Y:S01]  /*11a90*/  IMAD.MOV.U32 R126, RZ, RZ, R133 ;  /* 0x000000ffff7e7224 */ /* 0x000fe200078e0085 */
[----:B------:R-:W-:Y:S01]  /*11aa0*/  MOV R114, R132 ;  /* 0x0000008400727202 */ /* 0x000fe20000000f00 */
[----:B------:R-:W-:-:S03]  /*11ab0*/  IMAD.MOV.U32 R127, RZ, RZ, R134 ;  /* 0x000000ffff7f7224 */ /* 0x000fc600078e0086 */
[----:B------:R4:W-:Y:S01]  /*11ac0*/  STL [R1+0x158c], R126 ;  /* 0x00158c7e01007387 */ /* 0x0009e20000100800 */
[----:B------:R-:W-:-:S03]  /*11ad0*/  IMAD.MOV.U32 R122, RZ, RZ, R135 ;  /* 0x000000ffff7a7224 */ /* 0x000fc600078e0087 */
[----:B------:R1:W-:Y:S04]  /*11ae0*/  STL [R1+0x1588], R114 ;  /* 0x0015887201007387 */ /* 0x0003e80000100800 */
[----:B------:R-:W3:Y:S04]  /*11af0*/  LDL.LU.64 R132, [R1+0x180] ;  /* 0x0001800001847983 */ /* 0x000ee80000300a00 */
[----:B------:R-:W3:Y:S01]  /*11b00*/  LDL.LU.64 R134, [R1+0x188] ;  /* 0x0001880001867983 */ /* 0x000ee20000300a00 */
[----:B------:R-:W-:Y:S01]  /*11b10*/  MOV R38, R128 ;  /* 0x0000008000267202 */ /* 0x000fe20000000f00 */
[----:B------:R-:W-:-:S02]  /*11b20*/  IMAD.MOV.U32 R39, RZ, RZ, R129 ;  /* 0x000000ffff277224 */ /* 0x000fc400078e0081 */
[----:B------:R-:W-:Y:S01]  /*11b30*/  IMAD.MOV.U32 R63, RZ, RZ, R130 ;  /* 0x000000ffff3f7224 */ /* 0x000fe200078e0082 */
[----:B------:R-:W3:Y:S01]  /*11b40*/  LDL.LU.64 R128, [R1+0x170] ;  /* 0x0001700001807983 */ /* 0x000ee20000300a00 */
[----:B------:R-:W-:-:S03]  /*11b50*/  IMAD.MOV.U32 R62, RZ, RZ, R131 ;  /* 0x000000ffff3e7224 */ /* 0x000fc600078e0083 */
[----:B------:R-:W3:Y:S01]  /*11b60*/  LDL.LU.64 R130, [R1+0x178] ;  /* 0x0001780001827983 */ /* 0x000ee20000300a00 */
[C---:B------:R-:W-:Y:S08]  /*11b70*/  HMMA.1688.F32.TF32 R212, R208.reuse, R176, R212 ;  /* 0x000000b0d0d4723c */ /* 0x040ff000000810d4 */
[----:B------:R-:W-:Y:S11]  /*11b80*/  HMMA.1688.F32.TF32 R144, R208, R124, R144 ;  /* 0x0000007cd090723c */ /* 0x000ff60000081090 */
[----:B-1----:R-:W-:Y:S01]  /*11b90*/  MOV R58, R212 ;  /* 0x000000d4003a7202 */ /* 0x002fe20000000f00 */
[----:B--2---:R-:W-:-:S02]  /*11ba0*/  IMAD.MOV.U32 R59, RZ, RZ, R213 ;  /* 0x000000ffff3b7224 */ /* 0x004fc400078e00d5 */
[----:B------:R-:W-:-:S05]  /*11bb0*/  IMAD.MOV.U32 R50, RZ, RZ, R214 ;  /* 0x000000ffff327224 */ /* 0x000fca00078e00d6 */
[----:B----4-:R-:W-:Y:S01]  /*11bc0*/  MOV R126, R144 ;  /* 0x00000090007e7202 */ /* 0x010fe20000000f00 */
[----:B------:R-:W-:Y:S02]  /*11bd0*/  IMAD.MOV.U32 R114, RZ, RZ, R145 ;  /* 0x000000ffff727224 */ /* 0x000fe400078e0091 */
[----:B------:R-:W-:Y:S02]  /*11be0*/  IMAD.MOV.U32 R54, RZ, RZ, R146 ;  /* 0x000000ffff367224 */ /* 0x000fe400078e0092 */
[----:B------:R-:W-:Y:S02]  /*11bf0*/  IMAD.MOV.U32 R55, RZ, RZ, R147 ;  /* 0x000000ffff377224 */ /* 0x000fe400078e0093 */
[----:B------:R-:W-:Y:S01]  /*11c00*/  IMAD.MOV.U32 R51, RZ, RZ, R215 ;  /* 0x000000ffff337224 */ /* 0x000fe200078e00d7 */
[----:B---3--:R-:W-:-:S15]  /*11c10*/  HMMA.1688.F32.TF32 R140, R208, R120, R140 ;  /* 0x00000078d08c723c */ /* 0x008fde000008108c */
[----:B------:R-:W-:-:S04]  /*11c20*/  NOP ;  /* 0x0000000000007918 */ /* 0x000fc80000000000 */
[----:B------:R-:W-:Y:S01]  /*11c30*/  MOV R123, R140 ;  /* 0x0000008c007b7202 */ /* 0x000fe20000000f00 */
[----:B------:R-:W-:Y:S02]  /*11c40*/  IMAD.MOV.U32 R115, RZ, RZ, R141 ;  /* 0x000000ffff737224 */ /* 0x000fe400078e008d */
[----:B------:R-:W-:Y:S02]  /*11c50*/  IMAD.MOV.U32 R118, RZ, RZ, R142 ;  /* 0x000000ffff767224 */ /* 0x000fe400078e008e */
[----:B------:R-:W-:Y:S02]  /*11c60*/  IMAD.MOV.U32 R119, RZ, RZ, R143 ;  /* 0x000000ffff777224 */ /* 0x000fe400078e008f */
[C---:B------:R-:W-:Y:S08]  /*11c70*/  HMMA.1688.F32.TF32 R140, R208.reuse, R116, R136 ;  /* 0x00000074d08c723c */ /* 0x040ff00000081088 */
[C---:B------:R-:W-:Y:S08]  /*11c80*/  HMMA.1688.F32.TF32 R136, R208.reuse, R112, R132 ;  /* 0x00000070d088723c */ /* 0x040ff00000081084 */
[----:B------:R-:W-:Y:S03]  /*11c90*/  HMMA.1688.F32.TF32 R132, R208, R60, R128 ;  /* 0x0000003cd084723c */ /* 0x000fe60000081080 */
[----:B------:R-:W-:Y:S04]  /*11ca0*/  STL.64 [R1+0x3d0], R140 ;  /* 0x0003d08c01007387 */ /* 0x000fe80000100a00 */
[----:B------:R-:W-:Y:S04]  /*11cb0*/  STL.64 [R1+0x3d8], R142 ;  /* 0x0003d88e01007387 */ /* 0x000fe80000100a00 */
[----:B------:R-:W2:Y:S04]  /*11cc0*/  LDL.LU.64 R128, [R1+0xc0] ;  /* 0x0000c00001807983 */ /* 0x000ea80000300a00 */
[----:B------:R-:W-:Y:S04]  /*11cd0*/  STL.64 [R1+0x3c0], R136 ;  /* 0x0003c08801007387 */ /* 0x000fe80000100a00 */
[----:B------:R-:W-:Y:S04]  /*11ce0*/  STL.64 [R1+0x3c8], R138 ;  /* 0x0003c88a01007387 */ /* 0x000fe80000100a00 */
[----:B------:R-:W2:Y:S04]  /*11cf0*/  LDL.LU.64 R130, [R1+0xc8] ;  /* 0x0000c80001827983 */ /* 0x000ea80000300a00 */
[----:B------:R1:W-:Y:S04]  /*11d00*/  STL.64 [R1+0x3b0], R132 ;  /* 0x0003b08401007387 */ /* 0x0003e80000100a00 */
[----:B------:R3:W-:Y:S04]  /*11d10*/  STL.64 [R1+0x3b8], R134 ;  /* 0x0003b88601007387 */ /* 0x0007e80000100a00 */
[----:B-1----:R-:W4:Y:S04]  /*11d20*/  LDL.LU.64 R132, [R1+0xb0] ;  /* 0x0000b00001847983 */ /* 0x002f280000300a00 */
[----:B---3--:R-:W4:Y:S04]  /*11d30*/  LDL.LU.64 R134, [R1+0xb8] ;  /* 0x0000b80001867983 */ /* 0x008f280000300a00 */
        /* <DEDUP_REMOVED lines=15> */
[----:B------:R-:W3:Y:S01]  /*11e30*/  LDL.LU.64 R222, [R1+0x38] ;  /* 0x0000380001de7983 */ /* 0x000ee20000300a00 */
[C---:B------:R-:W-:Y:S08]  /*11e40*/  HMMA.1688.F32.TF32 R232, R216.reuse, R176, R232 ;  /* 0x000000b0d8e8723c */ /* 0x040ff000000810e8 */
[C---:B------:R-:W-:Y:S08]  /*11e50*/  HMMA.1688.F32.TF32 R148, R216.reuse, R120, R148 ;  /* 0x00000078d894723c */ /* 0x040ff00000081094 */
[C---:B------:R-:W-:Y:S08]  /*11e60*/  HMMA.1688.F32.TF32 R160, R216.reuse, R116, R160 ;  /* 0x00000074d8a0723c */ /* 0x040ff000000810a0 */
[C---:B------:R-:W-:Y:S08]  /*11e70*/  HMMA.1688.F32.TF32 R172, R216.reuse, R112, R172 ;  /* 0x00000070d8ac723c */ /* 0x040ff000000810ac */
[----:B------:R-:W-:Y:S08]  /*11e80*/  HMMA.1688.F32.TF32 R4, R216, R52, R4 ;  /* 0x00000034d804723c */ /* 0x000ff00000081004 */
[C---:B--2---:R-:W-:Y:S08]  /*11e90*/  HMMA.1688.F32.TF32 R128, R208.reuse, R56, R128 ;  /* 0x00000038d080723c */ /* 0x044ff00000081080 */
[C---:B----4-:R-:W-:Y:S08]  /*11ea0*/  HMMA.1688.F32.TF32 R132, R208.reuse, R52, R132 ;  /* 0x00000034d084723c */ /* 0x050ff00000081084 */
[C---:B---3--:R-:W-:Y:S03]  /*11eb0*/  HMMA.1688.F32.TF32 R136, R208.reuse, R48, R136 ;  /* 0x00000030d088723c */ /* 0x048fe60000081088 */
[----:B------:R-:W-:Y:S05]  /*11ec0*/  STL.64 [R1+0x3a0], R128 ;  /* 0x0003a08001007387 */ /* 0x000fea0000100a00 */
[----:B------:R-:W-:Y:S01]  /*11ed0*/  HMMA.1688.F32.TF32 R208, R208, R36, R140 ;  /* 0x00000024d0d0723c */ /* 0x000fe2000008108c */
[----:B------:R1:W-:Y:S07]  /*11ee0*/  STL.64 [R1+0x3a8], R130 ;  /* 0x0003a88201007387 */ /* 0x0003ee0000100a00 */
[C---:B------:R-:W-:Y:S01]  /*11ef0*/  HMMA.1688.F32.TF32 R144, R216.reuse, R192, R144 ;  /* 0x000000c0d890723c */ /* 0x040fe20000081090 */
[----:B-1----:R-:W2:Y:S07]  /*11f00*/  LDL.LU.64 R130, [R1+0x1668] ;  /* 0x0016680001827983 */ /* 0x002eae0000300a00 */
[C---:B------:R-:W-:Y:S01]  /*11f10*/  HMMA.1688.F32.TF32 R212, R216.reuse, R188, R212 ;  /* 0x000000bcd8d4723c */ /* 0x040fe200000810d4 */
[----:B------:R-:W2:Y:S04]  /*11f20*/  LDL.LU.64 R128, [R1+0x1660] ;  /* 0x0016600001807983 */ /* 0x000ea80000300a00 */
[----:B------:R-:W-:Y:S03]  /*11f30*/  STL.64 [R1+0x390], R132 ;  /* 0x0003908401007387 */ /* 0x000fe60000100a00 */
[C---:B------:R-:W-:Y:S01]  /*11f40*/  HMMA.1688.F32.TF32 R248, R216.reuse, R32, R248 ;  /* 0x00000020d8f8723c */ /* 0x040fe200000810f8 */
[----:B------:R1:W-:Y:S07]  /*11f50*/  STL.64 [R1+0x398], R134 ;  /* 0x0003988601007387 */ /* 0x0003ee0000100a00 */
[C---:B------:R-:W-:Y:S01]  /*11f60*/  HMMA.1688.F32.TF32 R228, R216.reuse, R24, R228 ;  /* 0x00000018d8e4723c */ /* 0x040fe200000810e4 */
[----:B-1----:R-:W3:Y:S04]  /*11f70*/  LDL.LU.64 R134, [R1+0x1658] ;  /* 0x0016580001867983 */ /* 0x002ee80000300a00 */
[----:B------:R-:W3:Y:S04]  /*11f80*/  LDL.LU.64 R132, [R1+0x1650] ;  /* 0x0016500001847983 */ /* 0x000ee80000300a00 */
[----:B------:R-:W-:Y:S04]  /*11f90*/  STL.64 [R1+0x380], R136 ;  /* 0x0003808801007387 */ /* 0x000fe80000100a00 */
[----:B------:R1:W-:Y:S01]  /*11fa0*/  STL.64 [R1+0x388], R138 ;  /* 0x0003888a01007387 */ /* 0x0003e20000100a00 */
[C---:B------:R-:W-:Y:S03]  /*11fb0*/  HMMA.1688.F32.TF32 R244, R216.reuse, R184, R244 ;  /* 0x000000b8d8f4723c */ /* 0x040fe600000810f4 */
[----:B-1----:R-:W4:Y:S04]  /*11fc0*/  LDL.LU.64 R138, [R1+0x1648] ;  /* 0x00164800018a7983 */ /* 0x002f280000300a00 */
[----:B------:R-:W4:Y:S04]  /*11fd0*/  LDL.LU.64 R136, [R1+0x1640] ;  /* 0x0016400001887983 */ /* 0x000f280000300a00 */
[----:B------:R-:W2:Y:S04]  /*11fe0*/  LDL.LU.64 R142, [R1+0x1638] ;  /* 0x00163800018e7983 */ /* 0x000ea80000300a00 */
[----:B------:R-:W2:Y:S04]  /*11ff0*/  LDL.LU.64 R140, [R1+0x1630] ;  /* 0x00163000018c7983 */ /* 0x000ea80000300a00 */
[----:B------:R-:W-:Y:S04]  /*12000*/  STL.64 [R1+0x370], R208 ;  /* 0x000370d001007387 */ /* 0x000fe80000100a00 */
[----:B------:R-:W-:Y:S04]  /*12010*/  STL.64 [R1+0x378], R210 ;  /* 0x000378d201007387 */ /* 0x000fe80000100a00 */
[----:B------:R-:W-:Y:S04]  /*12020*/  STL.64 [R1+0x360], R144 ;  /* 0x0003609001007387 */ /* 0x000fe80000100a00 */
[----:B------:R1:W-:Y:S04]  /*12030*/  STL.64 [R1+0x368], R146 ;  /* 0x0003689201007387 */ /* 0x0003e80000100a00 */
[----:B------:R-:W-:Y:S04]  /*12040*/  LDS R208, [R0+UR7+0x180] ;  /* 0x0001800700d07984 */ /* 0x000fe80008000800 */
[----:B------:R-:W-:Y:S04]  /*12050*/  LDS R210, [R0+UR7+0x1180] ;  /* 0x0011800700d27984 */ /* 0x000fe80008000800 */
[----:B-1----:R-:W2:Y:S04]  /*12060*/  LDL.LU.64 R146, [R1+0x1628] ;  /* 0x0016280001927983 */ /* 0x002ea80000300a00 */
[----:B------:R-:W2:Y:S04]  /*12070*/  LDL.LU.64 R144, [R1+0x1620] ;  /* 0x0016200001907983 */ /* 0x000ea80000300a00 */
[----:B------:R-:W-:Y:S04]  /*12080*/  STL.64 [R1+0x350], R212 ;  /* 0x000350d401007387 */ /* 0x000fe80000100a00 */
[----:B------:R1:W-:Y:S04]  /*12090*/  STL.64 [R1+0x358], R214 ;  /* 0x000358d601007387 */ /* 0x0003e80000100a00 */
[----:B------:R-:W-:Y:S04]  /*120a0*/  LDS R209, [R252+UR7+0x180] ;  /* 0x00018007fcd17984 */ /* 0x000fe80008000800 */
[----:B------:R-:W1:Y:S04]  /*120b0*/  LDS R211, [R252+UR7+0x1180] ;  /* 0x00118007fcd37984 */ /* 0x000e680008000800 */
[----:B-1----:R-:W2:Y:S04]  /*120c0*/  LDL.LU.64 R214, [R1+0x1618] ;  /* 0x0016180001d67983 */ /* 0x002ea80000300a00 */
[----:B------:R-:W2:Y:S04]  /*120d0*/  LDL.LU.64 R212, [R1+0x1610] ;  /* 0x0016100001d47983 */ /* 0x000ea80000300a00 */
[----:B------:R-:W-:Y:S04]  /*120e0*/  STL.64 [R1+0x340], R248 ;  /* 0x000340f801007387 */ /* 0x000fe80000100a00 */
[----:B------:R1:W-:Y:S04]  /*120f0*/  STL.64 [R1+0x348], R250 ;  /* 0x000348fa01007387 */ /* 0x0003e80000100a00 */
[----:B-1----:R-:W2:Y:S04]  /*12100*/  LDL.LU.64 R250, [R1+0x1608] ;  /* 0x0016080001fa7983 */ /* 0x002ea80000300a00 */
[----:B------:R-:W2:Y:S04]  /*12110*/  LDL.LU.64 R248, [R1+0x1600] ;  /* 0x0016000001f87983 */ /* 0x000ea80000300a00 */
[----:B------:R-:W-:Y:S04]  /*12120*/  STL.64 [R1+0x330], R228 ;  /* 0x000330e401007387 */ /* 0x000fe80000100a00 */
[----:B------:R1:W-:Y:S04]  /*12130*/  STL.64 [R1+0x338], R230 ;  /* 0x000338e601007387 */ /* 0x0003e80000100a00 */
[----:B-1----:R-:W2:Y:S04]  /*12140*/  LDL.LU.64 R230, [R1+0x15f8] ;  /* 0x0015f80001e67983 */ /* 0x002ea80000300a00 */
[----:B------:R-:W2:Y:S04]  /*12150*/  LDL.LU.64 R228, [R1+0x15f0] ;  /* 0x0015f00001e47983 */ /* 0x000ea80000300a00 */
[----:B------:R-:W-:Y:S04]  /*12160*/  STL.64 [R1+0x320], R244 ;  /* 0x000320f401007387 */ /* 0x000fe80000100a00 */
[----:B------:R1:W-:Y:S02]  /*12170*/  STL.64 [R1+0x328], R246 ;  /* 0x000328f601007387 */ /* 0x0003e40000100a00 */
[C---:B-1----:R-:W-:Y:S08]  /*12180*/  HMMA.1688.F32.TF32 R244, R216.reuse, R180, R220 ;  /* 0x000000b4d8f4723c */ /* 0x042ff000000810dc */
[C---:B------:R-:W-:Y:S11]  /*12190*/  HMMA.1688.F32.TF32 R220, R216.reuse, R124, R224 ;  /* 0x0000007cd8dc723c */ /* 0x040ff600000810e0 */
[----:B------:R-:W-:Y:S04]  /*121a0*/  STL.64 [R1+0x310], R244 ;  /* 0x000310f401007387 */ /* 0x000fe80000100a00 */
[----:B------:R-:W-:Y:S04]  /*121b0*/  STL.64 [R1+0x318], R246 ;  /* 0x000318f601007387 */ /* 0x000fe80000100a00 */
[----:B------:R-:W-:Y:S04]  /*121c0*/  STL.64 [R1+0x300], R232 ;  /* 0x000300e801007387 */ /* 0x000fe80000100a00 */
[----:B------:R-:W-:Y:S04]  /*121d0*/  STL.64 [R1+0x308], R234 ;  /* 0x000308ea01007387 */ /* 0x000fe80000100a00 */
[----:B------:R-:W-:Y:S04]  /*121e0*/  STL.64 [R1+0x2f0], R220 ;  /* 0x0002f0dc01007387 */ /* 0x000fe80000100a00 */
[----:B------:R-:W-:Y:S04]  /*121f0*/  STL.64 [R1+0x2f8], R222 ;  /* 0x0002f8de01007387 */ /* 0x000fe80000100a00 */
[----:B------:R-:W-:Y:S04]  /*12200*/  STL.64 [R1+0x2e0], R148 ;  /* 0x0002e09401007387 */ /* 0x000fe80000100a00 */
[----:B------:R1:W-:Y:S04]  /*12210*/  STL.64 [R1+0x2e8], R150 ;  /* 0x0002e89601007387 */ /* 0x0003e80000100a00 */
[----:B------:R-:W-:Y:S04]  /*12220*/  STL.64 [R1+0x2d0], R160 ;  /* 0x0002d0a001007387 */ /* 0x000fe80000100a00 */
[----:B------:R1:W-:Y:S02]  /*12230*/  STL.64 [R1+0x2d8], R162 ;  /* 0x0002d8a201007387 */ /* 0x0003e40000100a00 */
[C---:B-1----:R-:W-:Y:S02]  /*12240*/  HMMA.1688.F32.TF32 R148, R216.reuse, R60, R236 ;  /* 0x0000003cd894723c */ /* 0x042fe400000810ec */
[----:B------:R-:W-:Y:S04]  /*12250*/  LDS R220, [R0+UR7+0x200] ;  /* 0x0002000700dc7984 */ /* 0x000fe80008000800 */
[----:B------:R-:W-:Y:S02]  /*12260*/  LDS R222, [R0+UR7+0x1200] ;  /* 0x0012000700de7984 */ /* 0x000fe40008000800 */
[----:B------:R-:W-:Y:S02]  /*12270*/  HMMA.1688.F32.TF32 R160, R216, R56, R240 ;  /* 0x00000038d8a0723c */ /* 0x000fe400000810f0 */
[----:B------:R-:W-:Y:S04]  /*12280*/  STL.64 [R1+0x2c0], R172 ;  /* 0x0002c0ac01007387 */ /* 0x000fe80000100a00 */
[----:B------:R-:W-:Y:S02]  /*12290*/  STL.64 [R1+0x2c8], R174 ;  /* 0x0002c8ae01007387 */ /* 0x000fe40000100a00 */
[----:B------:R-:W-:Y:S02]  /*122a0*/  HMMA.1688.F32.TF32 R8, R208, R24, R8 ;  /* 0x00000018d008723c */ /* 0x000fe40000081008 */
[----:B------:R-:W-:Y:S04]  /*122b0*/  LDS R221, [R252+UR7+0x200] ;  /* 0x00020007fcdd7984 */ /* 0x000fe80008000800 */
[----:B------:R-:W-:Y:S04]  /*122c0*/  STL.64 [R1+0x2b0], R148 ;  /* 0x0002b09401007387 */ /* 0x000fe80000100a00 */
[----:B------:R1:W-:Y:S04]  /*122d0*/  STL.64 [R1+0x2b8], R150 ;  /* 0x0002b89601007387 */ /* 0x0003e80000100a00 */
[----:B------:R-:W-:Y:S04]  /*122e0*/  STL.64 [R1+0x290], R160 ;  /* 0x000290a001007387 */ /* 0x000fe80000100a00 */
[----:B------:R-:W-:Y:S01]  /*122f0*/  STL.64 [R1+0x298], R162 ;  /* 0x000298a201007387 */ /* 0x000fe20000100a00 */
[C---:B-1----:R-:W-:Y:S03]  /*12300*/  HMMA.1688.F32.TF32 R148, R216.reuse, R48, R72 ;  /* 0x00000030d894723c */ /* 0x042fe60000081048 */
[----:B------:R-:W-:Y:S04]  /*12310*/  STL.64 [R1+0x270], R4 ;  /* 0x0002700401007387 */ /* 0x000fe80000100a00 */
[----:B------:R1:W-:Y:S01]  /*12320*/  STL.64 [R1+0x278], R6 ;  /* 0x0002780601007387 */ /* 0x0003e20000100a00 */
[----:B------:R-:W-:Y:S03]  /*12330*/  HMMA.1688.F32.TF32 R72, R216, R36, R76 ;  /* 0x00000024d848723c */ /* 0x000fe6000008104c */
[----:B------:R-:W2:Y:S05]  /*12340*/  LDS R223, [R252+UR7+0x1200] ;  /* 0x00120007fcdf7984 */ /* 0x000eaa0008000800 */
[C---:B-1----:R-:W-:Y:S03]  /*12350*/  HMMA.1688.F32.TF32 R4, R208.reuse, R192, R80 ;  /* 0x000000c0d004723c */ /* 0x042fe60000081050 */
[----:B------:R-:W-:Y:S04]  /*12360*/  STL.64 [R1+0x260], R148 ;  /* 0x0002609401007387 */ /* 0x000fe80000100a00 */
[----:B------:R-:W-:Y:S04]  /*12370*/  STL.64 [R1+0x268], R150 ;  /* 0x0002689601007387 */ /* 0x000fe80000100a00 */
[----:B------:R-:W-:Y:S04]  /*12380*/  STL.64 [R1+0x250], R72 ;  /* 0x0002504801007387 */ /* 0x000fe80000100a00 */
[----:B------:R1:W-:Y:S04]  /*12390*/  STL.64 [R1+0x258], R74 ;  /* 0x0002584a01007387 */ /* 0x0003e80000100a00 */
[----:B------:R-:W-:Y:S01]  /*123a0*/  MOV R3, R6 ;  /* 0x0000000600037202 */ /* 0x000fe20000000f00 */
[----:B------:R3:W-:Y:S01]  /*123b0*/  STL.64 [R1+0x240], R4 ;  /* 0x0002400401007387 */ /* 0x0007e20000100a00 */
[----:B------:R-:W-:Y:S01]  /*123c0*/  IMAD.MOV.U32 R2, RZ, RZ, R7 ;  /* 0x000000ffff027224 */ /* 0x000fe200078e0007 */
[C---:B-1----:R-:W-:Y:S08]  /*123d0*/  HMMA.1688.F32.TF32 R72, R208.reuse, R188, R168 ;  /* 0x000000bcd048723c */ /* 0x042ff000000810a8 */
[----:B---3--:R-:W-:Y:S01]  /*123e0*/  HMMA.1688.F32.TF32 R4, R208, R32, R88 ;  /* 0x00000020d004723c */ /* 0x008fe20000081058 */
[----:B------:R1:W-:Y:S04]  /*123f0*/  STL [R1+0x14bc], R2 ;  /* 0x0014bc0201007387 */ /* 0x0003e80000100800 */
[----:B------:R3:W-:Y:S06]  /*12400*/  STL [R1+0x14b8], R3 ;  /* 0x0014b80301007387 */ /* 0x0007ec0000100800 */
[----:B------:R-:W-:Y:S04]  /*12410*/  STL.64 [R1+0x230], R72 ;  /* 0x0002304801007387 */ /* 0x000fe80000100a00 */
[----:B------:R-:W-:Y:S04]  /*12420*/  STL.64 [R1+0x238], R74 ;  /* 0x0002384a01007387 */ /* 0x000fe80000100a00 */
[----:B-1----:R-:W-:Y:S01]  /*12430*/  IMAD.MOV.U32 R2, RZ, RZ, R6 ;  /* 0x000000ffff027224 */ /* 0x002fe200078e0006 */
[----:B------:R1:W-:Y:S01]  /*12440*/  STL.64 [R1+0x220], R4 ;  /* 0x0002200401007387 */ /* 0x0003e20000100a00 */
[----:B---3--:R-:W-:-:S02]  /*12450*/  IMAD.MOV.U32 R3, RZ, RZ, R7 ;  /* 0x000000ffff037224 */ /* 0x008fc400078e0007 */
[----:B-1----:R-:W-:Y:S01]  /*12460*/  HMMA.1688.F32.TF32 R4, R208, R184, R12 ;  /* 0x000000b8d004723c */ /* 0x002fe2000008100c */
[----:B------:R-:W-:Y:S04]  /*12470*/  STL.64 [R1+0x210], R8 ;  /* 0x0002100801007387 */ /* 0x000fe80000100a00 */
[----:B------:R-:W-:-:S14]  /*12480*/  STL.64 [R1+0x218], R10 ;  /* 0x0002180a01007387 */ /* 0x000fdc0000100a00 */
[----:B------:R-:W-:Y:S01]  /*12490*/  MOV R246, R5 ;  /* 0x0000000500f67202 */ /* 0x000fe20000000f00 */
[----:B------:R-:W-:Y:S01]  /*124a0*/  IMAD.MOV.U32 R245, RZ, RZ, R6 ;  /* 0x000000fffff57224 */ /* 0x000fe200078e0006 */
[----:B------:R1:W-:Y:S01]  /*124b0*/  STL [R1+0x200], R4 ;  /* 0x0002000401007387 */ /* 0x0003e20000100800 */
[----:B------:R-:W-:Y:S02]  /*124c0*/  IMAD.MOV.U32 R244, RZ, RZ, R7 ;  /* 0x000000fffff47224 */ /* 0x000fe400078e0007 */
[C---:B-1----:R-:W-:Y:S08]  /*124d0*/  HMMA.1688.F32.TF32 R4, R208.reuse, R180, R16 ;  /* 0x000000b4d004723c */ /* 0x042ff00000081010 */
[C---:B------:R-:W-:Y:S08]  /*124e0*/  HMMA.1688.F32.TF32 R12, R208.reuse, R176, R20 ;  /* 0x000000b0d00c723c */ /* 0x040ff00000081014 */
[C---:B------:R-:W-:Y:S03]  /*124f0*/  HMMA.1688.F32.TF32 R8, R208.reuse, R124, R28 ;  /* 0x0000007cd008723c */ /* 0x040fe6000008101c */
[----:B------:R-:W-:Y:S04]  /*12500*/  STL.64 [R1+0x1f0], R4 ;  /* 0x0001f00401007387 */ /* 0x000fe80000100a00 */
[----:B------:R1:W-:Y:S02]  /*12510*/  STL.64 [R1+0x1f8], R6 ;  /* 0x0001f80601007387 */ /* 0x0003e40000100a00 */
[C---:B-1----:R-:W-:Y:S02]  /*12520*/  HMMA.1688.F32.TF32 R4, R208.reuse, R120, R40 ;  /* 0x00000078d004723c */ /* 0x042fe40000081028 */
[----:B------:R-:W-:Y:S04]  /*12530*/  STL.64 [R1+0x1e0], R12 ;  /* 0x0001e00c01007387 */ /* 0x000fe80000100a00 */
[----:B------:R1:W-:Y:S04]  /*12540*/  STL.64 [R1+0x1e8], R14 ;  /* 0x0001e80e01007387 */ /* 0x0003e80000100a00 */
[----:B------:R-:W-:Y:S04]  /*12550*/  STL.64 [R1+0x1d0], R8 ;  /* 0x0001d00801007387 */ /* 0x000fe80000100a00 */
[----:B------:R3:W-:Y:S01]  /*12560*/  STL.64 [R1+0x1d8], R10 ;  /* 0x0001d80a01007387 */ /* 0x0007e20000100a00 */
[C---:B-1----:R-:W-:Y:S04]  /*12570*/  HMMA.1688.F32.TF32 R12, R208.reuse, R116, R44 ;  /* 0x00000074d00c723c */ /* 0x042fe8000008102c */
[----:B------:R-:W-:Y:S04]  /*12580*/  STL.64 [R1+0x1c0], R4 ;  /* 0x0001c00401007387 */ /* 0x000fe80000100a00 */
[----:B------:R1:W-:Y:S01]  /*12590*/  STL.64 [R1+0x1c8], R6 ;  /* 0x0001c80601007387 */ /* 0x0003e20000100a00 */
[C---:B---3--:R-:W-:Y:S08]  /*125a0*/  HMMA.1688.F32.TF32 R8, R208.reuse, R112, R64 ;  /* 0x00000070d008723c */ /* 0x048ff00000081040 */
[C---:B-1----:R-:W-:Y:S02]  /*125b0*/  HMMA.1688.F32.TF32 R4, R208.reuse, R60, R68 ;  /* 0x0000003cd004723c */ /* 0x042fe40000081044 */
[----:B------:R-:W-:Y:S04]  /*125c0*/  STL.64 [R1+0x1b0], R12 ;  /* 0x0001b00c01007387 */ /* 0x000fe80000100a00 */
[----:B------:R-:W-:Y:S05]  /*125d0*/  STL.64 [R1+0x1b8], R14 ;  /* 0x0001b80e01007387 */ /* 0x000fea0000100a00 */
[----:B------:R-:W-:Y:S04]  /*125e0*/  STL.64 [R1+0x1a0], R8 ;  /* 0x0001a00801007387 */ /* 0x000fe80000100a00 */
[----:B------:R-:W-:Y:S04]  /*125f0*/  STL.64 [R1+0x1a8], R10 ;  /* 0x0001a80a01007387 */ /* 0x000fe80000100a00 */
[----:B------:R-:W-:Y:S04]  /*12600*/  STL.64 [R1+0x170], R4 ;  /* 0x0001700401007387 */ /* 0x000fe80000100a00 */
[----:B------:R1:W-:Y:S02]  /*12610*/  STL.64 [R1+0x178], R6 ;  /* 0x0001780601007387 */ /* 0x0003e40000100a00 */
[C---:B-1----:R-:W-:Y:S08]  /*12620*/  HMMA.1688.F32.TF32 R4, R208.reuse, R56, R164 ;  /* 0x00000038d004723c */ /* 0x042ff000000810a4 */
[C---:B------:R-:W-:Y:S08]  /*12630*/  HMMA.1688.F32.TF32 R12, R208.reuse, R52, R84 ;  /* 0x00000034d00c723c */ /* 0x040ff00000081054 */
[C---:B------:R-:W-:Y:S01]  /*12640*/  HMMA.1688.F32.TF32 R8, R208.reuse, R48, R152 ;  /* 0x00000030d008723c */ /* 0x040fe20000081098 */
[----:B------:R-:W-:Y:S04]  /*12650*/  LDS R152, [R0+UR7+0x280] ;  /* 0x0002800700987984 */ /* 0x000fe80008000800 */
[----:B------:R-:W-:Y:S04]  /*12660*/  STL.64 [R1+0x150], R4 ;  /* 0x0001500401007387 */ /* 0x000fe80000100a00 */
[----:B------:R1:W-:Y:S04]  /*12670*/  STL.64 [R1+0x158], R6 ;  /* 0x0001580601007387 */ /* 0x0003e80000100a00 */
[----:B------:R-:W-:Y:S04]  /*12680*/  LDS R154, [R0+UR7+0x1280] ;  /* 0x00128007009a7984 */ /* 0x000fe80008000800 */
[----:B------:R-:W-:Y:S01]  /*12690*/  LDS R153, [R252+UR7+0x280] ;  /* 0x00028007fc997984 */ /* 0x000fe20008000800 */
[----:B-1----:R-:W-:Y:S03]  /*126a0*/  HMMA.1688.F32.TF32 R4, R208, R36, R156 ;  /* 0x00000024d004723c */ /* 0x002fe6000008109c */
[----:B------:R-:W-:Y:S04]  /*126b0*/  STL.64 [R1+0x140], R12 ;  /* 0x0001400c01007387 */ /* 0x000fe80000100a00 */
[----:B------:R2:W-:Y:S04]  /*126c0*/  STL.64 [R1+0x148], R14 ;  /* 0x0001480e01007387 */ /* 0x0005e80000100a00 */
[----:B------:R-:W-:Y:S04]  /*126d0*/  STL.64 [R1+0x120], R8 ;  /* 0x0001200801007387 */ /* 0x000fe80000100a00 */
[----:B------:R1:W-:Y:S01]  /*126e0*/  STL.64 [R1+0x128], R10 ;  /* 0x0001280a01007387 */ /* 0x0003e20000100a00 */
[C---:B--2---:R-:W-:Y:S03]  /*126f0*/  HMMA.1688.F32.TF32 R12, R220.reuse, R192, R200 ;  /* 0x000000c0dc0c723c */ /* 0x044fe600000810c8 */
[----:B------:R-:W2:Y:S04]  /*12700*/  LDS R155, [R252+UR7+0x1280] ;  /* 0x00128007fc9b7984 */ /* 0x000ea80008000800 */
[----:B------:R-:W-:Y:S01]  /*12710*/  STL.64 [R1+0xc0], R4 ;  /* 0x0000c00401007387 */ /* 0x000fe20000100a00 */
[C---:B-1----:R-:W-:Y:S03]  /*12720*/  HMMA.1688.F32.TF32 R8, R220.reuse, R188, R204 ;  /* 0x000000bcdc08723c */ /* 0x042fe600000810cc */
[----:B------:R1:W-:Y:S04]  /*12730*/  STL.64 [R1+0xc8], R6 ;  /* 0x0000c80601007387 */ /* 0x0003e80000100a00 */
[----:B------:R-:W-:Y:S01]  /*12740*/  LDS R204, [R0+UR7+0x380] ;  /* 0x0003800700cc7984 */ /* 0x000fe20008000800 */
[C---:B------:R-:W-:Y:S03]  /*12750*/  HMMA.1688.F32.TF32 R240, R220.reuse, R176, R104 ;  /* 0x000000b0dcf0723c */ /* 0x040fe60000081068 */
[----:B------:R-:W-:Y:S04]  /*12760*/  LDS R206, [R0+UR7+0x1380] ;  /* 0x0013800700ce7984 */ /* 0x000fe80008000800 */
[----:B------:R-:W-:Y:S01]  /*12770*/  LDS R205, [R252+UR7+0x380] ;  /* 0x00038007fccd7984 */ /* 0x000fe20008000800 */
[C---:B-1----:R-:W-:Y:S03]  /*12780*/  HMMA.1688.F32.TF32 R4, R220.reuse, R32, R196 ;  /* 0x00000020dc04723c */ /* 0x042fe600000810c4 */
[----:B------:R-:W-:Y:S04]  /*12790*/  STL.64 [R1+0xb0], R12 ;  /* 0x0000b00c01007387 */ /* 0x000fe80000100a00 */
[----:B------:R1:W-:Y:S04]  /*127a0*/  STL.64 [R1+0xb8], R14 ;  /* 0x0000b80e01007387 */ /* 0x0003e80000100a00 */
[----:B------:R-:W-:Y:S04]  /*127b0*/  STL.64 [R1+0xa0], R8 ;  /* 0x0000a00801007387 */ /* 0x000fe80000100a00 */
[----:B------:R3:W-:Y:S01]  /*127c0*/  STL.64 [R1+0xa8], R10 ;  /* 0x0000a80a01007387 */ /* 0x0007e20000100a00 */
[C---:B-1----:R-:W-:Y:S03]  /*127d0*/  HMMA.1688.F32.TF32 R12, R220.reuse, R24, R92 ;  /* 0x00000018dc0c723c */ /* 0x042fe6000008105c */
[----:B------:R-:W-:Y:S04]  /*127e0*/  LDS R207, [R252+UR7+0x1380] ;  /* 0x00138007fccf7984 */ /* 0x000fe80008000800 */
[----:B------:R-:W-:Y:S01]  /*127f0*/  STL.64 [R1+0x90], R4 ;  /* 0x0000900401007387 */ /* 0x000fe20000100a00 */
[C---:B---3--:R-:W-:Y:S03]  /*12800*/  HMMA.1688.F32.TF32 R8, R220.reuse, R184, R96 ;  /* 0x000000b8dc08723c */ /* 0x048fe60000081060 */
[----:B------:R1:W-:Y:S05]  /*12810*/  STL.64 [R1+0x98], R6 ;  /* 0x0000980601007387 */ /* 0x0003ea0000100a00 */
[C---:B-1----:R-:W-:Y:S03]  /*12820*/  HMMA.1688.F32.TF32 R4, R220.reuse, R180, R100 ;  /* 0x000000b4dc04723c */ /* 0x042fe60000081064 */
[----:B------:R1:W-:Y:S04]  /*12830*/  STL.64 [R1+0x80], R12 ;  /* 0x0000800c01007387 */ /* 0x0003e80000100a00 */
[----:B------:R3:W-:Y:S04]  /*12840*/  STL.64 [R1+0x88], R14 ;  /* 0x0000880e01007387 */ /* 0x0007e80000100a00 */
[----:B-1----:R-:W2:Y:S04]  /*12850*/  LDL.LU.64 R12, [R1] ;  /* 0x00000000010c7983 */ /* 0x002ea80000300a00 */
[----:B------:R1:W-:Y:S04]  /*12860*/  STL.64 [R1+0x70], R8 ;  /* 0x0000700801007387 */ /* 0x0003e80000100a00 */
[----:B------:R1:W-:Y:S04]  /*12870*/  STL.64 [R1+0x78], R10 ;  /* 0x0000780a01007387 */ /* 0x0003e80000100a00 */
[----:B---3--:R-:W2:Y:S04]  /*12880*/  LDL.LU.64 R14, [R1+0x8] ;  /* 0x00000800010e7983 */ /* 0x008ea80000300a00 */
[----:B------:R3:W-:Y:S04]  /*12890*/  STL.64 [R1+0x60], R4 ;  /* 0x0000600401007387 */ /* 0x0007e80000100a00 */
[----:B------:R3:W-:Y:S04]  /*128a0*/  STL.64 [R1+0x68], R6 ;  /* 0x0000680601007387 */ /* 0x0007e80000100a00 */
[----:B-1----:R-:W2:Y:S04]  /*128b0*/  LDL.LU.64 R8, [R1+0x10] ;  /* 0x0000100001087983 */ /* 0x002ea80000300a00 */
[----:B------:R-:W2:Y:S01]  /*128c0*/  LDL.LU.64 R10, [R1+0x18] ;  /* 0x00001800010a7983 */ /* 0x000ea20000300a00 */
[C---:B------:R-:W-:Y:S03]  /*128d0*/  HMMA.1688.F32.TF32 R236, R220.reuse, R124, R108 ;  /* 0x0000007cdcec723c */ /* 0x040fe6000008106c */
[----:B---3--:R-:W3:Y:S04]  /*128e0*/  LDL.LU.64 R4, [R1+0x20] ;  /* 0x0000200001047983 */ /* 0x008ee80000300a00 */
[----:B------:R-:W3:Y:S01]  /*128f0*/  LDL.LU.64 R6, [R1+0x28] ;  /* 0x0000280001067983 */ /* 0x000ee20000300a00 */
[C---:B------:R-:W-:Y:S03]  /*12900*/  HMMA.1688.F32.TF32 R232, R220.reuse, R120, R128 ;  /* 0x00000078dce8723c */ /* 0x040fe60000081080 */
[----:B------:R-:W3:Y:S04]  /*12910*/  LDL.LU.64 R28, [R1+0xd0] ;  /* 0x0000d000011c7983 */ /* 0x000ee80000300a00 */
[----:B------:R-:W3:Y:S01]  /*12920*/  LDL.LU.64 R30, [R1+0xd8] ;  /* 0x0000d800011e7983 */ /* 0x000ee20000300a00 */
[C---:B------:R-:W-:Y:S03]  /*12930*/  HMMA.1688.F32.TF32 R132, R220.reuse, R116, R132 ;  /* 0x00000074dc84723c */ /* 0x040fe60000081084 */
[----:B------:R-:W3:Y:S04]  /*12940*/  LDL.LU.64 R20, [R1+0xe0] ;  /* 0x0000e00001147983 */ /* 0x000ee80000300a00 */
[----:B------:R-:W3:Y:S01]  /*12950*/  LDL.LU.64 R22, [R1+0xe8] ;  /* 0x0000e80001167983 */ /* 0x000ee20000300a00 */
[C---:B----4-:R-:W-:Y:S08]  /*12960*/  HMMA.1688.F32.TF32 R136, R220.reuse, R112, R136 ;  /* 0x00000070dc88723c */ /* 0x050ff00000081088 */
[C---:B------:R-:W-:Y:S01]  /*12970*/  HMMA.1688.F32.TF32 R40, R220.reuse, R60, R140 ;  /* 0x0000003cdc28723c */ /* 0x040fe2000008108c */
[----:B------:R-:W-:Y:S07]  /*12980*/  STL.64 [R1+0x13d0], R242 ;  /* 0x0013d0f201007387 */ /* 0x000fee0000100a00 */
[C---:B------:R-:W-:Y:S01]  /*12990*/  HMMA.1688.F32.TF32 R208, R220.reuse, R56, R144 ;  /* 0x00000038dcd0723c */ /* 0x040fe20000081090 */
[----:B------:R-:W-:Y:S07]  /*129a0*/  STL.64 [R1+0x13c8], R240 ;  /* 0x0013c8f001007387 */ /* 0x000fee0000100a00 */
[C---:B------:R-:W-:Y:S01]  /*129b0*/  HMMA.1688.F32.TF32 R212, R220.reuse, R52, R212 ;  /* 0x00000034dcd4723c */ /* 0x040fe200000810d4 */
[----:B------:R-:W-:Y:S07]  /*129c0*/  STL.64 [R1+0x13e0], R238 ;  /* 0x0013e0ee01007387 */ /* 0x000fee0000100a00 */
[C---:B------:R-:W-:Y:S01]  /*129d0*/  HMMA.1688.F32.TF32 R216, R220.reuse, R48, R248 ;  /* 0x00000030dcd8723c */ /* 0x040fe200000810f8 */
[----:B------:R-:W-:Y:S07]  /*129e0*/  STL.64 [R1+0x13d8], R236 ;  /* 0x0013d8ec01007387 */ /* 0x000fee0000100a00 */
[----:B------:R-:W-:Y:S01]  /*129f0*/  HMMA.1688.F32.TF32 R220, R220, R36, R228 ;  /* 0x00000024dcdc723c */ /* 0x000fe200000810e4 */
[----:B------:R-:W-:Y:S04]  /*12a00*/  STL.64 [R1+0x13f0], R234 ;  /* 0x0013f0ea01007387 */ /* 0x000fe80000100a00 */
        /* <DEDUP_REMOVED lines=14> */
[----:B------:R-:W-:Y:S01]  /*12af0*/  STL.64 [R1+0x1458], R220 ;  /* 0x001458dc01007387 */ /* 0x000fe20000100a00 */
[C---:B--2---:R-:W-:Y:S08]  /*12b00*/  HMMA.1688.F32.TF32 R224, R152.reuse, R192, R12 ;  /* 0x000000c098e0723c */ /* 0x044ff0000008100c */
[C---:B------:R-:W-:Y:S08]  /*12b10*/  HMMA.1688.F32.TF32 R44, R152.reuse, R188, R8 ;  /* 0x000000bc982c723c */ /* 0x040ff00000081008 */
[C---:B---3--:R-:W-:Y:S03]  /*12b20*/  HMMA.1688.F32.TF32 R76, R152.reuse, R32, R4 ;  /* 0x00000020984c723c */ /* 0x048fe60000081004 */
[----:B------:R-:W-:Y:S04]  /*12b30*/  STL.64 [R1+0x1470], R226 ;  /* 0x001470e201007387 */ /* 0x000fe80000100a00 */
[----:B------:R-:W-:Y:S04]  /*12b40*/  STL.64 [R1+0x1468], R224 ;  /* 0x001468e001007387 */ /* 0x000fe80000100a00 */
[----:B------:R-:W2:Y:S04]  /*12b50*/  LDL.LU.64 R16, [R1+0xf0] ;  /* 0x0000f00001107983 */ /* 0x000ea80000300a00 */
[----:B------:R-:W2:Y:S04]  /*12b60*/  LDL.LU.64 R18, [R1+0xf8] ;  /* 0x0000f80001127983 */ /* 0x000ea80000300a00 */
[----:B------:R-:W-:Y:S04]  /*12b70*/  STL.64 [R1+0x1480], R46 ;  /* 0x0014802e01007387 */ /* 0x000fe80000100a00 */
[----:B------:R1:W-:Y:S04]  /*12b80*/  STL.64 [R1+0x1478], R44 ;  /* 0x0014782c01007387 */ /* 0x0003e80000100a00 */
[----:B------:R-:W3:Y:S04]  /*12b90*/  LDL.LU.64 R72, [R1+0x100] ;  /* 0x0001000001487983 */ /* 0x000ee80000300a00 */
[----:B------:R-:W3:Y:S04]  /*12ba0*/  LDL.LU.64 R74, [R1+0x108] ;  /* 0x00010800014a7983 */ /* 0x000ee80000300a00 */
[----:B------:R-:W4:Y:S04]  /*12bb0*/  LDL.LU.64 R12, [R1+0x110] ;  /* 0x00011000010c7983 */ /* 0x000f280000300a00 */
[----:B------:R-:W4:Y:S04]  /*12bc0*/  LDL.LU.64 R14, [R1+0x118] ;  /* 0x00011800010e7983 */ /* 0x000f280000300a00 */
[----:B------:R-:W4:Y:S04]  /*12bd0*/  LDL.LU.64 R68, [R1+0x130] ;  /* 0x0001300001447983 */ /* 0x000f280000300a00 */
[----:B------:R-:W4:Y:S04]  /*12be0*/  LDL.LU.64 R70, [R1+0x138] ;  /* 0x0001380001467983 */ /* 0x000f280000300a00 */
[----:B------:R-:W4:Y:S04]  /*12bf0*/  LDL.LU.64 R64, [R1+0x160] ;  /* 0x0001600001407983 */ /* 0x000f280000300a00 */
[----:B------:R-:W4:Y:S04]  /*12c00*/  LDL.LU.64 R66, [R1+0x168] ;  /* 0x0001680001427983 */ /* 0x000f280000300a00 */
[----:B------:R-:W4:Y:S04]  /*12c10*/  LDL.LU.64 R8, [R1+0x280] ;  /* 0x0002800001087983 */ /* 0x000f280000300a00 */
[----:B------:R-:W4:Y:S01]  /*12c20*/  LDL.LU.64 R10, [R1+0x288] ;  /* 0x00028800010a7983 */ /* 0x000f220000300a00 */
[C---:B------:R-:W-:Y:S03]  /*12c30*/  HMMA.1688.F32.TF32 R80, R152.reuse, R24, R28 ;  /* 0x000000189850723c */ /* 0x040fe6000008101c */
[----:B------:R-:W4:Y:S04]  /*12c40*/  LDL.LU.64 R4, [R1+0x2a0] ;  /* 0x0002a00001047983 */ /* 0x000f280000300a00 */
[----:B------:R-:W4:Y:S01]  /*12c50*/  LDL.LU.64 R6, [R1+0x2a8] ;  /* 0x0002a80001067983 */ /* 0x000f220000300a00 */
[----:B------:R-:W-:Y:S03]  /*12c60*/  HMMA.1688.F32.TF32 R84, R152, R184, R20 ;  /* 0x000000b89854723c */ /* 0x000fe60000081014 */
[----:B------:R-:W-:Y:S04]  /*12c70*/  STL.64 [R1+0x1490], R78 ;  /* 0x0014904e01007387 */ /* 0x000fe80000100a00 */
[----:B------:R-:W-:Y:S04]  /*12c80*/  STL.64 [R1+0x1488], R76 ;  /* 0x0014884c01007387 */ /* 0x000fe80000100a00 */
[----:B------:R-:W-:Y:S04]  /*12c90*/  STL.64 [R1+0x14a0], R82 ;  /* 0x0014a05201007387 */ /* 0x000fe80000100a00 */
[----:B------:R-:W-:Y:S04]  /*12ca0*/  STL.64 [R1+0x1498], R80 ;  /* 0x0014985001007387 */ /* 0x000fe80000100a00 */
[----:B------:R-:W4:Y:S04]  /*12cb0*/  LDL.LU.64 R20, [R1+0x450] ;  /* 0x0004500001147983 */ /* 0x000f280000300a00 */
[----:B------:R-:W4:Y:S04]  /*12cc0*/  LDL.LU.64 R22, [R1+0x458] ;  /* 0x0004580001167983 */ /* 0x000f280000300a00 */
[----:B-1----:R-:W4:Y:S04]  /*12cd0*/  LDL.LU.64 R44, [R1+0x470] ;  /* 0x00047000012c7983 */ /* 0x002f280000300a00 */
[----:B------:R-:W4:Y:S04]  /*12ce0*/  LDL.LU.64 R46, [R1+0x478] ;  /* 0x00047800012e7983 */ /* 0x000f280000300a00 */
[----:B------:R-:W4:Y:S04]  /*12cf0*/  LDL.LU.64 R40, [R1+0x490] ;  /* 0x0004900001287983 */ /* 0x000f280000300a00 */
[----:B------:R-:W4:Y:S04]  /*12d00*/  LDL.LU.64 R42, [R1+0x498] ;  /* 0x00049800012a7983 */ /* 0x000f280000300a00 */
[----:B------:R-:W4:Y:S04]  /*12d10*/  LDL.LU.64 R28, [R1+0x480] ;  /* 0x00048000011c7983 */ /* 0x000f280000300a00 */
[----:B------:R-:W4:Y:S04]  /*12d20*/  LDL.LU.64 R30, [R1+0x488] ;  /* 0x00048800011e7983 */ /* 0x000f280000300a00 */
[----:B------:R-:W-:Y:S04]  /*12d30*/  STL.64 [R1+0x14b0], R86 ;  /* 0x0014b05601007387 */ /* 0x000fe80000100a00 */
[----:B------:R-:W-:Y:S01]  /*12d40*/  STL.64 [R1+0x14a8], R84 ;  /* 0x0014a85401007387 */ /* 0x000fe20000100a00 */
[----:B------:R-:W-:Y:S01]  /*12d50*/  IMAD.MOV.U32 R240, RZ, RZ, R183 ;  /* 0x000000fffff07224 */ /* 0x000fe200078e00b7 */
[----:B------:R-:W-:Y:S01]  /*12d60*/  MOV R241, R182 ;  /* 0x000000b600f17202 */ /* 0x000fe20000000f00 */
[----:B------:R-:W-:-:S02]  /*12d70*/  IMAD.MOV.U32 R242, RZ, RZ, R195 ;  /* 0x000000fffff27224 */ /* 0x000fc400078e00c3 */
[----:B------:R-:W-:Y:S01]  /*12d80*/  IMAD.MOV.U32 R243, RZ, RZ, R194 ;  /* 0x000000fffff37224 */ /* 0x000fe200078e00c2 */
[----:B------:R-:W-:Y:S01]  /*12d90*/  MOV R237, R190 ;  /* 0x000000be00ed7202 */ /* 0x000fe20000000f00 */
[----:B------:R-:W-:Y:S01]  /*12da0*/  IMAD.MOV.U32 R236, RZ, RZ, R191 ;  /* 0x000000ffffec7224 */ /* 0x000fe200078e00bf */
[----:B------:R-:W-:Y:S01]  /*12db0*/  LDS R228, [R0+UR7+0x2000] ;  /* 0x0020000700e47984 */ /* 0x000fe20008000800 */
[----:B------:R-:W-:Y:S02]  /*12dc0*/  IMAD.MOV.U32 R238, RZ, RZ, R35 ;  /* 0x000000ffffee7224 */ /* 0x000fe400078e0023 */
[----:B------:R-:W-:Y:S01]  /*12dd0*/  IMAD.MOV.U32 R239, RZ, RZ, R34 ;  /* 0x000000ffffef7224 */ /* 0x000fe200078e0022 */
[----:B------:R-:W-:Y:S04]  /*12de0*/  LDS R230, [R0+UR7+0x3000] ;  /* 0x0030000700e67984 */ /* 0x000fe80008000800 */
[----:B------:R-:W-:Y:S04]  /*12df0*/  LDS R229, [R252+UR7+0x2000] ;  /* 0x00200007fce57984 */ /* 0x000fe80008000800 */
[----:B------:R-:W-:Y:S01]  /*12e00*/  LDS R231, [R252+UR7+0x3000] ;  /* 0x00300007fce77984 */ /* 0x000fe20008000800 */
[C---:B--2---:R-:W-:Y:S03]  /*12e10*/  HMMA.1688.F32.TF32 R88, R152.reuse, R180, R16 ;  /* 0x000000b49858723c */ /* 0x044fe60000081010 */
[----:B------:R-:W2:Y:S04]  /*12e20*/  LDL.LU.64 R16, [R1+0x4a0] ;  /* 0x0004a00001107983 */ /* 0x000ea80000300a00 */
[----:B------:R-:W2:Y:S01]  /*12e30*/  LDL.LU.64 R18, [R1+0x4a8] ;  /* 0x0004a80001127983 */ /* 0x000ea20000300a00 */
[C---:B---3--:R-:W-:Y:S11]  /*12e40*/  HMMA.1688.F32.TF32 R92, R152.reuse, R176, R72 ;  /* 0x000000b0985c723c */ /* 0x048ff60000081048 */
[----:B------:R-:W-:Y:S04]  /*12e50*/  STL.64 [R1+0x14c8], R90 ;  /* 0x0014c85a01007387 */ /* 0x000fe80000100a00 */
[----:B------:R-:W-:Y:S01]  /*12e60*/  STL.64 [R1+0x14c0], R88 ;  /* 0x0014c05801007387 */ /* 0x000fe20000100a00 */
[C---:B----4-:R-:W-:Y:S03]  /*12e70*/  HMMA.1688.F32.TF32 R96, R152.reuse, R124, R12 ;  /* 0x0000007c9860723c */ /* 0x050fe6000008100c */
[----:B------:R-:W-:Y:S04]  /*12e80*/  STL.64 [R1+0x14d8], R94 ;  /* 0x0014d85e01007387 */ /* 0x000fe80000100a00 */
[----:B------:R-:W-:Y:S04]  /*12e90*/  STL.64 [R1+0x14d0], R92 ;  /* 0x0014d05c01007387 */ /* 0x000fe80000100a00 */
[----:B------:R-:W3:Y:S04]  /*12ea0*/  LDL.LU.64 R12, [R1+0x4f0] ;  /* 0x0004f000010c7983 */ /* 0x000ee80000300a00 */
[----:B------:R-:W3:Y:S01]  /*12eb0*/  LDL.LU.64 R14, [R1+0x4f8] ;  /* 0x0004f800010e7983 */ /* 0x000ee20000300a00 */
[C---:B------:R-:W-:Y:S03]  /*12ec0*/  HMMA.1688.F32.TF32 R108, R152.reuse, R112, R8 ;  /* 0x00000070986c723c */ /* 0x040fe60000081008 */
[----:B------:R-:W-:Y:S04]  /*12ed0*/  LDS R8, [R0+UR7+0x300] ;  /* 0x0003000700087984 */ /* 0x000fe80008000800 */
[----:B------:R-:W-:Y:S04]  /*12ee0*/  LDS R10, [R0+UR7+0x1300] ;  /* 0x00130007000a7984 */ /* 0x000fe80008000800 */
[----:B------:R-:W-:Y:S04]  /*12ef0*/  LDS R9, [R252+UR7+0x300] ;  /* 0x00030007fc097984 */ /* 0x000fe80008000800 */
[----:B------:R-:W2:Y:S01]  /*12f00*/  LDS R11, [R252+UR7+0x1300] ;  /* 0x00130007fc0b7984 */ /* 0x000ea20008000800 */
[C---:B------:R-:W-:Y:S03]  /*12f10*/  HMMA.1688.F32.TF32 R128, R152.reuse, R60, R4 ;  /* 0x0000003c9880723c */ /* 0x040fe60000081004 */
[----:B------:R-:W-:Y:S04]  /*12f20*/  STL.64 [R1+0x14e8], R98 ;  /* 0x0014e86201007387 */ /* 0x000fe80000100a00 */
[----:B------:R-:W-:Y:S04]  /*12f30*/  STL.64 [R1+0x14e0], R96 ;  /* 0x0014e06001007387 */ /* 0x000fe80000100a00 */
[----:B------:R-:W4:Y:S04]  /*12f40*/  LDL.LU.64 R4, [R1+0x500] ;  /* 0x0005000001047983 */ /* 0x000f280000300a00 */
[----:B------:R-:W4:Y:S01]  /*12f50*/  LDL.LU.64 R6, [R1+0x508] ;  /* 0x0005080001067983 */ /* 0x000f220000300a00 */
[C---:B------:R-:W-:Y:S03]  /*12f60*/  HMMA.1688.F32.TF32 R140, R152.reuse, R56, R20 ;  /* 0x00000038988c723c */ /* 0x040fe60000081014 */
[----:B------:R-:W4:Y:S04]  /*12f70*/  LDL.LU.64 R20, [R1+0x520] ;  /* 0x0005200001147983 */ /* 0x000f280000300a00 */
[----:B------:R-:W4:Y:S01]  /*12f80*/  LDL.LU.64 R22, [R1+0x528] ;  /* 0x0005280001167983 */ /* 0x000f220000300a00 */
[C---:B------:R-:W-:Y:S08]  /*12f90*/  HMMA.1688.F32.TF32 R100, R152.reuse, R120, R68 ;  /* 0x000000789864723c */ /* 0x040ff00000081044 */
[C---:B------:R-:W-:Y:S08]  /*12fa0*/  HMMA.1688.F32.TF32 R104, R152.reuse, R116, R64 ;  /* 0x000000749868723c */ /* 0x040ff00000081040 */
[C---:B------:R-:W-:Y:S08]  /*12fb0*/  HMMA.1688.F32.TF32 R144, R152.reuse, R52, R44 ;  /* 0x000000349890723c */ /* 0x040ff0000008102c */
[C---:B------:R-:W-:Y:S08]  /*12fc0*/  HMMA.1688.F32.TF32 R148, R152.reuse, R48, R40 ;  /* 0x000000309894723c */ /* 0x040ff00000081028 */
[----:B------:R-:W-:Y:S01]  /*12fd0*/  HMMA.1688.F32.TF32 R152, R152, R36, R28 ;  /* 0x000000249898723c */ /* 0x000fe2000008101c */
[----:B------:R-:W4:Y:S04]  /*12fe0*/  LDL.LU.64 R28, [R1+0x530] ;  /* 0x00053000011c7983 */ /* 0x000f280000300a00 */
[----:B------:R-:W4:Y:S03]  /*12ff0*/  LDL.LU.64 R30, [R1+0x538] ;  /* 0x00053800011e7983 */ /* 0x000f260000300a00 */
[----:B--2---:R-:W-:Y:S01]  /*13000*/  HMMA.1688.F32.TF32 R156, R8, R192, R16 ;  /* 0x000000c0089c723c */ /* 0x004fe20000081010 */
[----:B------:R-:W2:Y:S04]  /*13010*/  LDL.LU.64 R16, [R1+0x550] ;  /* 0x0005500001107983 */ /* 0x000ea80000300a00 */
[----:B------:R-:W2:-:S14]  /*13020*/  LDL.LU.64 R18, [R1+0x558] ;  /* 0x0005580001127983 */ /* 0x000e9c0000300a00 */
[----:B------:R-:W-:Y:S04]  /*13030*/  STL [R1+0x1310], R156 ;  /* 0x0013109c01007387 */ /* 0x000fe80000100800 */
[----:B------:R-:W-:Y:S04]  /*13040*/  STL [R1+0x130c], R157 ;  /* 0x00130c9d01007387 */ /* 0x000fe80000100800 */
[----:B------:R-:W-:Y:S04]  /*13050*/  STL [R1+0x1308], R158 ;  /* 0x0013089e01007387 */ /* 0x000fe80000100800 */
[----:B------:R-:W-:Y:S01]  /*13060*/  STL [R1+0x1304], R159 ;  /* 0x0013049f01007387 */ /* 0x000fe20000100800 */
[----:B---3--:R-:W-:Y:S03]  /*13070*/  HMMA.1688.F32.TF32 R160, R8, R188, R12 ;  /* 0x000000bc08a0723c */ /* 0x008fe6000008100c */
[----:B------:R-:W3:Y:S04]  /*13080*/  LDL.LU.64 R12, [R1+0x570] ;  /* 0x00057000010c7983 */ /* 0x000ee80000300a00 */
[----:B------:R-:W3:-:S12]  /*13090*/  LDL.LU.64 R14, [R1+0x578] ;  /* 0x00057800010e7983 */ /* 0x000ed80000300a00 */
[----:B------:R-:W-:Y:S01]  /*130a0*/  STL [R1+0x1320], R160 ;  /* 0x001320a001007387 */ /* 0x000fe20000100800 */
[C---:B----4-:R-:W-:Y:S03]  /*130b0*/  HMMA.1688.F32.TF32 R164, R8.reuse, R32, R4 ;  /* 0x0000002008a4723c */ /* 0x050fe60000081004 */
[----:B------:R-:W-:Y:S05]  /*130c0*/  STL [R1+0x131c], R161 ;  /* 0x00131ca101007387 */ /* 0x000fea0000100800 */
[C---:B------:R-:W-:Y:S01]  /*130d0*/  HMMA.1688.F32.TF32 R168, R8.reuse, R24, R20 ;  /* 0x0000001808a8723c */ /* 0x040fe20000081014 */
[----:B------:R-:W-:Y:S04]  /*130e0*/  STL [R1+0x1318], R162 ;  /* 0x001318a201007387 */ /* 0x000fe80000100800 */
[----:B------:R-:W-:Y:S04]  /*130f0*/  STL [R1+0x1314], R163 ;  /* 0x001314a301007387 */ /* 0x000fe80000100800 */
[----:B------:R-:W4:Y:S04]  /*13100*/  LDL.LU.64 R4, [R1+0x580] ;  /* 0x0005800001047983 */ /* 0x000f280000300a00 */
[----:B------:R-:W4:Y:S04]  /*13110*/  LDL.LU.64 R6, [R1+0x588] ;  /* 0x0005880001067983 */ /* 0x000f280000300a00 */
[----:B------:R-:W-:Y:S04]  /*13120*/  STL [R1+0x1330], R164 ;  /* 0x001330a401007387 */ /* 0x000fe80000100800 */
[----:B------:R-:W-:Y:S04]  /*13130*/  STL [R1+0x132c], R165 ;  /* 0x00132ca501007387 */ /* 0x000fe80000100800 */
[----:B------:R-:W-:Y:S01]  /*13140*/  STL [R1+0x1328], R166 ;  /* 0x001328a601007387 */ /* 0x000fe20000100800 */
[C---:B------:R-:W-:Y:S03]  /*13150*/  HMMA.1688.F32.TF32 R172, R8.reuse, R184, R28 ;  /* 0x000000b808ac723c */ /* 0x040fe6000008101c */
[----:B------:R-:W-:Y:S04]  /*13160*/  STL [R1+0x1324], R167 ;  /* 0x001324a701007387 */ /* 0x000fe80000100800 */
[----:B------:R-:W4:Y:S04]  /*13170*/  LDL.LU.64 R20, [R1+0x6c0] ;  /* 0x0006c00001147983 */ /* 0x000f280000300a00 */
[----:B------:R-:W4:Y:S04]  /*13180*/  LDL.LU.64 R22, [R1+0x6c8] ;  /* 0x0006c80001167983 */ /* 0x000f280000300a00 */
[----:B------:R1:W-:Y:S04]  /*13190*/  STL [R1+0x1340], R168 ;  /* 0x001340a801007387 */ /* 0x0003e80000100800 */
[----:B------:R1:W-:Y:S04]  /*131a0*/  STL [R1+0x133c], R169 ;  /* 0x00133ca901007387 */ /* 0x0003e80000100800 */
[----:B------:R1:W-:Y:S04]  /*131b0*/  STL [R1+0x1338], R170 ;  /* 0x001338aa01007387 */ /* 0x0003e80000100800 */
[----:B------:R1:W-:Y:S04]  /*131c0*/  STL [R1+0x1334], R171 ;  /* 0x001334ab01007387 */ /* 0x0003e80000100800 */
[----:B------:R-:W-:Y:S04]  /*131d0*/  STL [R1+0x1350], R172 ;  /* 0x001350ac01007387 */ /* 0x000fe80000100800 */
[----:B------:R-:W-:Y:S04]  /*131e0*/  STL [R1+0x134c], R173 ;  /* 0x00134cad01007387 */ /* 0x000fe80000100800 */
[----:B------:R-:W-:Y:S04]  /*131f0*/  STL [R1+0x1348], R174 ;  /* 0x001348ae01007387 */ /* 0x000fe80000100800 */
[----:B------:R1:W-:Y:S01]  /*13200*/  STL [R1+0x1344], R175 ;  /* 0x001344af01007387 */ /* 0x0003e20000100800 */
[----:B--2---:R-:W-:Y:S03]  /*13210*/  HMMA.1688.F32.TF32 R196, R8, R180, R16 ;  /* 0x000000b408c4723c */ /* 0x004fe60000081010 */
[----:B------:R-:W2:Y:S04]  /*13220*/  LDL.LU.64 R16, [R1+0x6b0] ;  /* 0x0006b00001107983 */ /* 0x000ea80000300a00 */
[----:B------:R-:W2:-:S12]  /*13230*/  LDL.LU.64 R18, [R1+0x6b8] ;  /* 0x0006b80001127983 */ /* 0x000e980000300a00 */
[----:B------:R-:W-:Y:S04]  /*13240*/  STL [R1+0x1360], R196 ;  /* 0x001360c401007387 */ /* 0x000fe80000100800 */
[----:B------:R-:W-:Y:S04]  /*13250*/  STL [R1+0x135c], R197 ;  /* 0x00135cc501007387 */ /* 0x000fe80000100800 */
[----:B------:R-:W-:Y:S04]  /*13260*/  STL [R1+0x1358], R198 ;  /* 0x001358c601007387 */ /* 0x000fe80000100800 */
[----:B------:R1:W-:Y:S01]  /*13270*/  STL [R1+0x1354], R199 ;  /* 0x001354c701007387 */ /* 0x0003e20000100800 */
[----:B---3--:R-:W-:Y:S03]  /*13280*/  HMMA.1688.F32.TF32 R200, R8, R176, R12 ;  /* 0x000000b008c8723c */ /* 0x008fe6000008100c */
[----:B------:R-:W3:Y:S04]  /*13290*/  LDL.LU.64 R12, [R1+0x690] ;  /* 0x00069000010c7983 */ /* 0x000ee80000300a00 */
[----:B------:R-:W3:-:S12]  /*132a0*/  LDL.LU.64 R14, [R1+0x698] ;  /* 0x00069800010e7983 */ /* 0x000ed80000300a00 */
[----:B------:R1:W-:Y:S04]  /*132b0*/  STL [R1+0x1370], R200 ;  /* 0x001370c801007387 */ /* 0x0003e80000100800 */
[----:B------:R1:W-:Y:S04]  /*132c0*/  STL [R1+0x136c], R201 ;  /* 0x00136cc901007387 */ /* 0x0003e80000100800 */
[----:B------:R1:W-:Y:S01]  /*132d0*/  STL [R1+0x1368], R202 ;  /* 0x001368ca01007387 */ /* 0x0003e20000100800 */
[----:B----4-:R-:W-:Y:S03]  /*132e0*/  HMMA.1688.F32.TF32 R4, R8, R124, R4 ;  /* 0x0000007c0804723c */ /* 0x010fe60000081004 */
[----:B------:R4:W-:-:S15]  /*132f0*/  STL [R1+0x1364], R203 ;  /* 0x001364cb01007387 */ /* 0x0009de0000100800 */
[----:B------:R-:W-:Y:S01]  /*13300*/  NOP ;  /* 0x0000000000007918 */ /* 0x000fe20000000000 */
[----:B-1----:R-:W-:Y:S01]  /*13310*/  IMAD.MOV.U32 R168, RZ, RZ, R4 ;  /* 0x000000ffffa87224 */ /* 0x002fe200078e0004 */
[----:B------:R-:W-:Y:S01]  /*13320*/  MOV R169, R5 ;  /* 0x0000000500a97202 */ /* 0x000fe20000000f00 */
[----:B------:R-:W-:Y:S01]  /*13330*/  IMAD.MOV.U32 R170, RZ, RZ, R6 ;  /* 0x000000ffffaa7224 */ /* 0x000fe200078e0006 */
[----:B------:R-:W4:Y:S01]  /*13340*/  LDL.LU.64 R4, [R1+0x680] ;  /* 0x0006800001047983 */ /* 0x000f220000300a00 */
[----:B------:R-:W-:-:S03]  /*13350*/  IMAD.MOV.U32 R171, RZ, RZ, R7 ;  /* 0x000000ffffab7224 */ /* 0x000fc600078e0007 */
[----:B------:R-:W4:Y:S01]  /*13360*/  LDL.LU.64 R6, [R1+0x688] ;  /* 0x0006880001067983 */ /* 0x000f220000300a00 */
[----:B------:R-:W-:Y:S03]  /*13370*/  HMMA.1688.F32.TF32 R20, R8, R120, R20 ;  /* 0x000000780814723c */ /* 0x000fe60000081014 */
[----:B------:R1:W-:Y:S04]  /*13380*/  STL [R1+0x1380], R171 ;  /* 0x001380ab01007387 */ /* 0x0003e80000100800 */
[----:B------:R1:W-:Y:S04]  /*13390*/  STL [R1+0x137c], R170 ;  /* 0x00137caa01007387 */ /* 0x0003e80000100800 */
[----:B------:R1:W-:Y:S04]  /*133a0*/  STL [R1+0x1378], R169 ;  /* 0x001378a901007387 */ /* 0x0003e80000100800 */
[----:B------:R1:W-:Y:S04]  /*133b0*/  STL [R1+0x1374], R168 ;  /* 0x001374a801007387 */ /* 0x0003e80000100800 */
[----:B------:R-:W-:Y:S01]  /*133c0*/  IMAD.MOV.U32 R175, RZ, RZ, R23 ;  /* 0x000000ffffaf7224 */ /* 0x000fe200078e0017 */
[----:B------:R-:W-:Y:S01]  /*133d0*/  MOV R173, R21 ;  /* 0x0000001500ad7202 */ /* 0x000fe20000000f00 */
[----:B------:R-:W-:-:S02]  /*133e0*/  IMAD.MOV.U32 R174, RZ, RZ, R22 ;  /* 0x000000ffffae7224 */ /* 0x000fc400078e0016 */
[----:B------:R-:W-:Y:S01]  /*133f0*/  IMAD.MOV.U32 R172, RZ, RZ, R20 ;  /* 0x000000ffffac7224 */ /* 0x000fe200078e0014 */
[----:B------:R1:W-:Y:S04]  /*13400*/  STL [R1+0x1390], R175 ;  /* 0x001390af01007387 */ /* 0x0003e80000100800 */
[----:B------:R1:W-:Y:S04]  /*13410*/  STL [R1+0x138c], R174 ;  /* 0x00138cae01007387 */ /* 0x0003e80000100800 */
[----:B------:R1:W-:Y:S04]  /*13420*/  STL [R1+0x1388], R173 ;  /* 0x001388ad01007387 */ /* 0x0003e80000100800 */
[----:B------:R1:W-:Y:S01]  /*13430*/  STL [R1+0x1384], R172 ;  /* 0x001384ac01007387 */ /* 0x0003e20000100800 */
[----:B--2---:R-:W-:-:S15]  /*13440*/  HMMA.1688.F32.TF32 R16, R8, R116, R16 ;  /* 0x000000740810723c */ /* 0x004fde0000081010 */
[----:B------:R-:W-:-:S04]  /*13450*/  NOP ;  /* 0x0000000000007918 */ /* 0x000fc80000000000 */
[----:B------:R-:W-:Y:S01]  /*13460*/  IMAD.MOV.U32 R199, RZ, RZ, R19 ;  /* 0x000000ffffc77224 */ /* 0x000fe200078e0013 */
[----:B------:R-:W-:Y:S01]  /*13470*/  MOV R197, R17 ;  /* 0x0000001100c57202 */ /* 0x000fe20000000f00 */
[----:B------:R-:W-:Y:S02]  /*13480*/  IMAD.MOV.U32 R198, RZ, RZ, R18 ;  /* 0x000000ffffc67224 */ /* 0x000fe400078e0012 */
[----:B------:R-:W-:Y:S01]  /*13490*/  IMAD.MOV.U32 R196, RZ, RZ, R16 ;  /* 0x000000ffffc47224 */ /* 0x000fe200078e0010 */
[----:B---3--:R-:W-:Y:S01]  /*134a0*/  HMMA.1688.F32.TF32 R12, R8, R112, R12 ;  /* 0x00000070080c723c */ /* 0x008fe2000008100c */
[----:B------:R2:W-:Y:S04]  /*134b0*/  STL [R1+0x13a0], R199 ;  /* 0x0013a0c701007387 */ /* 0x0005e80000100800 */
[----:B------:R3:W-:Y:S04]  /*134c0*/  STL [R1+0x139c], R198 ;  /* 0x00139cc601007387 */ /* 0x0007e80000100800 */
[----:B------:R1:W-:Y:S04]  /*134d0*/  STL [R1+0x1398], R197 ;  /* 0x001398c501007387 */ /* 0x0003e80000100800 */
[----:B------:R1:W-:Y:S06]  /*134e0*/  STL [R1+0x1394], R196 ;  /* 0x001394c401007387 */ /* 0x0003ec0000100800 */
[----:B------:R-:W-:Y:S01]  /*134f0*/  IMAD.MOV.U32 R167, RZ, RZ, R15 ;  /* 0x000000ffffa77224 */ /* 0x000fe200078e000f */
[----:B------:R-:W-:Y:S01]  /*13500*/  MOV R165, R13 ;  /* 0x0000000d00a57202 */ /* 0x000fe20000000f00 */
[----:B------:R-:W-:-:S02]  /*13510*/  IMAD.MOV.U32 R166, RZ, RZ, R14 ;  /* 0x000000ffffa67224 */ /* 0x000fc400078e000e */
[----:B------:R-:W-:Y:S01]  /*13520*/  IMAD.MOV.U32 R164, RZ, RZ, R12 ;  /* 0x000000ffffa47224 */ /* 0x000fe200078e000c */
[----:B------:R-:W-:Y:S04]  /*13530*/  STL [R1+0x13b0], R167 ;  /* 0x0013b0a701007387 */ /* 0x000fe80000100800 */
[----:B------:R-:W-:Y:S04]  /*13540*/  STL [R1+0x13ac], R166 ;  /* 0x0013aca601007387 */ /* 0x000fe80000100800 */
[----:B------:R-:W-:Y:S04]  /*13550*/  STL [R1+0x13a8], R165 ;  /* 0x0013a8a501007387 */ /* 0x000fe80000100800 */
[----:B------:R-:W-:Y:S04]  /*13560*/  STL [R1+0x13a4], R164 ;  /* 0x0013a4a401007387 */ /* 0x000fe80000100800 */
[----:B------:R-:W2:Y:S04]  /*13570*/  LDL.LU.64 R76, [R1+0x670] ;  /* 0x00067000014c7983 */ /* 0x000ea80000300a00 */
[----:B------:R-:W2:Y:S04]  /*13580*/  LDL.LU.64 R78, [R1+0x678] ;  /* 0x00067800014e7983 */ /* 0x000ea80000300a00 */
[----:B------:R-:W3:Y:S04]  /*13590*/  LDL.LU.64 R44, [R1+0x660] ;  /* 0x00066000012c7983 */ /* 0x000ee80000300a00 */
[----:B------:R-:W3:Y:S01]  /*135a0*/  LDL.LU.64 R46, [R1+0x668] ;  /* 0x00066800012e7983 */ /* 0x000ee20000300a00 */
[----:B----4-:R-:W-:-:S15]  /*135b0*/  HMMA.1688.F32.TF32 R4, R8, R60, R4 ;  /* 0x0000003c0804723c */ /* 0x010fde0000081004 */
[----:B------:R-:W-:-:S04]  /*135c0*/  NOP ;  /* 0x0000000000007918 */ /* 0x000fc80000000000 */
[----:B------:R-:W-:Y:S01]  /*135d0*/  IMAD.MOV.U32 R200, RZ, RZ, R4 ;  /* 0x000000ffffc87224 */ /* 0x000fe200078e0004 */
[----:B------:R-:W-:Y:S01]  /*135e0*/  MOV R201, R5 ;  /* 0x0000000500c97202 */ /* 0x000fe20000000f00 */
[----:B------:R-:W-:Y:S01]  /*135f0*/  IMAD.MOV.U32 R202, RZ, RZ, R6 ;  /* 0x000000ffffca7224 */ /* 0x000fe200078e0006 */
[----:B------:R-:W4:Y:S01]  /*13600*/  LDL.LU.64 R4, [R1+0x650] ;  /* 0x0006500001047983 */ /* 0x000f220000300a00 */
[----:B------:R-:W-:-:S03]  /*13610*/  IMAD.MOV.U32 R203, RZ, RZ, R7 ;  /* 0x000000ffffcb7224 */ /* 0x000fc600078e0007 */
[----:B------:R-:W4:Y:S04]  /*13620*/  LDL.LU.64 R6, [R1+0x658] ;  /* 0x0006580001067983 */ /* 0x000f280000300a00 */
        /* <DEDUP_REMOVED lines=18> */
[----:B------:R1:W-:Y:S04]  /*13750*/  STL [R1+0x13c0], R203 ;  /* 0x0013c0cb01007387 */ /* 0x0003e80000100800 */
[----:B------:R1:W-:Y:S04]  /*13760*/  STL [R1+0x13bc], R202 ;  /* 0x0013bcca01007387 */ /* 0x0003e80000100800 */
[----:B------:R1:W-:Y:S04]  /*13770*/  STL [R1+0x13b8], R201 ;  /* 0x0013b8c901007387 */ /* 0x0003e80000100800 */
[----:B------:R1:W-:Y:S04]  /*13780*/  STL [R1+0x13b4], R200 ;  /* 0x0013b4c801007387 */ /* 0x0003e80000100800 */
[----:B------:R-:W4:Y:S04]  /*13790*/  LDL.LU.64 R84, [R1+0x5b0] ;  /* 0x0005b00001547983 */ /* 0x000f280000300a00 */
[----:B------:R-:W4:Y:S04]  /*137a0*/  LDL.LU.64 R86, [R1+0x5b8] ;  /* 0x0005b80001567983 */ /* 0x000f280000300a00 */
[----:B------:R-:W4:Y:S04]  /*137b0*/  LDL.LU.64 R80, [R1+0x5a0] ;  /* 0x0005a00001507983 */ /* 0x000f280000300a00 */
[----:B------:R-:W4:Y:S01]  /*137c0*/  LDL.LU.64 R82, [R1+0x5a8] ;  /* 0x0005a80001527983 */ /* 0x000f220000300a00 */
[C---:B--2---:R-:W-:Y:S08]  /*137d0*/  HMMA.1688.F32.TF32 R76, R8.reuse, R56, R76 ;  /* 0x00000038084c723c */ /* 0x044ff0000008104c */
[----:B---3--:R-:W-:Y:S11]  /*137e0*/  HMMA.1688.F32.TF32 R248, R8, R52, R44 ;  /* 0x0000003408f8723c */ /* 0x008ff6000008102c */
[----:B-1----:R-:W-:Y:S01]  /*137f0*/  IMAD.MOV.U32 R171, RZ, RZ, R76 ;  /* 0x000000ffffab7224 */ /* 0x002fe200078e004c */
[----:B------:R-:W-:Y:S01]  /*13800*/  MOV R170, R77 ;  /* 0x0000004d00aa7202 */ /* 0x000fe20000000f00 */
[----:B------:R-:W-:Y:S01]  /*13810*/  IMAD.MOV.U32 R169, RZ, RZ, R78 ;  /* 0x000000ffffa97224 */ /* 0x000fe200078e004e */
[----:B------:R-:W2:Y:S01]  /*13820*/  LDL.LU.64 R76, [R1+0x590] ;  /* 0x00059000014c7983 */ /* 0x000ea20000300a00 */
[----:B------:R-:W-:-:S03]  /*13830*/  IMAD.MOV.U32 R168, RZ, RZ, R79 ;  /* 0x000000ffffa87224 */ /* 0x000fc600078e004f */
[----:B------:R-:W2:Y:S04]  /*13840*/  LDL.LU.64 R78, [R1+0x598] ;  /* 0x00059800014e7983 */ /* 0x000ea80000300a00 */
[----:B------:R-:W3:Y:S04]  /*13850*/  LDL.LU.64 R44, [R1+0x560] ;  /* 0x00056000012c7983 */ /* 0x000ee80000300a00 */
[----:B------:R-:W3:Y:S01]  /*13860*/  LDL.LU.64 R46, [R1+0x568] ;  /* 0x00056800012e7983 */ /* 0x000ee20000300a00 */
[C---:B----4-:R-:W-:Y:S08]  /*13870*/  HMMA.1688.F32.TF32 R4, R8.reuse, R48, R4 ;  /* 0x000000300804723c */ /* 0x050ff00000081004 */
[----:B------:R-:W-:Y:S01]  /*13880*/  HMMA.1688.F32.TF32 R8, R8, R36, R40 ;  /* 0x000000240808723c */ /* 0x000fe20000081028 */
[----:B------:R-:W4:Y:S04]  /*13890*/  LDL.LU.64 R40, [R1+0x540] ;  /* 0x0005400001287983 */ /* 0x000f280000300a00 */
[----:B------:R-:W4:Y:S01]  /*138a0*/  LDL.LU.64 R42, [R1+0x548] ;  /* 0x00054800012a7983 */ /* 0x000f220000300a00 */
[----:B------:R-:W-:-:S02]  /*138b0*/  IMAD.MOV.U32 R232, RZ, RZ, R27 ;  /* 0x000000ffffe87224 */ /* 0x000fc400078e001b */
[----:B------:R-:W-:Y:S01]  /*138c0*/  HMMA.1688.F32.TF32 R16, R204, R188, R16 ;  /* 0x000000bccc10723c */ /* 0x000fe20000081010 */
[----:B------:R-:W-:-:S07]  /*138d0*/  MOV R233, R26 ;  /* 0x0000001a00e97202 */ /* 0x000fce0000000f00 */
[C---:B------:R-:W-:Y:S08]  /*138e0*/  HMMA.1688.F32.TF32 R64, R204.reuse, R184, R64 ;  /* 0x000000b8cc40723c */ /* 0x040ff00000081040 */
[----:B------:R-:W-:-:S15]  /*138f0*/  HMMA.1688.F32.TF32 R80, R204, R116, R80 ;  /* 0x00000074cc50723c */ /* 0x000fde0000081050 */
[----:B------:R-:W-:-:S04]  /*13900*/  NOP ;  /* 0x0000000000007918 */ /* 0x000fc80000000000 */
[----:B------:R-:W-:Y:S01]  /*13910*/  IMAD.MOV.U32 R160, RZ, RZ, R80 ;  /* 0x000000ffffa07224 */ /* 0x000fe200078e0050 */
[----:B------:R-:W-:Y:S01]  /*13920*/  MOV R161, R81 ;  /* 0x0000005100a17202 */ /* 0x000fe20000000f00 */
[----:B------:R-:W-:Y:S01]  /*13930*/  IMAD.MOV.U32 R162, RZ, RZ, R82 ;  /* 0x000000ffffa27224 */ /* 0x000fe200078e0052 */
[----:B------:R-:W4:Y:S01]  /*13940*/  LDL.LU.64 R80, [R1+0x510] ;  /* 0x0005100001507983 */ /* 0x000f220000300a00 */
[----:B------:R-:W-:-:S03]  /*13950*/  IMAD.MOV.U32 R163, RZ, RZ, R83 ;  /* 0x000000ffffa37224 */ /* 0x000fc600078e0053 */
[----:B------:R-:W4:Y:S04]  /*13960*/  LDL.LU.64 R82, [R1+0x518] ;  /* 0x0005180001527983 */ /* 0x000f280000300a00 */
[----:B------:R-:W4:Y:S04]  /*13970*/  LDL.LU R183, [R1+0x15ec] ;  /* 0x0015ec0001b77983 */ /* 0x000f280000300800 */
[----:B------:R-:W4:Y:S04]  /*13980*/  LDL.LU R182, [R1+0x15e8] ;  /* 0x0015e80001b67983 */ /* 0x000f280000300800 */
[----:B------:R-:W4:Y:S04]  /*13990*/  LDL.LU R195, [R1+0x15e4] ;  /* 0x0015e40001c37983 */ /* 0x000f280000300800 */
[----:B------:R-:W4:Y:S01]  /*139a0*/  LDL.LU R194, [R1+0x15e0] ;  /* 0x0015e00001c27983 */ /* 0x000f220000300800 */
[C---:B--2---:R-:W-:Y:S08]  /*139b0*/  HMMA.1688.F32.TF32 R76, R204.reuse, R112, R76 ;  /* 0x00000070cc4c723c */ /* 0x044ff0000008104c */
[----:B---3--:R-:W-:Y:S11]  /*139c0*/  HMMA.1688.F32.TF32 R44, R204, R60, R44 ;  /* 0x0000003ccc2c723c */ /* 0x008ff6000008102c */
[----:B------:R-:W-:Y:S01]  /*139d0*/  IMAD.MOV.U32 R189, RZ, RZ, R76 ;  /* 0x000000ffffbd7224 */ /* 0x000fe200078e004c */
[----:B------:R-:W-:Y:S01]  /*139e0*/  MOV R188, R77 ;  /* 0x0000004d00bc7202 */ /* 0x000fe20000000f00 */
[----:B------:R-:W-:Y:S01]  /*139f0*/  IMAD.MOV.U32 R185, RZ, RZ, R78 ;  /* 0x000000ffffb97224 */ /* 0x000fe200078e004e */
[----:B------:R-:W2:Y:S01]  /*13a00*/  LDL.LU.64 R76, [R1+0x430] ;  /* 0x00043000014c7983 */ /* 0x000ea20000300a00 */
[----:B------:R-:W-:-:S03]  /*13a10*/  IMAD.MOV.U32 R184, RZ, RZ, R79 ;  /* 0x000000ffffb87224 */ /* 0x000fc600078e004f */
[----:B------:R-:W2:Y:S01]  /*13a20*/  LDL.LU.64 R78, [R1+0x438] ;  /* 0x00043800014e7983 */ /* 0x000ea20000300a00 */
[----:B------:R-:W-:-:S03]  /*13a30*/  IMAD.MOV.U32 R175, RZ, RZ, R44 ;  /* 0x000000ffffaf7224 */ /* 0x000fc600078e002c */
[----:B------:R-:W3:Y:S01]  /*13a40*/  LDL.LU R191, [R1+0x15dc] ;  /* 0x0015dc0001bf7983 */ /* 0x000ee20000300800 */
[----:B------:R-:W-:-:S03]  /*13a50*/  MOV R174, R45 ;  /* 0x0000002d00ae7202 */ /* 0x000fc60000000f00 */
[----:B------:R-:W2:Y:S01]  /*13a60*/  LDL.LU R190, [R1+0x15d8] ;  /* 0x0015d80001be7983 */ /* 0x000ea20000300800 */
[----:B------:R-:W-:-:S03]  /*13a70*/  IMAD.MOV.U32 R173, RZ, RZ, R46 ;  /* 0x000000ffffad7224 */ /* 0x000fc600078e002e */
[----:B------:R-:W2:Y:S01]  /*13a80*/  LDL.LU R35, [R1+0x15d4] ;  /* 0x0015d40001237983 */ /* 0x000ea20000300800 */
[----:B------:R-:W-:-:S03]  /*13a90*/  IMAD.MOV.U32 R172, RZ, RZ, R47 ;  /* 0x000000ffffac7224 */ /* 0x000fc600078e002f */
[----:B------:R-:W2:Y:S04]  /*13aa0*/  LDL.LU R34, [R1+0x15d0] ;  /* 0x0015d00001227983 */ /* 0x000ea80000300800 */
[----:B------:R-:W2:Y:S04]  /*13ab0*/  LDL.LU.64 R44, [R1+0x420] ;  /* 0x00042000012c7983 */ /* 0x000ea80000300a00 */
[----:B------:R-:W2:Y:S04]  /*13ac0*/  LDL.LU.64 R46, [R1+0x428] ;  /* 0x00042800012e7983 */ /* 0x000ea80000300a00 */
[----:B------:R-:W2:Y:S04]  /*13ad0*/  LDL.LU R27, [R1+0x15cc] ;  /* 0x0015cc00011b7983 */ /* 0x000ea80000300800 */
[----:B------:R-:W2:Y:S01]  /*13ae0*/  LDL.LU R26, [R1+0x15c8] ;  /* 0x0015c800011a7983 */ /* 0x000ea20000300800 */
[----:B----4-:R-:W-:Y:S01]  /*13af0*/  HMMA.1688.F32.TF32 R40, R204, R56, R40 ;  /* 0x00000038cc28723c */ /* 0x010fe20000081028 */
[----:B------:R-:W-:-:S02]  /*13b00*/  IMAD.MOV.U32 R234, RZ, RZ, R178 ;  /* 0x000000ffffea7224 */ /* 0x000fc400078e00b2 */
[----:B------:R-:W4:Y:S01]  /*13b10*/  LDL.LU R178, [R1+0x15c4] ;  /* 0x0015c40001b27983 */ /* 0x000f220000300800 */
[----:B------:R-:W-:-:S03]  /*13b20*/  IMAD.MOV.U32 R235, RZ, RZ, R179 ;  /* 0x000000ffffeb7224 */ /* 0x000fc600078e00b3 */
[----:B------:R-:W4:Y:S04]  /*13b30*/  LDL.LU R179, [R1+0x15c0] ;  /* 0x0015c00001b37983 */ /* 0x000f280000300800 */
[----:B------:R-:W4:Y:S04]  /*13b40*/  LDL.LU R208, [R1+0x7a0] ;  /* 0x0007a00001d07983 */ /* 0x000f280000300800 */
[----:B------:R-:W4:Y:S01]  /*13b50*/  LDL.LU R209, [R1+0x7a4] ;  /* 0x0007a40001d17983 */ /* 0x000f220000300800 */
[----:B------:R-:W-:-:S03]  /*13b60*/  IMAD.MOV.U32 R134, RZ, RZ, R186 ;  /* 0x000000ffff867224 */ /* 0x000fc600078e00ba */
[----:B------:R-:W4:Y:S01]  /*13b70*/  LDL.LU R210, [R1+0x7a8] ;  /* 0x0007a80001d27983 */ /* 0x000f220000300800 */
[----:B------:R-:W-:-:S03]  /*13b80*/  IMAD.MOV.U32 R199, RZ, RZ, R40 ;  /* 0x000000ffffc77224 */ /* 0x000fc600078e0028 */
[----:B------:R-:W4:Y:S01]  /*13b90*/  LDL.LU R211, [R1+0x7ac] ;  /* 0x0007ac0001d37983 */ /* 0x000f220000300800 */
[----:B------:R-:W-:Y:S01]  /*13ba0*/  IMAD.MOV.U32 R135, RZ, RZ, R187 ;  /* 0x000000ffff877224 */ /* 0x000fe200078e00bb */
[----:B------:R-:W-:Y:S01]  /*13bb0*/  MOV R198, R41 ;  /* 0x0000002900c67202 */ /* 0x000fe20000000f00 */
[----:B------:R-:W-:Y:S02]  /*13bc0*/  IMAD.MOV.U32 R197, RZ, RZ, R42 ;  /* 0x000000ffffc57224 */ /* 0x000fe400078e002a */
[----:B------:R-:W-:Y:S01]  /*13bd0*/  IMAD.MOV.U32 R196, RZ, RZ, R43 ;  /* 0x000000ffffc47224 */ /* 0x000fe200078e002b */
[----:B------:R-:W-:Y:S01]  /*13be0*/  MOV R133, R183 ;  /* 0x000000b700857202 */ /* 0x000fe20000000f00 */
[----:B------:R-:W-:Y:S02]  /*13bf0*/  IMAD.MOV.U32 R132, RZ, RZ, R182 ;  /* 0x000000ffff847224 */ /* 0x000fe400078e00b6 */
[----:B------:R-:W4:Y:S04]  /*13c00*/  LDL.LU R182, [R1+0x15bc] ;  /* 0x0015bc0001b67983 */ /* 0x000f280000300800 */
[----:B------:R-:W4:Y:S04]  /*13c10*/  LDL.LU R183, [R1+0x15b8] ;  /* 0x0015b80001b77983 */ /* 0x000f280000300800 */
[----:B------:R-:W4:Y:S04]  /*13c20*/  LDL.LU R186, [R1+0x15b4] ;  /* 0x0015b40001ba7983 */ /* 0x000f280000300800 */
[----:B------:R-:W4:Y:S01]  /*13c30*/  LDL.LU R187, [R1+0x15b0] ;  /* 0x0015b00001bb7983 */ /* 0x000f220000300800 */
[----:B------:R-:W-:-:S02]  /*13c40*/  IMAD.MOV.U32 R138, RZ, RZ, R194 ;  /* 0x000000ffff8a7224 */ /* 0x000fc400078e00c2 */
[----:B------:R-:W-:Y:S01]  /*13c50*/  IMAD.MOV.U32 R139, RZ, RZ, R195 ;  /* 0x000000ffff8b7224 */ /* 0x000fe200078e00c3 */
[----:B---3--:R-:W-:Y:S01]  /*13c60*/  MOV R137, R191 ;  /* 0x000000bf00897202 */ /* 0x008fe20000000f00 */
[----:B--2---:R-:W-:Y:S02]  /*13c70*/  IMAD.MOV.U32 R136, RZ, RZ, R190 ;  /* 0x000000ffff887224 */ /* 0x004fe400078e00be */
[----:B------:R-:W-:Y:S02]  /*13c80*/  IMAD.MOV.U32 R43, RZ, RZ, R35 ;  /* 0x000000ffff2b7224 */ /* 0x000fe400078e0023 */
[----:B------:R-:W-:Y:S01]  /*13c90*/  IMAD.MOV.U32 R42, RZ, RZ, R34 ;  /* 0x000000ffff2a7224 */ /* 0x000fe200078e0022 */
[----:B------:R-:W-:Y:S01]  /*13ca0*/  MOV R41, R27 ;  /* 0x0000001b00297202 */ /* 0x000fe20000000f00 */
[----:B------:R-:W-:Y:S02]  /*13cb0*/  IMAD.MOV.U32 R40, RZ, RZ, R26 ;  /* 0x000000ffff287224 */ /* 0x000fe400078e001a */
[----:B------:R-:W2:Y:S04]  /*13cc0*/  LDL.LU R26, [R1+0x15ac] ;  /* 0x0015ac00011a7983 */ /* 0x000ea80000300800 */
[----:B------:R-:W2:Y:S04]  /*13cd0*/  LDL.LU R27, [R1+0x15a8] ;  /* 0x0015a800011b7983 */ /* 0x000ea80000300800 */
[----:B------:R-:W3:Y:S04]  /*13ce0*/  LDL.LU R34, [R1+0x15a4] ;  /* 0x0015a40001227983 */ /* 0x000ee80000300800 */
[----:B------:R-:W3:Y:S04]  /*13cf0*/  LDL.LU R35, [R1+0x15a0] ;  /* 0x0015a00001237983 */ /* 0x000ee80000300800 */
[----:B------:R-:W2:Y:S04]  /*13d00*/  LDL.LU R190, [R1+0x159c] ;  /* 0x00159c0001be7983 */ /* 0x000ea80000300800 */
[----:B------:R-:W2:Y:S04]  /*13d10*/  LDL.LU R191, [R1+0x1598] ;  /* 0x0015980001bf7983 */ /* 0x000ea80000300800 */
[----:B------:R-:W4:Y:S04]  /*13d20*/  LDL.LU R194, [R1+0x1594] ;  /* 0x0015940001c27983 */ /* 0x000f280000300800 */
[----:B------:R-:W4:Y:S01]  /*13d30*/  LDL.LU R195, [R1+0x1590] ;  /* 0x0015900001c37983 */ /* 0x000f220000300800 */
[C---:B------:R-:W-:Y:S08]  /*13d40*/  HMMA.1688.F32.TF32 R44, R204.reuse, R36, R44 ;  /* 0x00000024cc2c723c */ /* 0x040ff0000008102c */
[----:B------:R-:W-:Y:S11]  /*13d50*/  HMMA.1688.F32.TF32 R76, R204, R48, R76 ;  /* 0x00000030cc4c723c */ /* 0x000ff6000008104c */
[----:B------:R-:W-:Y:S01]  /*13d60*/  IMAD.MOV.U32 R203, RZ, RZ, R44 ;  /* 0x000000ffffcb7224 */ /* 0x000fe200078e002c */
[----:B------:R-:W-:Y:S01]  /*13d70*/  MOV R202, R45 ;  /* 0x0000002d00ca7202 */ /* 0x000fe20000000f00 */
[----:B------:R-:W-:-:S02]  /*13d80*/  IMAD.MOV.U32 R201, RZ, RZ, R46 ;  /* 0x000000ffffc97224 */ /* 0x000fc400078e002e */
[----:B------:R-:W-:Y:S01]  /*13d90*/  IMAD.MOV.U32 R200, RZ, RZ, R47 ;  /* 0x000000ffffc87224 */ /* 0x000fe200078e002f */
[----:B------:R-:W-:Y:S03]  /*13da0*/  HMMA.1688.F32.TF32 R68, R204, R180, R68 ;  /* 0x000000b4cc44723c */ /* 0x000fe60000081044 */
[----:B------:R-:W-:Y:S01]  /*13db0*/  IMAD.MOV.U32 R181, RZ, RZ, R76 ;  /* 0x000000ffffb57224 */ /* 0x000fe200078e004c */
[----:B------:R-:W-:-:S04]  /*13dc0*/  MOV R180, R77 ;  /* 0x0000004d00b47202 */ /* 0x000fc80000000f00 */
[----:B------:R-:W-:Y:S01]  /*13dd0*/  HMMA.1688.F32.TF32 R72, R204, R176, R72 ;  /* 0x000000b0cc48723c */ /* 0x000fe20000081048 */
[----:B------:R-:W-:Y:S02]  /*13de0*/  IMAD.MOV.U32 R177, RZ, RZ, R78 ;  /* 0x000000ffffb17224 */ /* 0x000fe400078e004e */
[----:B------:R-:W-:-:S05]  /*13df0*/  IMAD.MOV.U32 R176, RZ, RZ, R79 ;  /* 0x000000ffffb07224 */ /* 0x000fca00078e004f */
[C---:B------:R-:W-:Y:S08]  /*13e00*/  HMMA.1688.F32.TF32 R20, R204.reuse, R32, R20 ;  /* 0x00000020cc14723c */ /* 0x040ff00000081014 */
[----:B------:R-:W-:Y:S08]  /*13e10*/  HMMA.1688.F32.TF32 R28, R204, R24, R28 ;  /* 0x00000018cc1c723c */ /* 0x000ff0000008101c */
[C---:B----4-:R-:W-:Y:S08]  /*13e20*/  HMMA.1688.F32.TF32 R44, R228.reuse, R194, R208 ;  /* 0x000000c2e42c723c */ /* 0x050ff000000810d0 */
[----:B--2---:R-:W-:Y:S11]  /*13e30*/  HMMA.1688.F32.TF32 R76, R228, R190, R40 ;  /* 0x000000bee44c723c */ /* 0x004ff60000081028 */
[----:B------:R-:W-:Y:S01]  /*13e40*/  IMAD.MOV.U32 R36, RZ, RZ, R44 ;  /* 0x000000ffff247224 */ /* 0x000fe200078e002c */
[----:B------:R-:W-:Y:S01]  /*13e50*/  MOV R32, R45 ;  /* 0x0000002d00207202 */ /* 0x000fe20000000f00 */
[----:B------:R-:W-:-:S02]  /*13e60*/  IMAD.MOV.U32 R25, RZ, RZ, R46 ;  /* 0x000000ffff197224 */ /* 0x000fc400078e002e */
[----:B------:R-:W-:Y:S02]  /*13e70*/  IMAD.MOV.U32 R24, RZ, RZ, R47 ;  /* 0x000000ffff187224 */ /* 0x000fe400078e002f */
[C---:B---3--:R-:W-:Y:S08]  /*13e80*/  HMMA.1688.F32.TF32 R44, R228.reuse, R34, R136 ;  /* 0x00000022e42c723c */ /* 0x048ff00000081088 */
[C---:B------:R-:W-:Y:S01]  /*13e90*/  HMMA.1688.F32.TF32 R40, R228.reuse, R26, R132 ;  /* 0x0000001ae428723c */ /* 0x040fe20000081084 */
[----:B------:R-:W-:Y:S04]  /*13ea0*/  STL [R1+0x1300], R25 ;  /* 0x0013001901007387 */ /* 0x000fe80000100800 */
[----:B------:R-:W-:Y:S04]  /*13eb0*/  STL [R1+0x12fc], R36 ;  /* 0x0012fc2401007387 */ /* 0x000fe80000100800 */
[----:B------:R-:W-:Y:S04]  /*13ec0*/  STL [R1+0x12f8], R32 ;  /* 0x0012f82001007387 */ /* 0x000fe80000100800 */
[----:B------:R-:W-:Y:S04]  /*13ed0*/  STL [R1+0x12f4], R24 ;  /* 0x0012f41801007387 */ /* 0x000fe80000100800 */
[----:B------:R-:W-:Y:S04]  /*13ee0*/  STL.64 [R1+0x480], R76 ;  /* 0x0004804c01007387 */ /* 0x000fe80000100a00 */
[----:B------:R1:W-:Y:S04]  /*13ef0*/  STL.64 [R1+0x488], R78 ;  /* 0x0004884e01007387 */ /* 0x0003e80000100a00 */
[----:B------:R-:W-:Y:S04]  /*13f00*/  STL.64 [R1+0x490], R44 ;  /* 0x0004902c01007387 */ /* 0x000fe80000100a00 */
[----:B------:R2:W-:Y:S01]  /*13f10*/  STL.64 [R1+0x498], R46 ;  /* 0x0004982e01007387 */ /* 0x0005e20000100a00 */
[C---:B-1----:R-:W-:Y:S03]  /*13f20*/  HMMA.1688.F32.TF32 R76, R228.reuse, R186, R232 ;  /* 0x000000bae44c723c */ /* 0x042fe600000810e8 */
[----:B------:R-:W-:Y:S04]  /*13f30*/  STL.64 [R1+0x4f0], R40 ;  /* 0x0004f02801007387 */ /* 0x000fe80000100a00 */
[----:B------:R1:W-:Y:S01]  /*13f40*/  STL.64 [R1+0x4f8], R42 ;  /* 0x0004f82a01007387 */ /* 0x0003e20000100a00 */
[C---:B--2---:R-:W-:Y:S08]  /*13f50*/  HMMA.1688.F32.TF32 R44, R228.reuse, R182, R236 ;  /* 0x000000b6e42c723c */ /* 0x044ff000000810ec */
[----:B-1----:R-:W-:Y:S03]  /*13f60*/  HMMA.1688.F32.TF32 R40, R228, R178, R240 ;  /* 0x000000b2e428723c */ /* 0x002fe600000810f0 */
[----:B------:R-:W-:Y:S01]  /*13f70*/  STL.64 [R1+0x510], R76 ;  /* 0x0005104c01007387 */ /* 0x000fe20000100a00 */
[----:B------:R-:W-:-:S03]  /*13f80*/  IMAD.MOV.U32 R236, RZ, RZ, R126 ;  /* 0x000000ffffec7224 */ /* 0x000fc600078e007e */
[----:B------:R-:W-:Y:S04]  /*13f90*/  STL.64 [R1+0x518], R78 ;  /* 0x0005184e01007387 */ /* 0x000fe80000100a00 */
[----:B------:R-:W-:Y:S01]  /*13fa0*/  STL.64 [R1+0x560], R44 ;  /* 0x0005602c01007387 */ /* 0x000fe20000100a00 */
[----:B------:R-:W-:-:S03]  /*13fb0*/  MOV R237, R114 ;  /* 0x0000007200ed7202 */ /* 0x000fc60000000f00 */
[----:B------:R-:W-:Y:S01]  /*13fc0*/  STL.64 [R1+0x568], R46 ;  /* 0x0005682e01007387 */ /* 0x000fe20000100a00 */
[----:B------:R-:W-:-:S03]  /*13fd0*/  IMAD.MOV.U32 R238, RZ, RZ, R54 ;  /* 0x000000ffffee7224 */ /* 0x000fc600078e0036 */
[----:B------:R-:W2:Y:S01]  /*13fe0*/  LDL.LU R126, [R1+0x158c] ;  /* 0x00158c00017e7983 */ /* 0x000ea20000300800 */
[----:B------:R-:W-:-:S03]  /*13ff0*/  IMAD.MOV.U32 R239, RZ, RZ, R55 ;  /* 0x000000ffffef7224 */ /* 0x000fc600078e0037 */
[----:B------:R-:W-:Y:S01]  /*14000*/  STL.64 [R1+0x580], R40 ;  /* 0x0005802801007387 */ /* 0x000fe20000100a00 */
[----:B------:R-:W-:-:S03]  /*14010*/  IMAD.MOV.U32 R232, RZ, RZ, R58 ;  /* 0x000000ffffe87224 */ /* 0x000fc600078e003a */
[----:B------:R1:W-:Y:S01]  /*14020*/  STL.64 [R1+0x588], R42 ;  /* 0x0005882a01007387 */ /* 0x0003e20000100a00 */
[----:B------:R-:W-:-:S03]  /*14030*/  MOV R233, R59 ;  /* 0x0000003b00e97202 */ /* 0x000fc60000000f00 */
[----:B------:R-:W3:Y:S01]  /*14040*/  LDL.LU R114, [R1+0x1588] ;  /* 0x0015880001727983 */ /* 0x000ee20000300800 */
[----:B------:R-:W-:-:S03]  /*14050*/  IMAD.MOV.U32 R234, RZ, RZ, R50 ;  /* 0x000000ffffea7224 */ /* 0x000fc600078e0032 */
[----:B------:R-:W1:Y:S01]  /*14060*/  LDL.LU R54, [R1+0x1584] ;  /* 0x0015840001367983 */ /* 0x000e620000300800 */
[----:B------:R-:W-:-:S03]  /*14070*/  IMAD.MOV.U32 R235, RZ, RZ, R51 ;  /* 0x000000ffffeb7224 */ /* 0x000fc600078e0033 */
[----:B------:R-:W4:Y:S01]  /*14080*/  LDL.LU R55, [R1+0x1580] ;  /* 0x0015800001377983 */ /* 0x000f220000300800 */
[----:B------:R-:W-:-:S03]  /*14090*/  IMAD.MOV.U32 R132, RZ, RZ, R38 ;  /* 0x000000ffff847224 */ /* 0x000fc600078e0026 */
[----:B------:R-:W2:Y:S01]  /*140a0*/  LDL.LU R58, [R1+0x157c] ;  /* 0x00157c00013a7983 */ /* 0x000ea20000300800 */
[----:B------:R-:W-:-:S03]  /*140b0*/  MOV R133, R39 ;  /* 0x0000002700857202 */ /* 0x000fc60000000f00 */
[----:B------:R-:W3:Y:S04]  /*140c0*/  LDL.LU R59, [R1+0x1578] ;  /* 0x00157800013b7983 */ /* 0x000ee80000300800 */
[----:B------:R-:W3:Y:S04]  /*140d0*/  LDL.LU R50, [R1+0x1574] ;  /* 0x0015740001327983 */ /* 0x000ee80000300800 */
[----:B------:R-:W3:Y:S04]  /*140e0*/  LDL.LU R51, [R1+0x1570] ;  /* 0x0015700001337983 */ /* 0x000ee80000300800 */
[----:B------:R-:W3:Y:S04]  /*140f0*/  LDL.LU R38, [R1+0x156c] ;  /* 0x00156c0001267983 */ /* 0x000ee80000300800 */
[----:B------:R-:W3:Y:S01]  /*14100*/  LDL.LU R39, [R1+0x1568] ;  /* 0x0015680001277983 */ /* 0x000ee20000300800 */
[----:B------:R-:W-:-:S02]  /*14110*/  IMAD.MOV.U32 R134, RZ, RZ, R63 ;  /* 0x000000ffff867224 */ /* 0x000fc400078e003f */
[----:B------:R-:W-:Y:S01]  /*14120*/  IMAD.MOV.U32 R135, RZ, RZ, R62 ;  /* 0x000000ffff877224 */ /* 0x000fe200078e003e */
[----:B------:R-:W3:Y:S04]  /*14130*/  LDL.LU R63, [R1+0x1564] ;  /* 0x00156400013f7983 */ /* 0x000ee80000300800 */
[----:B------:R-:W3:Y:S01]  /*14140*/  LDL.LU R62, [R1+0x1560] ;  /* 0x00156000013e7983 */ /* 0x000ee20000300800 */
[----:B-1----:R-:W-:Y:S02]  /*14150*/  IMAD.MOV.U32 R43, RZ, RZ, R54 ;  /* 0x000000ffff2b7224 */ /* 0x002fe400078e0036 */
[----:B----4-:R-:W-:Y:S01]  /*14160*/  IMAD.MOV.U32 R42, RZ, RZ, R55 ;  /* 0x000000ffff2a7224 */ /* 0x010fe200078e0037 */
[----:B--2---:R-:W-:Y:S01]  /*14170*/  MOV R41, R58 ;  /* 0x0000003a00297202 */ /* 0x004fe20000000f00 */
[----:B---3--:R-:W-:-:S02]  /*14180*/  IMAD.MOV.U32 R40, RZ, RZ, R59 ;  /* 0x000000ffff287224 */ /* 0x008fc400078e003b */
[----:B------:R-:W2:Y:S04]  /*14190*/  LDL.LU R59, [R1+0x155c] ;  /* 0x00155c00013b7983 */ /* 0x000ea80000300800 */
[----:B------:R-:W3:Y:S04]  /*141a0*/  LDL.LU R58, [R1+0x1558] ;  /* 0x00155800013a7983 */ /* 0x000ee80000300800 */
[----:B------:R-:W4:Y:S01]  /*141b0*/  LDL.LU R55, [R1+0x1554] ;  /* 0x0015540001377983 */ /* 0x000f220000300800 */
[----:B------:R-:W-:-:S03]  /*141c0*/  MOV R209, R38 ;  /* 0x0000002600d17202 */ /* 0x000fc60000000f00 */
[----:B------:R-:W2:Y:S01]  /*141d0*/  LDL.LU R54, [R1+0x1550] ;  /* 0x0015500001367983 */ /* 0x000ea20000300800 */
[----:B------:R-:W-:-:S03]  /*141e0*/  IMAD.MOV.U32 R208, RZ, RZ, R39 ;  /* 0x000000ffffd07224 */ /* 0x000fc600078e0027 */
[----:B------:R-:W2:Y:S04]  /*141f0*/  LDL.LU R39, [R1+0x154c] ;  /* 0x00154c0001277983 */ /* 0x000ea80000300800 */
[----:B------:R-:W3:Y:S01]  /*14200*/  LDL.LU R38, [R1+0x1548] ;  /* 0x0015480001267983 */ /* 0x000ee20000300800 */
[----:B------:R-:W-:Y:S02]  /*14210*/  IMAD.MOV.U32 R210, RZ, RZ, R51 ;  /* 0x000000ffffd27224 */ /* 0x000fe400078e0033 */
[----:B------:R-:W-:Y:S01]  /*14220*/  IMAD.MOV.U32 R211, RZ, RZ, R50 ;  /* 0x000000ffffd37224 */ /* 0x000fe200078e0032 */
[----:B------:R-:W4:Y:S04]  /*14230*/  LDL.LU R51, [R1+0x1544] ;  /* 0x0015440001337983 */ /* 0x000f280000300800 */
[----:B------:R-:W4:Y:S04]  /*14240*/  LDL.LU R50, [R1+0x1540] ;  /* 0x0015400001327983 */ /* 0x000f280000300800 */
[----:B------:R-:W4:Y:S04]  /*14250*/  LDL.LU R220, [R1+0x4e0] ;  /* 0x0004e00001dc7983 */ /* 0x000f280000300800 */
[----:B------:R-:W4:Y:S01]  /*14260*/  LDL.LU R221, [R1+0x4e4] ;  /* 0x0004e40001dd7983 */ /* 0x000f220000300800 */
[----:B------:R-:W-:Y:S01]  /*14270*/  HMMA.1688.F32.TF32 R80, R204, R52, R80 ;  /* 0x00000034cc50723c */ /* 0x000fe20000081050 */
[----:B--2---:R-:W-:-:S02]  /*14280*/  IMAD.MOV.U32 R222, RZ, RZ, R39 ;  /* 0x000000ffffde7224 */ /* 0x004fc400078e0027 */
[----:B------:R-:W2:Y:S01]  /*14290*/  LDL.LU R39, [R1+0x153c] ;  /* 0x00153c0001277983 */ /* 0x000ea20000300800 */
[----:B---3--:R-:W-:-:S03]  /*142a0*/  MOV R223, R38 ;  /* 0x0000002600df7202 */ /* 0x008fc60000000f00 */
[----:B------:R-:W3:Y:S01]  /*142b0*/  LDL.LU R38, [R1+0x1538] ;  /* 0x0015380001267983 */ /* 0x000ee20000300800 */
[C---:B------:R-:W-:Y:S03]  /*142c0*/  HMMA.1688.F32.TF32 R84, R204.reuse, R120, R84 ;  /* 0x00000078cc54723c */ /* 0x040fe60000081054 */
[----:B------:R-:W3:Y:S04]  /*142d0*/  LDL.LU R224, [R1+0x6a0] ;  /* 0x0006a00001e07983 */ /* 0x000ee80000300800 */
[----:B------:R-:W3:Y:S01]  /*142e0*/  LDL.LU R225, [R1+0x6a4] ;  /* 0x0006a40001e17983 */ /* 0x000ee20000300800 */
[----:B------:R-:W-:Y:S03]  /*142f0*/  HMMA.1688.F32.TF32 R88, R204, R124, R88 ;  /* 0x0000007ccc58723c */ /* 0x000fe60000081058 */
[----:B------:R-:W3:Y:S04]  /*14300*/  LDL.LU R226, [R1+0x6a8] ;  /* 0x0006a80001e27983 */ /* 0x000ee80000300800 */
        /* <DEDUP_REMOVED lines=8> */
[----:B------:R-:W3:Y:S01]  /*14390*/  LDL.LU R95, [R1+0x72c] ;  /* 0x00072c00015f7983 */ /* 0x000ee20000300800 */
[----:B------:R-:W-:-:S03]  /*143a0*/  IMAD.MOV.U32 R167, RZ, RZ, R80 ;  /* 0x000000ffffa77224 */ /* 0x000fc600078e0050 */
[----:B------:R-:W3:Y:S01]  /*143b0*/  LDL.LU R96, [R1+0x730] ;  /* 0x0007300001607983 */ /* 0x000ee20000300800 */
[----:B------:R-:W-:-:S03]  /*143c0*/  MOV R166, R81 ;  /* 0x0000005100a67202 */ /* 0x000fc60000000f00 */
[----:B------:R-:W3:Y:S01]  /*143d0*/  LDL.LU R97, [R1+0x734] ;  /* 0x0007340001617983 */ /* 0x000ee20000300800 */
[----:B------:R-:W-:-:S03]  /*143e0*/  IMAD.MOV.U32 R165, RZ, RZ, R82 ;  /* 0x000000ffffa57224 */ /* 0x000fc600078e0052 */
[----:B------:R-:W3:Y:S01]  /*143f0*/  LDL.LU R98, [R1+0x738] ;  /* 0x0007380001627983 */ /* 0x000ee20000300800 */
[----:B------:R-:W-:-:S03]  /*14400*/  IMAD.MOV.U32 R164, RZ, RZ, R83 ;  /* 0x000000ffffa47224 */ /* 0x000fc600078e0053 */
        /* <DEDUP_REMOVED lines=11> */
[----:B------:R-:W-:Y:S03]  /*144c0*/  HMMA.1688.F32.TF32 R12, R204, R192, R12 ;  /* 0x000000c0cc0c723c */ /* 0x000fe6000008100c */
[----:B------:R-:W3:Y:S01]  /*144d0*/  LDL.LU R85, [R1+0x704] ;  /* 0x0007040001557983 */ /* 0x000ee20000300800 */
[----:B------:R-:W-:-:S03]  /*144e0*/  MOV R247, R89 ;  /* 0x0000005900f77202 */ /* 0x000fc60000000f00 */
[----:B------:R-:W3:Y:S01]  /*144f0*/  LDL.LU R86, [R1+0x708] ;  /* 0x0007080001567983 */ /* 0x000ee20000300800 */
[----:B------:R-:W-:-:S03]  /*14500*/  IMAD.MOV.U32 R193, RZ, RZ, R90 ;  /* 0x000000ffffc17224 */ /* 0x000fc600078e005a */
[----:B------:R-:W3:Y:S01]  /*14510*/  LDL.LU R87, [R1+0x70c] ;  /* 0x00070c0001577983 */ /* 0x000ee20000300800 */
[----:B------:R-:W-:-:S03]  /*14520*/  IMAD.MOV.U32 R192, RZ, RZ, R91 ;  /* 0x000000ffffc07224 */ /* 0x000fc600078e005b */
[----:B------:R-:W3:Y:S04]  /*14530*/  LDL.LU R88, [R1+0x710] ;  /* 0x0007100001587983 */ /* 0x000ee80000300800 */
[----:B------:R-:W3:Y:S04]  /*14540*/  LDL.LU R89, [R1+0x714] ;  /* 0x0007140001597983 */ /* 0x000ee80000300800 */
[----:B------:R-:W3:Y:S04]  /*14550*/  LDL.LU R90, [R1+0x718] ;  /* 0x00071800015a7983 */ /* 0x000ee80000300800 */
[----:B------:R-:W3:Y:S01]  /*14560*/  LDL.LU R91, [R1+0x71c] ;  /* 0x00071c00015b7983 */ /* 0x000ee20000300800 */
[----:B----4-:R-:W-:-:S03]  /*14570*/  IMAD.MOV.U32 R216, RZ, RZ, R50 ;  /* 0x000000ffffd87224 */ /* 0x010fc600078e0032 */
[----:B------:R-:W4:Y:S01]  /*14580*/  LDL.LU R44, [R1+0x6d0] ;  /* 0x0006d000012c7983 */ /* 0x000f220000300800 */
[----:B------:R-:W-:-:S03]  /*14590*/  MOV R217, R51 ;  /* 0x0000003300d97202 */ /* 0x000fc60000000f00 */
[----:B------:R-:W4:Y:S01]  /*145a0*/  LDL.LU R45, [R1+0x6d4] ;  /* 0x0006d400012d7983 */ /* 0x000f220000300800 */
[----:B------:R-:W-:Y:S02]  /*145b0*/  IMAD.MOV.U32 R218, RZ, RZ, R54 ;  /* 0x000000ffffda7224 */ /* 0x000fe400078e0036 */
[----:B------:R-:W-:Y:S01]  /*145c0*/  IMAD.MOV.U32 R219, RZ, RZ, R55 ;  /* 0x000000ffffdb7224 */ /* 0x000fe200078e0037 */
[----:B------:R-:W-:Y:S01]  /*145d0*/  MOV R213, R59 ;  /* 0x0000003b00d57202 */ /* 0x000fe20000000f00 */
[----:B------:R-:W-:Y:S01]  /*145e0*/  IMAD.MOV.U32 R212, RZ, RZ, R58 ;  /* 0x000000ffffd47224 */ /* 0x000fe200078e003a */
[----:B------:R-:W-:Y:S01]  /*145f0*/  MOV R137, R126 ;  /* 0x0000007e00897202 */ /* 0x000fe20000000f00 */
[----:B------:R-:W-:Y:S02]  /*14600*/  IMAD.MOV.U32 R214, RZ, RZ, R62 ;  /* 0x000000ffffd67224 */ /* 0x000fe400078e003e */
[----:B------:R-:W-:Y:S02]  /*14610*/  IMAD.MOV.U32 R138, RZ, RZ, R127 ;  /* 0x000000ffff8a7224 */ /* 0x000fe400078e007f */
[----:B------:R-:W-:-:S02]  /*14620*/  IMAD.MOV.U32 R139, RZ, RZ, R122 ;  /* 0x000000ffff8b7224 */ /* 0x000fc400078e007a */
[----:B------:R-:W-:Y:S01]  /*14630*/  IMAD.MOV.U32 R240, RZ, RZ, R123 ;  /* 0x000000fffff07224 */ /* 0x000fe200078e007b */
[----:B------:R-:W-:Y:S01]  /*14640*/  MOV R241, R115 ;  /* 0x0000007300f17202 */ /* 0x000fe20000000f00 */
[----:B------:R-:W-:Y:S01]  /*14650*/  IMAD.MOV.U32 R215, RZ, RZ, R63 ;  /* 0x000000ffffd77224 */ /* 0x000fe200078e003f */
[----:B------:R-:W-:Y:S01]  /*14660*/  LOP3.LUT R33, R0, 0x20, RZ, 0x3c, !PT ;  /* 0x0000002000217812 */ /* 0x000fe200078e3cff */
[----:B------:R-:W-:Y:S01]  /*14670*/  IMAD.MOV.U32 R136, RZ, RZ, R114 ;  /* 0x000000ffff887224 */ /* 0x000fe200078e0072 */
[----:B------:R-:W-:Y:S01]  /*14680*/  LDS R204, [R0+UR7+0x2080] ;  /* 0x0020800700cc7984 */ /* 0x000fe20008000800 */
[----:B------:R-:W-:Y:S02]  /*14690*/  IMAD.MOV.U32 R242, RZ, RZ, R118 ;  /* 0x000000fffff27224 */ /* 0x000fe400078e0076 */
[----:B------:R-:W-:Y:S01]  /*146a0*/  IMAD.MOV.U32 R243, RZ, RZ, R119 ;  /* 0x000000fffff37224 */ /* 0x000fe200078e0077 */
[----:B------:R-:W-:Y:S04]  /*146b0*/  LDS R206, [R0+UR7+0x3080] ;  /* 0x0030800700ce7984 */ /* 0x000fe80008000800 */
[----:B------:R-:W-:Y:S04]  /*146c0*/  LDS R205, [R33+UR7+0x2080] ;  /* 0x0020800721cd7984 */ /* 0x000fe80008000800 */
[----:B------:R-:W1:Y:S01]  /*146d0*/  LDS R207, [R33+UR7+0x3080] ;  /* 0x0030800721cf7984 */ /* 0x000e620008000800 */
[----:B--2---:R-:W-:-:S02]  /*146e0*/  IMAD.MOV.U32 R47, RZ, RZ, R39 ;  /* 0x000000ffff2f7224 */ /* 0x004fc400078e0027 */
[----:B---3--:R-:W-:Y:S02]  /*146f0*/  IMAD.MOV.U32 R46, RZ, RZ, R38 ;  /* 0x000000ffff2e7224 */ /* 0x008fe400078e0026 */
[----:B------:R-:W2:Y:S04]  /*14700*/  LDL.LU R38, [R1+0x1534] ;  /* 0x0015340001267983 */ /* 0x000ea80000300800 */
[----:B------:R-:W2:Y:S04]  /*14710*/  LDL.LU R39, [R1+0x1530] ;  /* 0x0015300001277983 */ /* 0x000ea80000300800 */
[----:B------:R-:W3:Y:S04]  /*14720*/  LDL.LU R50, [R1+0x152c] ;  /* 0x00152c0001327983 */ /* 0x000ee80000300800 */
[----:B------:R-:W3:Y:S04]  /*14730*/  LDL.LU R51, [R1+0x1528] ;  /* 0x0015280001337983 */ /* 0x000ee80000300800 */
[----:B------:R-:W4:Y:S04]  /*14740*/  LDL.LU R54, [R1+0x1524] ;  /* 0x0015240001367983 */ /* 0x000f280000300800 */
[----:B------:R-:W4:Y:S04]  /*14750*/  LDL.LU R55, [R1+0x1520] ;  /* 0x0015200001377983 */ /* 0x000f280000300800 */
[----:B------:R-:W2:Y:S04]  /*14760*/  LDL.LU R58, [R1+0x151c] ;  /* 0x00151c00013a7983 */ /* 0x000ea80000300800 */
[----:B------:R-:W2:Y:S04]  /*14770*/  LDL.LU R59, [R1+0x1518] ;  /* 0x00151800013b7983 */ /* 0x000ea80000300800 */
[----:B------:R-:W2:Y:S04]  /*14780*/  LDL.LU R62, [R1+0x1514] ;  /* 0x00151400013e7983 */ /* 0x000ea80000300800 */
[----:B------:R-:W2:Y:S04]  /*14790*/  LDL.LU R63, [R1+0x1510] ;  /* 0x00151000013f7983 */ /* 0x000ea80000300800 */
[----:B------:R-:W2:Y:S04]  /*147a0*/  LDL.LU R114, [R1+0x150c] ;  /* 0x00150c0001727983 */ /* 0x000ea80000300800 */
[----:B------:R-:W2:Y:S04]  /*147b0*/  LDL.LU R126, [R1+0x1508] ;  /* 0x00150800017e7983 */ /* 0x000ea80000300800 */
[----:B------:R-:W2:Y:S04]  /*147c0*/  LDL.LU R127, [R1+0x1504] ;  /* 0x00150400017f7983 */ /* 0x000ea80000300800 */
[----:B------:R-:W3:Y:S04]  /*147d0*/  LDL.LU R122, [R1+0x1500] ;  /* 0x00150000017a7983 */ /* 0x000ee80000300800 */
[----:B------:R-:W3:Y:S04]  /*147e0*/  LDL.LU R123, [R1+0x14fc] ;  /* 0x0014fc00017b7983 */ /* 0x000ee80000300800 */
[----:B------:R-:W4:Y:S04]  /*147f0*/  LDL.LU R115, [R1+0x14f8] ;  /* 0x0014f80001737983 */ /* 0x000f280000300800 */
[----:B------:R-:W4:Y:S04]  /*14800*/  LDL.LU R118, [R1+0x14f4] ;  /* 0x0014f40001767983 */ /* 0x000f280000300800 */
[----:B------:R-:W4:Y:S01]  /*14810*/  LDL.LU R119, [R1+0x14f0] ;  /* 0x0014f00001777983 */ /* 0x000f220000300800 */
[C---:B--2---:R-:W-:Y:S08]  /*14820*/  HMMA.1688.F32.TF32 R96, R228.reuse, R126, R96 ;  /* 0x0000007ee460723c */ /* 0x044ff00000081060 */
[C---:B---3--:R-:W-:Y:S08]  /*14830*/  HMMA.1688.F32.TF32 R92, R228.reuse, R122, R92 ;  /* 0x0000007ae45c723c */ /* 0x048ff0000008105c */
[C---:B----4-:R-:W-:Y:S08]  /*14840*/  HMMA.1688.F32.TF32 R84, R228.reuse, R114, R84 ;  /* 0x00000072e454723c */ /* 0x050ff00000081054 */
[----:B------:R-:W-:Y:S01]  /*14850*/  HMMA.1688.F32.TF32 R88, R228, R118, R88 ;  /* 0x00000076e458723c */ /* 0x000fe20000081058 */
[----:B------:R-:W-:Y:S02]  /*14860*/  STL.64 [R1+0x5b0], R96 ;  /* 0x0005b06001007387 */ /* 0x000fe40000100a00 */
[----:B------:R-:W-:-:S05]  /*14870*/  IMAD.MOV.U32 R116, RZ, RZ, R95 ;  /* 0x000000ffff747224 */ /* 0x000fca00078e005f */
[C---:B------:R-:W-:Y:S01]  /*14880*/  HMMA.1688.F32.TF32 R80, R228.reuse, R62, R80 ;  /* 0x0000003ee450723c */ /* 0x040fe20000081050 */
[----:B------:R2:W-:Y:S01]  /*14890*/  STL.64 [R1+0x5b8], R98 ;  /* 0x0005b86201007387 */ /* 0x0005e20000100a00 */
[----:B------:R-:W-:Y:S01]  /*148a0*/  MOV R120, R93 ;  /* 0x0000005d00787202 */ /* 0x000fe20000000f00 */
[----:B------:R-:W-:Y:S02]  /*148b0*/  IMAD.MOV.U32 R121, RZ, RZ, R92 ;  /* 0x000000ffff797224 */ /* 0x000fe400078e005c */
[----:B------:R-:W-:Y:S01]  /*148c0*/  IMAD.MOV.U32 R117, RZ, RZ, R94 ;  /* 0x000000ffff757224 */ /* 0x000fe200078e005e */
[----:B--2---:R-:W2:Y:S04]  /*148d0*/  LDL.LU.64 R98, [R1+0x14e8] ;  /* 0x0014e80001627983 */ /* 0x004ea80000300a00 */
[----:B------:R-:W2:Y:S04]  /*148e0*/  LDL.LU.64 R96, [R1+0x14e0] ;  /* 0x0014e00001607983 */ /* 0x000ea80000300a00 */
[----:B------:R-:W3:Y:S04]  /*148f0*/  LDL.LU.64 R94, [R1+0x14d8] ;  /* 0x0014d800015e7983 */ /* 0x000ee80000300a00 */
[----:B------:R-:W3:Y:S04]  /*14900*/  LDL.LU.64 R92, [R1+0x14d0] ;  /* 0x0014d000015c7983 */ /* 0x000ee80000300a00 */
[----:B------:R-:W-:Y:S04]  /*14910*/  STL [R1+0x12b0], R116 ;  /* 0x0012b07401007387 */ /* 0x000fe80000100800 */
[----:B------:R-:W-:Y:S04]  /*14920*/  STL [R1+0x12ac], R120 ;  /* 0x0012ac7801007387 */ /* 0x000fe80000100800 */
[----:B------:R-:W-:Y:S04]  /*14930*/  STL [R1+0x12a8], R121 ;  /* 0x0012a87901007387 */ /* 0x000fe80000100800 */
[----:B------:R-:W-:Y:S04]  /*14940*/  STL [R1+0x12a4], R117 ;  /* 0x0012a47501007387 */ /* 0x000fe80000100800 */
[----:B------:R-:W-:Y:S04]  /*14950*/  STL.64 [R1+0x810], R88 ;  /* 0x0008105801007387 */ /* 0x000fe80000100a00 */
[----:B------:R4:W-:Y:S04]  /*14960*/  STL.64 [R1+0x818], R90 ;  /* 0x0008185a01007387 */ /* 0x0009e80000100a00 */
[----:B----4-:R-:W4:Y:S04]  /*14970*/  LDL.LU.64 R90, [R1+0x14c8] ;  /* 0x0014c800015a7983 */ /* 0x010f280000300a00 */
[----:B------:R-:W4:Y:S04]  /*14980*/  LDL.LU.64 R88, [R1+0x14c0] ;  /* 0x0014c00001587983 */ /* 0x000f280000300a00 */
[----:B------:R-:W-:Y:S04]  /*14990*/  STL.64 [R1+0x890], R84 ;  /* 0x0008905401007387 */ /* 0x000fe80000100a00 */
[----:B------:R1:W-:Y:S04]  /*149a0*/  STL.64 [R1+0x898], R86 ;  /* 0x0008985601007387 */ /* 0x0003e80000100a00 */
[----:B------:R-:W-:Y:S04]  /*149b0*/  STL.64 [R1+0x920], R80 ;  /* 0x0009205001007387 */ /* 0x000fe80000100a00 */
[----:B------:R1:W-:Y:S02]  /*149c0*/  STL.64 [R1+0x928], R82 ;  /* 0x0009285201007387 */ /* 0x0003e40000100a00 */
[C---:B-1----:R-:W-:Y:S08]  /*149d0*/  HMMA.1688.F32.TF32 R84, R228.reuse, R58, R76 ;  /* 0x0000003ae454723c */ /* 0x042ff0000008104c */
[C---:B------:R-:W-:Y:S08]  /*149e0*/  HMMA.1688.F32.TF32 R80, R228.reuse, R54, R44 ;  /* 0x00000036e450723c */ /* 0x040ff0000008102c */
[C---:B------:R-:W-:Y:S08]  /*149f0*/  HMMA.1688.F32.TF32 R76, R228.reuse, R50, R224 ;  /* 0x00000032e44c723c */ /* 0x040ff000000810e0 */
        /* <DEDUP_REMOVED lines=9> */
[----:B------:R-:W-:Y:S04]  /*14a90*/  LDS R228, [R0+UR7+0x2100] ;  /* 0x0021000700e47984 */ /* 0x000fe80008000800 */
[----:B------:R-:W-:Y:S01]  /*14aa0*/  LDS R230, [R0+UR7+0x3100] ;  /* 0x0031000700e67984 */ /* 0x000fe20008000800 */
[----:B-1----:R-:W-:Y:S03]  /*14ab0*/  HMMA.1688.F32.TF32 R44, R204, R194, R216 ;  /* 0x000000c2cc2c723c */ /* 0x002fe600000810d8 */
[----:B------:R-:W-:Y:S04]  /*14ac0*/  LDS R229, [R33+UR7+0x2100] ;  /* 0x0021000721e57984 */ /* 0x000fe80008000800 */
[----:B------:R-:W1:-:S12]  /*14ad0*/  LDS R231, [R33+UR7+0x3100] ;  /* 0x0031000721e77984 */ /* 0x000e580008000800 */
[----:B------:R-:W-:Y:S01]  /*14ae0*/  STL.64 [R1+0x420], R44 ;  /* 0x0004202c01007387 */ /* 0x000fe20000100a00 */
[----:B------:R-:W-:-:S03]  /*14af0*/  IMAD.MOV.U32 R37, RZ, RZ, R47 ;  /* 0x000000ffff257224 */ /* 0x000fc600078e002f */
[----:B------:R1:W-:Y:S02]  /*14b00*/  STL [R1+0x428], R46 ;  /* 0x0004282e01007387 */ /* 0x0003e40000100800 */
[C---:B-1----:R-:W-:Y:S08]  /*14b10*/  HMMA.1688.F32.TF32 R44, R204.reuse, R190, R212 ;  /* 0x000000becc2c723c */ /* 0x042ff000000810d4 */
[C---:B------:R-:W-:Y:S08]  /*14b20*/  HMMA.1688.F32.TF32 R80, R204.reuse, R34, R208 ;  /* 0x00000022cc50723c */ /* 0x040ff000000810d0 */
[C---:B------:R-:W-:Y:S03]  /*14b30*/  HMMA.1688.F32.TF32 R76, R204.reuse, R26, R40 ;  /* 0x0000001acc4c723c */ /* 0x040fe60000081028 */
[----:B------:R-:W-:Y:S04]  /*14b40*/  STL.64 [R1+0x450], R44 ;  /* 0x0004502c01007387 */ /* 0x000fe80000100a00 */
[----:B------:R1:W-:Y:S01]  /*14b50*/  STL.64 [R1+0x458], R46 ;  /* 0x0004582e01007387 */ /* 0x0003e20000100a00 */
[C---:B------:R-:W-:Y:S08]  /*14b60*/  HMMA.1688.F32.TF32 R40, R204.reuse, R182, R132 ;  /* 0x000000b6cc28723c */ /* 0x040ff00000081084 */
[C---:B-1----:R-:W-:Y:S01]  /*14b70*/  HMMA.1688.F32.TF32 R44, R204.reuse, R186, R136 ;  /* 0x000000bacc2c723c */ /* 0x042fe20000081088 */
[----:B------:R-:W-:Y:S04]  /*14b80*/  STL.64 [R1+0x470], R80 ;  /* 0x0004705001007387 */ /* 0x000fe80000100a00 */
[----:B------:R-:W-:Y:S04]  /*14b90*/  STL.64 [R1+0x478], R82 ;  /* 0x0004785201007387 */ /* 0x000fe80000100a00 */
[----:B------:R-:W-:Y:S04]  /*14ba0*/  STL.64 [R1+0x460], R76 ;  /* 0x0004604c01007387 */ /* 0x000fe80000100a00 */
[----:B------:R1:W-:Y:S06]  /*14bb0*/  STL.64 [R1+0x468], R78 ;  /* 0x0004684e01007387 */ /* 0x0003ec0000100a00 */
[----:B------:R-:W-:Y:S04]  /*14bc0*/  STL.64 [R1+0x4a0], R44 ;  /* 0x0004a02c01007387 */ /* 0x000fe80000100a00 */
[----:B------:R1:W-:Y:S02]  /*14bd0*/  STL.64 [R1+0x4a8], R46 ;  /* 0x0004a82e01007387 */ /* 0x0003e40000100a00 */
[C---:B-1----:R-:W-:Y:S02]  /*14be0*/  HMMA.1688.F32.TF32 R76, R204.reuse, R178, R232 ;  /* 0x000000b2cc4c723c */ /* 0x042fe400000810e8 */
[----:B------:R-:W-:Y:S04]  /*14bf0*/  STL.64 [R1+0x4b0], R40 ;  /* 0x0004b02801007387 */ /* 0x000fe80000100a00 */
[----:B------:R1:W-:Y:S02]  /*14c00*/  STL.64 [R1+0x4b8], R42 ;  /* 0x0004b82a01007387 */ /* 0x0003e40000100a00 */
[C---:B------:R-:W-:Y:S08]  /*14c10*/  HMMA.1688.F32.TF32 R44, R204.reuse, R126, R236 ;  /* 0x0000007ecc2c723c */ /* 0x040ff000000810ec */
[C---:B-1----:R-:W-:Y:S03]  /*14c20*/  HMMA.1688.F32.TF32 R40, R204.reuse, R122, R240 ;  /* 0x0000007acc28723c */ /* 0x042fe600000810f0 */
[----:B------:R-:W-:Y:S04]  /*14c30*/  STL.64 [R1+0x4d0], R76 ;  /* 0x0004d04c01007387 */ /* 0x000fe80000100a00 */
[----:B------:R-:W-:Y:S04]  /*14c40*/  STL.64 [R1+0x4d8], R78 ;  /* 0x0004d84e01007387 */ /* 0x000fe80000100a00 */
[----:B------:R-:W2:Y:S04]  /*14c50*/  LDL.LU R132, [R1+0x320] ;  /* 0x0003200001847983 */ /* 0x000ea80000300800 */
[----:B------:R-:W-:Y:S04]  /*14c60*/  STL.64 [R1+0x530], R44 ;  /* 0x0005302c01007387 */ /* 0x000fe80000100a00 */
[----:B------:R-:W-:Y:S04]  /*14c70*/  STL.64 [R1+0x538], R46 ;  /* 0x0005382e01007387 */ /* 0x000fe80000100a00 */
[----:B------:R1:W-:Y:S04]  /*14c80*/  STL.64 [R1+0x5a0], R40 ;  /* 0x0005a02801007387 */ /* 0x0003e80000100a00 */
[----:B------:R1:W-:Y:S04]  /*14c90*/  STL.64 [R1+0x5a8], R42 ;  /* 0x0005a82a01007387 */ /* 0x0003e80000100a00 */
[----:B------:R-:W2:Y:S04]  /*14ca0*/  LDL.LU R133, [R1+0x324] ;  /* 0x0003240001857983 */ /* 0x000ea80000300800 */
[----:B------:R-:W2:Y:S04]  /*14cb0*/  LDL.LU R134, [R1+0x328] ;  /* 0x0003280001867983 */ /* 0x000ea80000300800 */
[----:B------:R-:W2:Y:S04]  /*14cc0*/  LDL.LU R135, [R1+0x32c] ;  /* 0x00032c0001877983 */ /* 0x000ea80000300800 */
[----:B-1----:R-:W2:Y:S04]  /*14cd0*/  LDL.LU R40, [R1+0x340] ;  /* 0x0003400001287983 */ /* 0x002ea80000300800 */
[----:B------:R-:W2:Y:S04]  /*14ce0*/  LDL.LU R41, [R1+0x344] ;  /* 0x0003440001297983 */ /* 0x000ea80000300800 */
        /* <DEDUP_REMOVED lines=16> */
[----:B------:R-:W3:Y:S04]  /*14df0*/  LDL.LU R82, [R1+0x3c8] ;  /* 0x0003c80001527983 */ /* 0x000ee80000300800 */
[----:B------:R-:W3:Y:S04]  /*14e00*/  LDL.LU R83, [R1+0x3cc] ;  /* 0x0003cc0001537983 */ /* 0x000ee80000300800 */
[----:B------:R-:W4:Y:S04]  /*14e10*/  LDL.LU R84, [R1+0x3d0] ;  /* 0x0003d00001547983 */ /* 0x000f280000300800 */
        /* <DEDUP_REMOVED lines=34> */
[----:B------:R-:W4:Y:S01]  /*15040*/  LDL.LU R243, [R1+0x2fc] ;  /* 0x0002fc0001f37983 */ /* 0x000f220000300800 */
[C---:B--2---:R-:W-:Y:S08]  /*15050*/  HMMA.1688.F32.TF32 R44, R204.reuse, R58, R44 ;  /* 0x0000003acc2c723c */ /* 0x044ff0000008102c */
[C---:B---3--:R-:W-:Y:S08]  /*15060*/  HMMA.1688.F32.TF32 R80, R204.reuse, R114, R80 ;  /* 0x00000072cc50723c */ /* 0x048ff00000081050 */
[C---:B----4-:R-:W-:Y:S08]  /*15070*/  HMMA.1688.F32.TF32 R84, R204.reuse, R118, R84 ;  /* 0x00000076cc54723c */ /* 0x050ff00000081054 */
[C---:B------:R-:W-:Y:S11]  /*15080*/  HMMA.1688.F32.TF32 R76, R204.reuse, R62, R76 ;  /* 0x0000003ecc4c723c */ /* 0x040ff6000008104c */
[----:B------:R-:W-:Y:S04]  /*15090*/  STL.64 [R1+0x6d0], R84 ;  /* 0x0006d05401007387 */ /* 0x000fe80000100a00 */
[----:B------:R-:W-:Y:S04]  /*150a0*/  STL.64 [R1+0x6d8], R86 ;  /* 0x0006d85601007387 */ /* 0x000fe80000100a00 */
        /* <DEDUP_REMOVED lines=8> */
[----:B-1----:R-:W-:Y:S01]  /*15130*/  HMMA.1688.F32.TF32 R44, R204, R38, R216 ;  /* 0x00000026cc2c723c */ /* 0x002fe200000810d8 */
[----:B------:R-:W-:Y:S04]  /*15140*/  LDS R204, [R0+UR7+0x2180] ;  /* 0x0021800700cc7984 */ /* 0x000fe80008000800 */
        /* <DEDUP_REMOVED lines=8> */
[C---:B-1----:R-:W-:Y:S03]  /*151d0*/  HMMA.1688.F32.TF32 R44, R228.reuse, R194, R212 ;  /* 0x000000c2e42c723c */ /* 0x042fe600000810d4 */
[----:B------:R-:W1:Y:S05]  /*151e0*/  LDS R207, [R33+UR7+0x3180] ;  /* 0x0031800721cf7984 */ /* 0x000e6a0008000800 */
[C---:B------:R-:W-:Y:S08]  /*151f0*/  HMMA.1688.F32.TF32 R80, R228.reuse, R190, R208 ;  /* 0x000000bee450723c */ /* 0x040ff000000810d0 */
[----:B------:R-:W-:Y:S03]  /*15200*/  HMMA.1688.F32.TF32 R76, R228, R34, R40 ;  /* 0x00000022e44c723c */ /* 0x000fe60000081028 */
[----:B------:R-:W-:Y:S01]  /*15210*/  MOV R25, R44 ;  /* 0x0000002c00197202 */ /* 0x000fe20000000f00 */
[----:B------:R-:W-:-:S02]  /*15220*/  IMAD.MOV.U32 R36, RZ, RZ, R45 ;  /* 0x000000ffff247224 */ /* 0x000fc400078e002d */
[----:B------:R-:W-:Y:S02]  /*15230*/  IMAD.MOV.U32 R32, RZ, RZ, R46 ;  /* 0x000000ffff207224 */ /* 0x000fe400078e002e */
[----:B------:R-:W-:Y:S02]  /*15240*/  IMAD.MOV.U32 R24, RZ, RZ, R47 ;  /* 0x000000ffff187224 */ /* 0x000fe400078e002f */
[C---:B------:R-:W-:Y:S01]  /*15250*/  HMMA.1688.F32.TF32 R44, R228.reuse, R26, R136 ;  /* 0x0000001ae42c723c */ /* 0x040fe20000081088 */
[----:B------:R-:W-:Y:S07]  /*15260*/  STL.64 [R1+0x350], R80 ;  /* 0x0003505001007387 */ /* 0x000fee0000100a00 */
[C---:B------:R-:W-:Y:S01]  /*15270*/  HMMA.1688.F32.TF32 R40, R228.reuse, R186, R132 ;  /* 0x000000bae428723c */ /* 0x040fe20000081084 */
[----:B------:R-:W-:Y:S04]  /*15280*/  STL.64 [R1+0x358], R82 ;  /* 0x0003585201007387 */ /* 0x000fe80000100a00 */
[----:B------:R-:W-:Y:S04]  /*15290*/  STL.64 [R1+0x340], R76 ;  /* 0x0003404c01007387 */ /* 0x000fe80000100a00 */
[----:B------:R2:W-:Y:S04]  /*152a0*/  STL.64 [R1+0x348], R78 ;  /* 0x0003484e01007387 */ /* 0x0005e80000100a00 */
[----:B------:R-:W-:Y:S04]  /*152b0*/  STL.64 [R1+0x330], R44 ;  /* 0x0003302c01007387 */ /* 0x000fe80000100a00 */
[----:B------:R3:W-:Y:S01]  /*152c0*/  STL.64 [R1+0x338], R46 ;  /* 0x0003382e01007387 */ /* 0x0007e20000100a00 */
[C---:B--2---:R-:W-:Y:S08]  /*152d0*/  HMMA.1688.F32.TF32 R76, R228.reuse, R182, R232 ;  /* 0x000000b6e44c723c */ /* 0x044ff000000810e8 */
[----:B---3--:R-:W-:Y:S01]  /*152e0*/  HMMA.1688.F32.TF32 R44, R228, R178, R236 ;  /* 0x000000b2e42c723c */ /* 0x008fe200000810ec */
[----:B------:R-:W-:-:S02]  /*152f0*/  IMAD.MOV.U32 R56, RZ, RZ, R43 ;  /* 0x000000ffff387224 */ /* 0x000fc400078e002b */
[----:B------:R-:W-:Y:S01]  /*15300*/  IMAD.MOV.U32 R57, RZ, RZ, R42 ;  /* 0x000000ffff397224 */ /* 0x000fe200078e002a */
[----:B------:R-:W-:Y:S01]  /*15310*/  MOV R61, R40 ;  /* 0x00000028003d7202 */ /* 0x000fe20000000f00 */
[----:B------:R-:W-:Y:S01]  /*15320*/  IMAD.MOV.U32 R60, RZ, RZ, R41 ;  /* 0x000000ffff3c7224 */ /* 0x000fe200078e0029 */
[----:B------:R-:W-:Y:S04]  /*15330*/  STL [R1+0x12e0], R56 ;  /* 0x0012e03801007387 */ /* 0x000fe80000100800 */
[----:B------:R-:W-:Y:S04]  /*15340*/  STL [R1+0x12dc], R57 ;  /* 0x0012dc3901007387 */ /* 0x000fe80000100800 */
[----:B------:R-:W-:Y:S04]  /*15350*/  STL [R1+0x12d8], R60 ;  /* 0x0012d83c01007387 */ /* 0x000fe80000100800 */
[----:B------:R-:W-:Y:S04]  /*15360*/  STL [R1+0x12d4], R61 ;  /* 0x0012d43d01007387 */ /* 0x000fe80000100800 */
[----:B------:R-:W-:Y:S04]  /*15370*/  STL.64 [R1+0x390], R76 ;  /* 0x0003904c01007387 */ /* 0x000fe80000100a00 */
[----:B------:R-:W-:Y:S04]  /*15380*/  STL.64 [R1+0x398], R78 ;  /* 0x0003984e01007387 */ /* 0x000fe80000100a00 */
[----:B------:R2:W-:Y:S04]  /*15390*/  STL.64 [R1+0x3b0], R44 ;  /* 0x0003b02c01007387 */ /* 0x0005e80000100a00 */
[----:B------:R3:W-:Y:S04]  /*153a0*/  STL.64 [R1+0x3b8], R46 ;  /* 0x0003b82e01007387 */ /* 0x0007e80000100a00 */
[----:B------:R-:W4:Y:S04]  /*153b0*/  LDL.LU R236, [R1+0x210] ;  /* 0x0002100001ec7983 */ /* 0x000f280000300800 */
[----:B------:R-:W4:Y:S01]  /*153c0*/  LDL.LU R237, [R1+0x214] ;  /* 0x0002140001ed7983 */ /* 0x000f220000300800 */
[----:B------:R-:W-:-:S03]  /*153d0*/  MOV R234, R2 ;  /* 0x0000000200ea7202 */ /* 0x000fc60000000f00 */
[----:B------:R-:W4:Y:S01]  /*153e0*/  LDL.LU R238, [R1+0x218] ;  /* 0x0002180001ee7983 */ /* 0x000f220000300800 */
[----:B------:R-:W-:-:S03]  /*153f0*/  IMAD.MOV.U32 R235, RZ, RZ, R3 ;  /* 0x000000ffffeb7224 */ /* 0x000fc600078e0003 */
        /* <DEDUP_REMOVED lines=9> */
[----:B------:R-:W-:Y:S03]  /*15490*/  HMMA.1688.F32.TF32 R40, R228, R126, R240 ;  /* 0x0000007ee428723c */ /* 0x000fe600000810f0 */
        /* <DEDUP_REMOVED lines=16> */
[----:B--2---:R-:W2:Y:S04]  /*155a0*/  LDL.LU R44, [R1+0x2d0] ;  /* 0x0002d000012c7983 */ /* 0x004ea80000300800 */
[----:B------:R-:W2:Y:S04]  /*155b0*/  LDL.LU R45, [R1+0x2d4] ;  /* 0x0002d400012d7983 */ /* 0x000ea80000300800 */
[----:B---3--:R-:W2:Y:S04]  /*155c0*/  LDL.LU R46, [R1+0x2d8] ;  /* 0x0002d800012e7983 */ /* 0x008ea80000300800 */
[----:B------:R-:W2:Y:S04]  /*155d0*/  LDL.LU R47, [R1+0x2dc] ;  /* 0x0002dc00012f7983 */ /* 0x000ea80000300800 */
        /* <DEDUP_REMOVED lines=8> */
[----:B------:R-:W-:Y:S01]  /*15660*/  MOV R116, R40 ;  /* 0x0000002800747202 */ /* 0x000fe20000000f00 */
[----:B------:R-:W-:-:S02]  /*15670*/  IMAD.MOV.U32 R120, RZ, RZ, R41 ;  /* 0x000000ffff787224 */ /* 0x000fc400078e0029 */
[----:B------:R-:W3:Y:S01]  /*15680*/  LDL.LU R40, [R1+0x250] ;  /* 0x0002500001287983 */ /* 0x000ee20000300800 */
[----:B------:R-:W-:Y:S02]  /*15690*/  IMAD.MOV.U32 R121, RZ, RZ, R42 ;  /* 0x000000ffff797224 */ /* 0x000fe400078e002a */
[----:B------:R-:W-:Y:S01]  /*156a0*/  IMAD.MOV.U32 R117, RZ, RZ, R43 ;  /* 0x000000ffff757224 */ /* 0x000fe200078e002b */
[----:B------:R-:W3:Y:S04]  /*156b0*/  LDL.LU R41, [R1+0x254] ;  /* 0x0002540001297983 */ /* 0x000ee80000300800 */
[----:B------:R-:W3:Y:S04]  /*156c0*/  LDL.LU R42, [R1+0x258] ;  /* 0x00025800012a7983 */ /* 0x000ee80000300800 */
[----:B------:R-:W3:Y:S04]  /*156d0*/  LDL.LU R43, [R1+0x25c] ;  /* 0x00025c00012b7983 */ /* 0x000ee80000300800 */
[----:B------:R-:W1:Y:S04]  /*156e0*/  LDL.LU R136, [R1+0x240] ;  /* 0x0002400001887983 */ /* 0x000e680000300800 */
[----:B------:R-:W1:Y:S04]  /*156f0*/  LDL.LU R137, [R1+0x244] ;  /* 0x0002440001897983 */ /* 0x000e680000300800 */
[----:B------:R-:W-:Y:S04]  /*15700*/  STL [R1+0x12c0], R117 ;  /* 0x0012c07501007387 */ /* 0x000fe80000100800 */
[----:B------:R-:W-:Y:S04]  /*15710*/  STL [R1+0x12bc], R121 ;  /* 0x0012bc7901007387 */ /* 0x000fe80000100800 */
[----:B------:R-:W-:Y:S04]  /*15720*/  STL [R1+0x12b8], R120 ;  /* 0x0012b87801007387 */ /* 0x000fe80000100800 */
[----:B------:R-:W-:Y:S01]  /*15730*/  STL [R1+0x12b4], R116 ;  /* 0x0012b47401007387 */ /* 0x000fe20000100800 */
[----:B----4-:R-:W-:Y:S03]  /*15740*/  HMMA.1688.F32.TF32 R76, R228, R122, R240 ;  /* 0x0000007ae44c723c */ /* 0x010fe600000810f0 */
[----:B------:R-:W4:Y:S01]  /*15750*/  LDL.LU R240, [R1+0x200] ;  /* 0x0002000001f07983 */ /* 0x000f220000300800 */
[----:B------:R-:W-:-:S02]  /*15760*/  IMAD.MOV.U32 R138, RZ, RZ, R3 ;  /* 0x000000ffff8a7224 */ /* 0x000fc400078e0003 */
[----:B------:R-:W-:-:S13]  /*15770*/  IMAD.MOV.U32 R139, RZ, RZ, R2 ;  /* 0x000000ffff8b7224 */ /* 0x000fda00078e0002 */
[----:B------:R-:W-:Y:S01]  /*15780*/  MOV R113, R76 ;  /* 0x0000004c00717202 */ /* 0x000fe20000000f00 */
[----:B------:R-:W-:Y:S02]  /*15790*/  IMAD.MOV.U32 R112, RZ, RZ, R77 ;  /* 0x000000ffff707224 */ /* 0x000fe400078e004d */
[----:B------:R-:W-:Y:S02]  /*157a0*/  IMAD.MOV.U32 R3, RZ, RZ, R78 ;  /* 0x000000ffff037224 */ /* 0x000fe400078e004e */
[----:B------:R-:W-:-:S05]  /*157b0*/  IMAD.MOV.U32 R2, RZ, RZ, R79 ;  /* 0x000000ffff027224 */ /* 0x000fca00078e004f */
[----:B------:R-:W-:Y:S01]  /*157c0*/  STL [R1+0x12c8], R2 ;  /* 0x0012c80201007387 */ /* 0x000fe20000100800 */
[C---:B--2---:R-:W-:Y:S08]  /*157d0*/  HMMA.1688.F32.TF32 R80, R228.reuse, R118, R44 ;  /* 0x00000076e450723c */ /* 0x044ff0000008102c */
[C---:B------:R-:W-:Y:S08]  /*157e0*/  HMMA.1688.F32.TF32 R44, R228.reuse, R62, R220 ;  /* 0x0000003ee42c723c */ /* 0x040ff000000810dc */
[C---:B---3--:R-:W-:Y:S01]  /*157f0*/  HMMA.1688.F32.TF32 R76, R228.reuse, R114, R224 ;  /* 0x00000072e44c723c */ /* 0x048fe200000810e0 */
[----:B------:R-:W-:Y:S04]  /*15800*/  STL [R1+0x12c4], R112 ;  /* 0x0012c47001007387 */ /* 0x000fe80000100800 */
[----:B------:R-:W-:Y:S04]  /*15810*/  STL [R1+0x12a0], R113 ;  /* 0x0012a07101007387 */ /* 0x000fe80000100800 */
[----:B------:R-:W-:Y:S04]  /*15820*/  STL [R1+0x129c], R3 ;  /* 0x00129c0301007387 */ /* 0x000fe80000100800 */
[----:B------:R-:W-:Y:S04]  /*15830*/  STL.64 [R1+0x520], R80 ;  /* 0x0005205001007387 */ /* 0x000fe80000100a00 */
[----:B------:R2:W-:Y:S04]  /*15840*/  STL.64 [R1+0x528], R82 ;  /* 0x0005285201007387 */ /* 0x0005e80000100a00 */
[----:B------:R-:W-:Y:S04]  /*15850*/  STL.64 [R1+0x590], R76 ;  /* 0x0005904c01007387 */ /* 0x000fe80000100a00 */
[----:B------:R3:W-:Y:S04]  /*15860*/  STL.64 [R1+0x598], R78 ;  /* 0x0005984e01007387 */ /* 0x0007e80000100a00 */
[----:B------:R-:W-:Y:S01]  /*15870*/  STL.64 [R1+0x7e0], R44 ;  /* 0x0007e02c01007387 */ /* 0x000fe20000100a00 */
[C---:B--2---:R-:W-:Y:S03]  /*15880*/  HMMA.1688.F32.TF32 R80, R228.reuse, R58, R216 ;  /* 0x0000003ae450723c */ /* 0x044fe600000810d8 */
[----:B------:R2:W-:Y:S05]  /*15890*/  STL.64 [R1+0x7e8], R46 ;  /* 0x0007e82e01007387 */ /* 0x0005ea0000100a00 */
[C---:B---3--:R-:W-:Y:S08]  /*158a0*/  HMMA.1688.F32.TF32 R76, R228.reuse, R54, R212 ;  /* 0x00000036e44c723c */ /* 0x048ff000000810d4 */
[C---:B--2---:R-:W-:Y:S08]  /*158b0*/  HMMA.1688.F32.TF32 R44, R228.reuse, R50, R208 ;  /* 0x00000032e42c723c */ /* 0x044ff000000810d0 */
[----:B------:R-:W-:Y:S01]  /*158c0*/  HMMA.1688.F32.TF32 R40, R228, R38, R40 ;  /* 0x00000026e428723c */ /* 0x000fe20000081028 */
[----:B------:R-:W-:Y:S01]  /*158d0*/  IMAD.MOV.U32 R243, RZ, RZ, R244 ;  /* 0x000000fffff37224 */ /* 0x000fe200078e00f4 */
[----:B------:R-:W-:Y:S01]  /*158e0*/  STL.64 [R1+0x7d0], R80 ;  /* 0x0007d05001007387 */ /* 0x000fe20000100a00 */
[----:B------:R-:W-:Y:S01]  /*158f0*/  IMAD.MOV.U32 R242, RZ, RZ, R245 ;  /* 0x000000fffff27224 */ /* 0x000fe200078e00f5 */
[----:B------:R-:W-:-:S02]  /*15900*/  MOV R241, R246 ;  /* 0x000000f600f17202 */ /* 0x000fc40000000f00 */
[----:B------:R-:W-:Y:S04]  /*15910*/  STL.64 [R1+0x7d8], R82 ;  /* 0x0007d85201007387 */ /* 0x000fe80000100a00 */
[----:B------:R-:W-:Y:S01]  /*15920*/  LDS R228, [R0+UR7+0x2200] ;  /* 0x0022000700e47984 */ /* 0x000fe20008000800 */
[----:B------:R-:W-:Y:S01]  /*15930*/  IMAD.MOV.U32 R244, RZ, RZ, R47 ;  /* 0x000000fffff47224 */ /* 0x000fe200078e002f */
[----:B------:R-:W-:Y:S01]  /*15940*/  MOV R245, R46 ;  /* 0x0000002e00f57202 */ /* 0x000fe20000000f00 */
[----:B------:R-:W-:Y:S01]  /*15950*/  IMAD.MOV.U32 R246, RZ, RZ, R45 ;  /* 0x000000fffff67224 */ /* 0x000fe200078e002d */
[----:B------:R-:W-:Y:S04]  /*15960*/  STL.64 [R1+0x7c0], R76 ;  /* 0x0007c04c01007387 */ /* 0x000fe80000100a00 */
[----:B------:R-:W-:Y:S04]  /*15970*/  STL.64 [R1+0x7c8], R78 ;  /* 0x0007c84e01007387 */ /* 0x000fe80000100a00 */
[----:B------:R-:W-:Y:S04]  /*15980*/  STL [R1+0x7b0], R44 ;  /* 0x0007b02c01007387 */ /* 0x000fe80000100800 */
[----:B------:R-:W-:Y:S04]  /*15990*/  STL [R1+0x1298], R244 ;  /* 0x001298f401007387 */ /* 0x000fe80000100800 */
[----:B------:R-:W-:Y:S04]  /*159a0*/  STL [R1+0x1294], R245 ;  /* 0x001294f501007387 */ /* 0x000fe80000100800 */
[----:B------:R-:W-:Y:S04]  /*159b0*/  STL [R1+0x1290], R246 ;  /* 0x001290f601007387 */ /* 0x000fe80000100800 */
[----:B------:R-:W-:Y:S04]  /*159c0*/  STL.64 [R1+0x790], R40 ;  /* 0x0007902801007387 */ /* 0x000fe80000100a00 */
[----:B------:R1:W-:Y:S04]  /*159d0*/  STL.64 [R1+0x798], R42 ;  /* 0x0007982a01007387 */ /* 0x0003e80000100a00 */
[----:B------:R-:W-:Y:S04]  /*159e0*/  LDS R230, [R0+UR7+0x3200] ;  /* 0x0032000700e67984 */ /* 0x000fe80008000800 */
[----:B------:R-:W-:Y:S01]  /*159f0*/  LDS R229, [R33+UR7+0x2200] ;  /* 0x0022000721e57984 */ /* 0x000fe20008000800 */
[----:B-1----:R-:W-:Y:S03]  /*15a00*/  HMMA.1688.F32.TF32 R40, R204, R194, R136 ;  /* 0x000000c2cc28723c */ /* 0x002fe60000081088 */
[----:B------:R-:W1:-:S15]  /*15a10*/  LDS R231, [R33+UR7+0x3200] ;  /* 0x0032000721e77984 */ /* 0x000e5e0008000800 */
[----:B------:R-:W-:Y:S01]  /*15a20*/  NOP ;  /* 0x0000000000007918 */ /* 0x000fe20000000000 */
[----:B------:R-:W-:Y:S04]  /*15a30*/  STL.64 [R1+0x240], R40 ;  /* 0x0002402801007387 */ /* 0x000fe80000100a00 */
[----:B------:R2:W-:Y:S01]  /*15a40*/  STL.64 [R1+0x248], R42 ;  /* 0x0002482a01007387 */ /* 0x0005e20000100a00 */
[C---:B------:R-:W-:Y:S08]  /*15a50*/  HMMA.1688.F32.TF32 R76, R204.reuse, R190, R132 ;  /* 0x000000becc4c723c */ /* 0x040ff00000081084 */
[C---:B--2---:R-:W-:Y:S08]  /*15a60*/  HMMA.1688.F32.TF32 R40, R204.reuse, R26, R236 ;  /* 0x0000001acc28723c */ /* 0x044ff000000810ec */
[----:B------:R-:W-:Y:S11]  /*15a70*/  HMMA.1688.F32.TF32 R44, R204, R34, R232 ;  /* 0x00000022cc2c723c */ /* 0x000ff600000810e8 */
[----:B------:R-:W-:Y:S01]  /*15a80*/  IMAD.MOV.U32 R56, RZ, RZ, R40 ;  /* 0x000000ffff387224 */ /* 0x000fe200078e0028 */
[----:B------:R-:W-:Y:S01]  /*15a90*/  MOV R60, R42 ;  /* 0x0000002a003c7202 */ /* 0x000fe20000000f00 */
[----:B------:R-:W-:-:S02]  /*15aa0*/  IMAD.MOV.U32 R57, RZ, RZ, R41 ;  /* 0x000000ffff397224 */ /* 0x000fc400078e0029 */
[----:B------:R-:W-:Y:S01]  /*15ab0*/  IMAD.MOV.U32 R61, RZ, RZ, R43 ;  /* 0x000000ffff3d7224 */ /* 0x000fe200078e002b */
[----:B------:R-:W-:Y:S04]  /*15ac0*/  STL.64 [R1+0x230], R76 ;  /* 0x0002304c01007387 */ /* 0x000fe80000100a00 */
[----:B------:R-:W-:Y:S04]  /*15ad0*/  STL.64 [R1+0x238], R78 ;  /* 0x0002384e01007387 */ /* 0x000fe80000100a00 */
[----:B------:R2:W-:Y:S04]  /*15ae0*/  STL.64 [R1+0x220], R44 ;  /* 0x0002202c01007387 */ /* 0x0005e80000100a00 */
[----:B------:R3:W-:Y:S04]  /*15af0*/  STL.64 [R1+0x228], R46 ;  /* 0x0002282e01007387 */ /* 0x0007e80000100a00 */
[----:B------:R-:W-:Y:S04]  /*15b00*/  STL [R1+0x12f0], R61 ;  /* 0x0012f03d01007387 */ /* 0x000fe80000100800 */
[----:B------:R-:W-:Y:S04]  /*15b10*/  STL [R1+0x12ec], R60 ;  /* 0x0012ec3c01007387 */ /* 0x000fe80000100800 */
[----:B------:R-:W-:Y:S04]  /*15b20*/  STL [R1+0x12e8], R57 ;  /* 0x0012e83901007387 */ /* 0x000fe80000100800 */
[----:B------:R-:W-:Y:S04]  /*15b30*/  STL [R1+0x12e4], R56 ;  /* 0x0012e43801007387 */ /* 0x000fe80000100800 */
[----:B------:R-:W3:Y:S01]  /*15b40*/  LDL.LU R132, [R1+0x90] ;  /* 0x0000900001847983 */ /* 0x000ee20000300800 */
[----:B----4-:R-:W-:-:S15]  /*15b50*/  HMMA.1688.F32.TF32 R40, R204, R186, R240 ;  /* 0x000000bacc28723c */ /* 0x010fde00000810f0 */
[----:B------:R-:W-:-:S04]  /*15b60*/  NOP ;  /* 0x0000000000007918 */ /* 0x000fc80000000000 */
[----:B------:R4:W-:Y:S04]  /*15b70*/  STL.64 [R1+0x280], R40 ;  /* 0x0002802801007387 */ /* 0x0009e80000100a00 */
[----:B------:R1:W-:Y:S04]  /*15b80*/  STL.64 [R1+0x288], R42 ;  /* 0x0002882a01007387 */ /* 0x0003e80000100a00 */
        /* <DEDUP_REMOVED lines=51> */
[----:B----4-:R-:W4:Y:S04]  /*15ec0*/  LDL.LU R40, [R1+0xb0] ;  /* 0x0000b00001287983 */ /* 0x010f280000300800 */
[----:B------:R-:W4:Y:S04]  /*15ed0*/  LDL.LU R41, [R1+0xb4] ;  /* 0x0000b40001297983 */ /* 0x000f280000300800 */
[----:B-1----:R-:W4:Y:S04]  /*15ee0*/  LDL.LU R42, [R1+0xb8] ;  /* 0x0000b800012a7983 */ /* 0x002f280000300800 */
[----:B------:R-:W4:Y:S04]  /*15ef0*/  LDL.LU R43, [R1+0xbc] ;  /* 0x0000bc00012b7983 */ /* 0x000f280000300800 */
[----:B------:R-:W4:Y:S04]  /*15f00*/  LDL.LU R232, [R1+0x80] ;  /* 0x0000800001e87983 */ /* 0x000f280000300800 */
[----:B------:R-:W4:Y:S04]  /*15f10*/  LDL.LU R233, [R1+0x84] ;  /* 0x0000840001e97983 */ /* 0x000f280000300800 */
[----:B------:R-:W4:Y:S04]  /*15f20*/  LDL.LU R234, [R1+0x88] ;  /* 0x0000880001ea7983 */ /* 0x000f280000300800 */
[----:B------:R-:W4:Y:S01]  /*15f30*/  LDL.LU R235, [R1+0x8c] ;  /* 0x00008c0001eb7983 */ /* 0x000f220000300800 */
[----:B---3--:R-:W-:-:S15]  /*15f40*/  HMMA.1688.F32.TF32 R236, R204, R182, R236 ;  /* 0x000000b6ccec723c */ /* 0x008fde00000810ec */
[----:B------:R-:W-:-:S04]  /*15f50*/  NOP ;  /* 0x0000000000007918 */ /* 0x000fc80000000000 */
[----:B------:R1:W-:Y:S04]  /*15f60*/  STL.64 [R1+0x2a0], R236 ;  /* 0x0002a0ec01007387 */ /* 0x0003e80000100a00 */
[----:B------:R3:W-:Y:S04]  /*15f70*/  STL.64 [R1+0x2a8], R238 ;  /* 0x0002a8ee01007387 */ /* 0x0007e80000100a00 */
[----:B-1----:R-:W4:Y:S04]  /*15f80*/  LDL.LU R236, [R1+0x70] ;  /* 0x0000700001ec7983 */ /* 0x002f280000300800 */
[----:B------:R-:W4:Y:S04]  /*15f90*/  LDL.LU R237, [R1+0x74] ;  /* 0x0000740001ed7983 */ /* 0x000f280000300800 */
[----:B---3--:R-:W3:Y:S04]  /*15fa0*/  LDL.LU R238, [R1+0x78] ;  /* 0x0000780001ee7983 */ /* 0x008ee80000300800 */
[----:B------:R-:W3:Y:S01]  /*15fb0*/  LDL.LU R239, [R1+0x7c] ;  /* 0x00007c0001ef7983 */ /* 0x000ee20000300800 */
[----:B--2---:R-:W-:-:S15]  /*15fc0*/  HMMA.1688.F32.TF32 R240, R204, R178, R240 ;  /* 0x000000b2ccf0723c */ /* 0x004fde00000810f0 */
[----:B------:R-:W-:-:S04]  /*15fd0*/  NOP ;  /* 0x0000000000007918 */ /* 0x000fc80000000000 */
[----:B------:R1:W-:Y:S04]  /*15fe0*/  STL.64 [R1+0x300], R240 ;  /* 0x000300f001007387 */ /* 0x0003e80000100a00 */
[----:B------:R2:W-:Y:S04]  /*15ff0*/  STL.64 [R1+0x308], R242 ;  /* 0x000308f201007387 */ /* 0x0005e80000100a00 */
[----:B-1----:R-:W3:Y:S04]  /*16000*/  LDL.LU R240, [R1+0x60] ;  /* 0x0000600001f07983 */ /* 0x002ee80000300800 */
[----:B------:R-:W3:Y:S04]  /*16010*/  LDL.LU R241, [R1+0x64] ;  /* 0x0000640001f17983 */ /* 0x000ee80000300800 */
[----:B--2---:R-:W2:Y:S04]  /*16020*/  LDL.LU R242, [R1+0x68] ;  /* 0x0000680001f27983 */ /* 0x004ea80000300800 */
[----:B------:R-:W2:Y:S01]  /*16030*/  LDL.LU R243, [R1+0x6c] ;  /* 0x00006c0001f37983 */ /* 0x000ea20000300800 */
[C---:B------:R-:W-:Y:S08]  /*16040*/  HMMA.1688.F32.TF32 R84, R204.reuse, R126, R84 ;  /* 0x0000007ecc54723c */ /* 0x040ff00000081054 */
[C---:B------:R-:W-:Y:S08]  /*16050*/  HMMA.1688.F32.TF32 R80, R204.reuse, R122, R80 ;  /* 0x0000007acc50723c */ /* 0x040ff00000081050 */
[----:B------:R-:W-:Y:S03]  /*16060*/  HMMA.1688.F32.TF32 R76, R204, R118, R76 ;  /* 0x00000076cc4c723c */ /* 0x000fe6000008104c */
[----:B------:R-:W-:-:S05]  /*16070*/  IMAD.MOV.U32 R3, RZ, RZ, R85 ;  /* 0x000000ffff037224 */ /* 0x000fca00078e0055 */
[C---:B------:R-:W-:Y:S01]  /*16080*/  HMMA.1688.F32.TF32 R44, R204.reuse, R114, R44 ;  /* 0x00000072cc2c723c */ /* 0x040fe2000008102c */
[----:B------:R-:W-:Y:S01]  /*16090*/  IMAD.MOV.U32 R113, RZ, RZ, R84 ;  /* 0x000000ffff717224 */ /* 0x000fe200078e0054 */
[----:B------:R1:W-:Y:S06]  /*160a0*/  STL.64 [R1+0x328], R86 ;  /* 0x0003285601007387 */ /* 0x0003ec0000100a00 */
[C---:B------:R-:W-:Y:S01]  /*160b0*/  HMMA.1688.F32.TF32 R224, R204.reuse, R62, R224 ;  /* 0x0000003ecce0723c */ /* 0x040fe200000810e0 */
[----:B-1----:R-:W2:Y:S07]  /*160c0*/  LDL.LU.64 R86, [R1+0x14b0] ;  /* 0x0014b00001567983 */ /* 0x002eae0000300a00 */
[C---:B------:R-:W-:Y:S01]  /*160d0*/  HMMA.1688.F32.TF32 R220, R204.reuse, R58, R220 ;  /* 0x0000003accdc723c */ /* 0x040fe200000810dc */
[----:B------:R-:W2:Y:S04]  /*160e0*/  LDL.LU.64 R84, [R1+0x14a8] ;  /* 0x0014a80001547983 */ /* 0x000ea80000300a00 */
[----:B------:R-:W-:Y:S03]  /*160f0*/  STL [R1+0x12d0], R3 ;  /* 0x0012d00301007387 */ /* 0x000fe60000100800 */
[C---:B------:R-:W-:Y:S01]  /*16100*/  HMMA.1688.F32.TF32 R216, R204.reuse, R54, R216 ;  /* 0x00000036ccd8723c */ /* 0x040fe200000810d8 */
[----:B------:R-:W-:Y:S04]  /*16110*/  STL [R1+0x12cc], R113 ;  /* 0x0012cc7101007387 */ /* 0x000fe80000100800 */
[----:B------:R-:W-:Y:S04]  /*16120*/  STL.64 [R1+0x380], R80 ;  /* 0x0003805001007387 */ /* 0x000fe80000100a00 */
[----:B------:R1:W-:Y:S01]  /*16130*/  STL.64 [R1+0x388], R82 ;  /* 0x0003885201007387 */ /* 0x0003e20000100a00 */
[C---:B------:R-:W-:Y:S03]  /*16140*/  HMMA.1688.F32.TF32 R212, R204.reuse, R50, R212 ;  /* 0x00000032ccd4723c */ /* 0x040fe600000810d4 */
[----:B-1----:R-:W2:Y:S04]  /*16150*/  LDL.LU.64 R82, [R1+0x14a0] ;  /* 0x0014a00001527983 */ /* 0x002ea80000300a00 */
[----:B------:R-:W2:Y:S04]  /*16160*/  LDL.LU.64 R80, [R1+0x1498] ;  /* 0x0014980001507983 */ /* 0x000ea80000300a00 */
[----:B------:R-:W-:Y:S04]  /*16170*/  STL.64 [R1+0x3a0], R76 ;  /* 0x0003a04c01007387 */ /* 0x000fe80000100a00 */
[----:B------:R1:W-:Y:S01]  /*16180*/  STL.64 [R1+0x3a8], R78 ;  /* 0x0003a84e01007387 */ /* 0x0003e20000100a00 */
[----:B------:R-:W-:Y:S03]  /*16190*/  HMMA.1688.F32.TF32 R204, R204, R38, R208 ;  /* 0x00000026cccc723c */ /* 0x000fe600000810d0 */
[----:B-1----:R-:W2:Y:S04]  /*161a0*/  LDL.LU.64 R78, [R1+0x1490] ;  /* 0x00149000014e7983 */ /* 0x002ea80000300a00 */
[----:B------:R-:W2:Y:S04]  /*161b0*/  LDL.LU.64 R76, [R1+0x1488] ;  /* 0x00148800014c7983 */ /* 0x000ea80000300a00 */
[----:B------:R-:W-:Y:S04]  /*161c0*/  STL.64 [R1+0x410], R44 ;  /* 0x0004102c01007387 */ /* 0x000fe80000100a00 */
[----:B------:R1:W-:Y:S01]  /*161d0*/  STL.64 [R1+0x418], R46 ;  /* 0x0004182e01007387 */ /* 0x0003e20000100a00 */
[C---:B----4-:R-:W-:Y:S03]  /*161e0*/  HMMA.1688.F32.TF32 R40, R228.reuse, R194, R40 ;  /* 0x000000c2e428723c */ /* 0x050fe60000081028 */
[----:B-1----:R-:W4:Y:S04]  /*161f0*/  LDL.LU.64 R46, [R1+0x1480] ;  /* 0x00148000012e7983 */ /* 0x002f280000300a00 */
[----:B------:R-:W4:Y:S04]  /*16200*/  LDL.LU.64 R44, [R1+0x1478] ;  /* 0x00147800012c7983 */ /* 0x000f280000300a00 */
[----:B------:R-:W-:Y:S04]  /*16210*/  STL.64 [R1+0x700], R224 ;  /* 0x000700e001007387 */ /* 0x000fe80000100a00 */
[----:B------:R1:W-:Y:S01]  /*16220*/  STL.64 [R1+0x708], R226 ;  /* 0x000708e201007387 */ /* 0x0003e20000100a00 */
[C---:B------:R-:W-:Y:S03]  /*16230*/  HMMA.1688.F32.TF32 R136, R228.reuse, R190, R136 ;  /* 0x000000bee488723c */ /* 0x040fe60000081088 */
[----:B-1----:R-:W4:Y:S04]  /*16240*/  LDL.LU.64 R226, [R1+0x1470] ;  /* 0x0014700001e27983 */ /* 0x002f280000300a00 */
[----:B------:R-:W4:Y:S04]  /*16250*/  LDL.LU.64 R224, [R1+0x1468] ;  /* 0x0014680001e07983 */ /* 0x000f280000300a00 */
[----:B------:R-:W-:Y:S04]  /*16260*/  STL.64 [R1+0x6c0], R220 ;  /* 0x0006c0dc01007387 */ /* 0x000fe80000100a00 */
[----:B------:R1:W-:Y:S01]  /*16270*/  STL.64 [R1+0x6c8], R222 ;  /* 0x0006c8de01007387 */ /* 0x0003e20000100a00 */
[C---:B------:R-:W-:Y:S03]  /*16280*/  HMMA.1688.F32.TF32 R132, R228.reuse, R34, R132 ;  /* 0x00000022e484723c */ /* 0x040fe60000081084 */
[----:B-1----:R-:W4:Y:S04]  /*16290*/  LDL.LU.64 R222, [R1+0x1460] ;  /* 0x0014600001de7983 */ /* 0x002f280000300a00 */
[----:B------:R-:W4:Y:S04]  /*162a0*/  LDL.LU.64 R220, [R1+0x1458] ;  /* 0x0014580001dc7983 */ /* 0x000f280000300a00 */
[----:B------:R-:W-:Y:S01]  /*162b0*/  STL.64 [R1+0x6b0], R216 ;  /* 0x0006b0d801007387 */ /* 0x000fe20000100a00 */
[C---:B------:R-:W-:Y:S03]  /*162c0*/  HMMA.1688.F32.TF32 R232, R228.reuse, R26, R232 ;  /* 0x0000001ae4e8723c */ /* 0x040fe600000810e8 */
[----:B------:R1:W-:Y:S04]  /*162d0*/  STL.64 [R1+0x6b8], R218 ;  /* 0x0006b8da01007387 */ /* 0x0003e80000100a00 */
[----:B-1----:R-:W4:Y:S04]  /*162e0*/  LDL.LU.64 R218, [R1+0x1450] ;  /* 0x0014500001da7983 */ /* 0x002f280000300a00 */
[----:B------:R-:W4:Y:S04]  /*162f0*/  LDL.LU.64 R216, [R1+0x1448] ;  /* 0x0014480001d87983 */ /* 0x000f280000300a00 */
[----:B------:R-:W-:Y:S04]  /*16300*/  STL.64 [R1+0x6a0], R212 ;  /* 0x0006a0d401007387 */ /* 0x000fe80000100a00 */
[----:B------:R1:W-:Y:S04]  /*16310*/  STL.64 [R1+0x6a8], R214 ;  /* 0x0006a8d601007387 */ /* 0x0003e80000100a00 */
[----:B-1----:R-:W4:Y:S04]  /*16320*/  LDL.LU.64 R214, [R1+0x1440] ;  /* 0x0014400001d67983 */ /* 0x002f280000300a00 */
[----:B------:R-:W4:Y:S04]  /*16330*/  LDL.LU.64 R212, [R1+0x1438] ;  /* 0x0014380001d47983 */ /* 0x000f280000300a00 */
[----:B------:R-:W4:Y:S04]  /*16340*/  LDL.LU.64 R210, [R1+0x1430] ;  /* 0x0014300001d27983 */ /* 0x000f280000300a00 */
[----:B------:R-:W4:Y:S04]  /*16350*/  LDL.LU.64 R208, [R1+0x1428] ;  /* 0x0014280001d07983 */ /* 0x000f280000300a00 */
[----:B------:R-:W-:Y:S04]  /*16360*/  STL.64 [R1+0x690], R204 ;  /* 0x000690cc01007387 */ /* 0x000fe80000100a00 */
[----:B------:R-:W-:Y:S04]  /*16370*/  STL.64 [R1+0x698], R206 ;  /* 0x000698ce01007387 */ /* 0x000fe80000100a00 */
[----:B------:R-:W-:Y:S04]  /*16380*/  STL.64 [R1+0x120], R40 ;  /* 0x0001202801007387 */ /* 0x000fe80000100a00 */
[----:B------:R1:W-:Y:S01]  /*16390*/  STL.64 [R1+0x128], R42 ;  /* 0x0001282a01007387 */ /* 0x0003e20000100a00 */
[----:B---3--:R-:W-:Y:S03]  /*163a0*/  HMMA.1688.F32.TF32 R236, R228, R186, R236 ;  /* 0x000000bae4ec723c */ /* 0x008fe600000810ec */
[----:B-1----:R-:W3:Y:S04]  /*163b0*/  LDL.LU.64 R42, [R1+0x1420] ;  /* 0x00142000012a7983 */ /* 0x002ee80000300a00 */
[----:B------:R-:W3:Y:S04]  /*163c0*/  LDL.LU.64 R40, [R1+0x1418] ;  /* 0x0014180001287983 */ /* 0x000ee80000300a00 */
[----:B------:R-:W-:Y:S04]  /*163d0*/  STL.64 [R1+0x140], R136 ;  /* 0x0001408801007387 */ /* 0x000fe80000100a00 */
[----:B------:R1:W-:Y:S01]  /*163e0*/  STL.64 [R1+0x148], R138 ;  /* 0x0001488a01007387 */ /* 0x0003e20000100a00 */
[----:B------:R-:W-:Y:S01]  /*163f0*/  IMAD.MOV.U32 R57, RZ, RZ, R234 ;  /* 0x000000ffff397224 */ /* 0x000fe200078e00ea */
[----:B------:R-:W-:Y:S01]  /*16400*/  MOV R61, R232 ;  /* 0x000000e8003d7202 */ /* 0x000fe20000000f00 */
[----:B------:R-:W-:Y:S01]  /*16410*/  IMAD.MOV.U32 R56, RZ, RZ, R235 ;  /* 0x000000ffff387224 */ /* 0x000fe200078e00eb */
[----:B------:R-:W-:Y:S01]  /*16420*/  LDS R204, [R0+UR7+0x2280] ;  /* 0x0022800700cc7984 */ /* 0x000fe20008000800 */
[----:B------:R-:W-:-:S03]  /*16430*/  IMAD.MOV.U32 R60, RZ, RZ, R233 ;  /* 0x000000ffff3c7224 */ /* 0x000fc600078e00e9 */
[----:B------:R-:W-:Y:S04]  /*16440*/  LDS R206, [R0+UR7+0x3280] ;  /* 0x0032800700ce7984 */ /* 0x000fe80008000800 */
        /* <DEDUP_REMOVED lines=8> */
[----:B------:R-:W-:Y:S01]  /*164d0*/  IMAD.MOV.U32 R52, RZ, RZ, R237 ;  /* 0x000000ffff347224 */ /* 0x000fe200078e00ed */
[----:B--2---:R-:W-:Y:S02]  /*164e0*/  HMMA.1688.F32.TF32 R240, R228, R182, R240 ;  /* 0x000000b6e4f0723c */ /* 0x004fe400000810f0 */
[----:B------:R-:W2:Y:S04]  /*164f0*/  LDS R207, [R33+UR7+0x3280] ;  /* 0x0032800721cf7984 */ /* 0x000ea80008000800 */
[----:B-1----:R-:W2:Y:S04]  /*16500*/  LDL.LU.64 R134, [R1+0x1400] ;  /* 0x0014000001867983 */ /* 0x002ea80000300a00 */
[----:B------:R-:W2:Y:S04]  /*16510*/  LDL.LU.64 R132, [R1+0x13f8] ;  /* 0x0013f80001847983 */ /* 0x000ea80000300a00 */
[----:B------:R-:W2:Y:S04]  /*16520*/  LDL.LU.64 R234, [R1+0x13f0] ;  /* 0x0013f00001ea7983 */ /* 0x000ea80000300a00 */
[----:B------:R-:W2:Y:S04]  /*16530*/  LDL.LU.64 R232, [R1+0x13e8] ;  /* 0x0013e80001e87983 */ /* 0x000ea80000300a00 */
[----:B------:R-:W2:Y:S04]  /*16540*/  LDL.LU.64 R238, [R1+0x13e0] ;  /* 0x0013e00001ee7983 */ /* 0x000ea80000300a00 */
[----:B------:R-:W2:Y:S01]  /*16550*/  LDL.LU.64 R236, [R1+0x13d8] ;  /* 0x0013d80001ec7983 */ /* 0x000ea20000300a00 */
[----:B------:R-:W-:Y:S01]  /*16560*/  MOV R3, R242 ;  /* 0x000000f200037202 */ /* 0x000fe20000000f00 */
[----:B------:R-:W-:-:S02]  /*16570*/  IMAD.MOV.U32 R113, RZ, RZ, R243 ;  /* 0x000000ffff717224 */ /* 0x000fc400078e00f3 */
[----:B------:R1:W-:Y:S04]  /*16580*/  STL.64 [R1+0x1f0], R240 ;  /* 0x0001f0f001007387 */ /* 0x0003e80000100a00 */
[----:B------:R-:W4:Y:S04]  /*16590*/  LDL.LU.64 R242, [R1+0x13d0] ;  /* 0x0013d00001f27983 */ /* 0x000f280000300a00 */
[----:B-1----:R-:W4:Y:S01]  /*165a0*/  LDL.LU.64 R240, [R1+0x13c8] ;  /* 0x0013c80001f07983 */ /* 0x002f220000300a00 */
[C---:B---3--:R-:W-:Y:S08]  /*165b0*/  HMMA.1688.F32.TF32 R136, R228.reuse, R114, R136 ;  /* 0x00000072e488723c */ /* 0x048ff00000081088 */
[----:B--2---:R-:W-:-:S15]  /*165c0*/  HMMA.1688.F32.TF32 R236, R228, R126, R236 ;  /* 0x0000007ee4ec723c */ /* 0x004fde00000810ec */
[----:B------:R-:W-:-:S04]  /*165d0*/  NOP ;  /* 0x0000000000007918 */ /* 0x000fc80000000000 */
[----:B------:R-:W-:Y:S01]  /*165e0*/  IMAD.MOV.U32 R117, RZ, RZ, R236 ;  /* 0x000000ffff757224 */ /* 0x000fe200078e00ec */
[----:B------:R-:W-:Y:S01]  /*165f0*/  MOV R120, R238 ;  /* 0x000000ee00787202 */ /* 0x000fe20000000f00 */
[----:B------:R-:W-:Y:S02]  /*16600*/  IMAD.MOV.U32 R121, RZ, RZ, R237 ;  /* 0x000000ffff797224 */ /* 0x000fe400078e00ed */
[----:B------:R-:W-:Y:S02]  /*16610*/  IMAD.MOV.U32 R116, RZ, RZ, R239 ;  /* 0x000000ffff747224 */ /* 0x000fe400078e00ef */
[C---:B------:R-:W-:Y:S08]  /*16620*/  HMMA.1688.F32.TF32 R236, R228.reuse, R122, R232 ;  /* 0x0000007ae4ec723c */ /* 0x040ff000000810e8 */
[C---:B------:R-:W-:Y:S08]  /*16630*/  HMMA.1688.F32.TF32 R232, R228.reuse, R118, R132 ;  /* 0x00000076e4e8723c */ /* 0x040ff00000081084 */
[C---:B------:R-:W-:Y:S08]  /*16640*/  HMMA.1688.F32.TF32 R132, R228.reuse, R62, R40 ;  /* 0x0000003ee484723c */ /* 0x040ff00000081028 */
[C---:B----4-:R-:W-:Y:S01]  /*16650*/  HMMA.1688.F32.TF32 R40, R228.reuse, R58, R208 ;  /* 0x0000003ae428723c */ /* 0x050fe200000810d0 */
[----:B------:R-:W-:Y:S04]  /*16660*/  STL.64 [R1+0x270], R236 ;  /* 0x000270ec01007387 */ /* 0x000fe80000100a00 */
[----:B------:R-:W-:Y:S04]  /*16670*/  STL.64 [R1+0x278], R238 ;  /* 0x000278ee01007387 */ /* 0x000fe80000100a00 */
        /* <DEDUP_REMOVED lines=10> */
[----:B-1----:R-:W-:Y:S08]  /*16720*/  HMMA.1688.F32.TF32 R40, R228, R38, R220 ;  /* 0x00000026e428723c */ /* 0x002ff000000810dc */
[C---:B------:R-:W-:Y:S08]  /*16730*/  HMMA.1688.F32.TF32 R220, R204.reuse, R186, R84 ;  /* 0x000000baccdc723c */ /* 0x040ff00000081054 */
[C---:B------:R-:W-:Y:S08]  /*16740*/  HMMA.1688.F32.TF32 R84, R204.reuse, R122, R100 ;  /* 0x0000007acc54723c */ /* 0x040ff00000081064 */
[C---:B------:R-:W-:Y:S08]  /*16750*/  HMMA.1688.F32.TF32 R216, R204.reuse, R26, R80 ;  /* 0x0000001accd8723c */ /* 0x040ff00000081050 */
[C---:B------:R-:W-:Y:S08]  /*16760*/  HMMA.1688.F32.TF32 R80, R204.reuse, R118, R104 ;  /* 0x00000076cc50723c */ /* 0x040ff00000081068 */
        /* <DEDUP_REMOVED lines=11> */
[----:B------:R-:W-:-:S03]  /*16820*/  IMAD.MOV.U32 R244, RZ, RZ, R77 ;  /* 0x000000fffff47224 */ /* 0x000fc600078e004d */
[----:B------:R1:W-:Y:S01]  /*16830*/  STL.64 [R1+0x1e8], R82 ;  /* 0x0001e85201007387 */ /* 0x0003e20000100a00 */
[----:B------:R-:W-:Y:S01]  /*16840*/  IMAD.MOV.U32 R245, RZ, RZ, R78 ;  /* 0x000000fffff57224 */ /* 0x000fe200078e004e */
[----:B------:R-:W-:Y:S02]  /*16850*/  MOV R246, R79 ;  /* 0x0000004f00f67202 */ /* 0x000fe40000000f00 */
[----:B------:R2:W-:Y:S01]  /*16860*/  STL [R1+0x200], R76 ;  /* 0x0002004c01007387 */ /* 0x0005e20000100800 */
[----:B------:R-:W-:Y:S02]  /*16870*/  IMAD.MOV.U32 R232, RZ, RZ, R203 ;  /* 0x000000ffffe87224 */ /* 0x000fe400078e00cb */
[----:B------:R-:W-:Y:S01]  /*16880*/  IMAD.MOV.U32 R233, RZ, RZ, R202 ;  /* 0x000000ffffe97224 */ /* 0x000fe200078e00ca */
[----:B------:R-:W-:Y:S01]  /*16890*/  MOV R235, R200 ;  /* 0x000000c800eb7202 */ /* 0x000fe20000000f00 */
[----:B------:R-:W-:Y:S01]  /*168a0*/  IMAD.MOV.U32 R234, RZ, RZ, R201 ;  /* 0x000000ffffea7224 */ /* 0x000fe200078e00c9 */
[-C--:B------:R-:W-:Y:S08]  /*168b0*/  HMMA.1688.F32.TF32 R240, R228, R178.reuse, R240 ;  /* 0x000000b2e4f0723c */ /* 0x080ff000000810f0 */
[----:B------:R-:W-:Y:S01]  /*168c0*/  HMMA.1688.F32.TF32 R236, R204, R178, R92 ;  /* 0x000000b2ccec723c */ /* 0x000fe2000008105c */
[----:B------:R-:W-:-:S02]  /*168d0*/  IMAD.MOV.U32 R104, RZ, RZ, R160 ;  /* 0x000000ffff687224 */ /* 0x000fc400078e00a0 */
[----:B------:R-:W-:Y:S01]  /*168e0*/  IMAD.MOV.U32 R105, RZ, RZ, R161 ;  /* 0x000000ffff697224 */ /* 0x000fe200078e00a1 */
[----:B------:R-:W-:Y:S01]  /*168f0*/  MOV R107, R163 ;  /* 0x000000a3006b7202 */ /* 0x000fe20000000f00 */
[----:B------:R-:W-:Y:S01]  /*16900*/  IMAD.MOV.U32 R106, RZ, RZ, R162 ;  /* 0x000000ffff6a7224 */ /* 0x000fe200078e00a2 */
[----:B------:R-:W-:Y:S02]  /*16910*/  LDS R136, [R0+UR7+0x2300] ;  /* 0x0023000700887984 */ /* 0x000fe40008000800 */
[C---:B-1----:R-:W-:Y:S01]  /*16920*/  HMMA.1688.F32.TF32 R80, R204.reuse, R62, R128 ;  /* 0x0000003ecc50723c */ /* 0x042fe20000081080 */
[----:B------:R-:W-:Y:S01]  /*16930*/  IMAD.MOV.U32 R108, RZ, RZ, R156 ;  /* 0x000000ffff6c7224 */ /* 0x000fe200078e009c */
[----:B------:R-:W-:Y:S01]  /*16940*/  LDS R137, [R33+UR7+0x2300] ;  /* 0x0023000721897984 */ /* 0x000fe20008000800 */
[----:B------:R-:W-:Y:S01]  /*16950*/  IMAD.MOV.U32 R109, RZ, RZ, R157 ;  /* 0x000000ffff6d7224 */ /* 0x000fe200078e009d */
[----:B------:R-:W-:Y:S01]  /*16960*/  MOV R111, R159 ;  /* 0x0000009f006f7202 */ /* 0x000fe20000000f00 */
[----:B------:R-:W-:Y:S01]  /*16970*/  IMAD.MOV.U32 R110, RZ, RZ, R158 ;  /* 0x000000ffff6e7224 */ /* 0x000fe200078e009e */
[----:B------:R-:W-:Y:S02]  /*16980*/  LDS R138, [R0+UR7+0x3300] ;  /* 0x00330007008a7984 */ /* 0x000fe40008000800 */
[C---:B--2---:R-:W-:Y:S02]  /*16990*/  HMMA.1688.F32.TF32 R76, R204.reuse, R58, R140 ;  /* 0x0000003acc4c723c */ /* 0x044fe4000008108c */
[----:B------:R-:W1:Y:S04]  /*169a0*/  LDS R139, [R33+UR7+0x3300] ;  /* 0x00330007218b7984 */ /* 0x000e680008000800 */
[----:B------:R-:W-:Y:S02]  /*169b0*/  LDS R132, [R0+UR7+0x2380] ;  /* 0x0023800700847984 */ /* 0x000fe40008000800 */
[C---:B------:R-:W-:Y:S02]  /*169c0*/  HMMA.1688.F32.TF32 R84, R204.reuse, R54, R144 ;  /* 0x00000036cc54723c */ /* 0x040fe40000081090 */
[----:B------:R-:W-:Y:S04]  /*169d0*/  LDS R134, [R0+UR7+0x3380] ;  /* 0x0033800700867984 */ /* 0x000fe80008000800 */
[----:B------:R-:W-:Y:S04]  /*169e0*/  STL.64 [R1+0x400], R80 ;  /* 0x0004005001007387 */ /* 0x000fe80000100a00 */
[----:B------:R2:W-:Y:S04]  /*169f0*/  STL.64 [R1+0x408], R82 ;  /* 0x0004085201007387 */ /* 0x0005e80000100a00 */
[----:B------:R-:W-:Y:S04]  /*16a00*/  STL.64 [R1+0x3f0], R76 ;  /* 0x0003f04c01007387 */ /* 0x000fe80000100a00 */
[----:B------:R3:W-:Y:S01]  /*16a10*/  STL.64 [R1+0x3f8], R78 ;  /* 0x0003f84e01007387 */ /* 0x0007e20000100a00 */
[C---:B--2---:R-:W-:Y:S03]  /*16a20*/  HMMA.1688.F32.TF32 R80, R204.reuse, R50, R148 ;  /* 0x00000032cc50723c */ /* 0x044fe60000081094 */
[----:B------:R-:W-:Y:S04]  /*16a30*/  LDS R133, [R33+UR7+0x2380] ;  /* 0x0023800721857984 */ /* 0x000fe80008000800 */
[----:B------:R-:W2:Y:S01]  /*16a40*/  LDS R135, [R33+UR7+0x3380] ;  /* 0x0033800721877984 */ /* 0x000ea20008000800 */
[C---:B---3--:R-:W-:Y:S03]  /*16a50*/  HMMA.1688.F32.TF32 R76, R204.reuse, R38, R152 ;  /* 0x00000026cc4c723c */ /* 0x048fe60000081098 */
[----:B------:R-:W-:Y:S04]  /*16a60*/  STL.64 [R1+0x3e0], R84 ;  /* 0x0003e05401007387 */ /* 0x000fe80000100a00 */
[----:B------:R-:W-:Y:S04]  /*16a70*/  STL.64 [R1+0x3e8], R86 ;  /* 0x0003e85601007387 */ /* 0x000fe80000100a00 */
[----:B------:R3:W-:Y:S04]  /*16a80*/  STL.64 [R1+0x3d0], R80 ;  /* 0x0003d05001007387 */ /* 0x0007e80000100a00 */
[----:B------:R4:W-:Y:S04]  /*16a90*/  STL.64 [R1+0x3d8], R82 ;  /* 0x0003d85201007387 */ /* 0x0009e80000100a00 */
[----:B------:R-:W2:Y:S04]  /*16aa0*/  LDL.LU R203, [R1+0x13c0] ;  /* 0x0013c00001cb7983 */ /* 0x000ea80000300800 */
[----:B------:R-:W-:Y:S04]  /*16ab0*/  STL.64 [R1+0x3c0], R76 ;  /* 0x0003c04c01007387 */ /* 0x000fe80000100a00 */
[----:B------:R-:W-:Y:S04]  /*16ac0*/  STL.64 [R1+0x3c8], R78 ;  /* 0x0003c84e01007387 */ /* 0x000fe80000100a00 */
[----:B------:R-:W2:Y:S04]  /*16ad0*/  LDL.LU R202, [R1+0x13bc] ;  /* 0x0013bc0001ca7983 */ /* 0x000ea80000300800 */
[----:B------:R-:W2:Y:S04]  /*16ae0*/  LDL.LU R201, [R1+0x13b8] ;  /* 0x0013b80001c97983 */ /* 0x000ea80000300800 */
[----:B------:R-:W2:Y:S01]  /*16af0*/  LDL.LU R200, [R1+0x13b4] ;  /* 0x0013b40001c87983 */ /* 0x000ea20000300800 */
[----:B------:R-:W-:Y:S01]  /*16b00*/  HMMA.1688.F32.TF32 R40, R204, R194, R224 ;  /* 0x000000c2cc28723c */ /* 0x000fe200000810e0 */
[----:B------:R-:W-:-:S07]  /*16b10*/  IMAD.MOV.U32 R92, RZ, RZ, R199 ;  /* 0x000000ffff5c7224 */ /* 0x000fce00078e00c7 */
[----:B------:R-:W-:Y:S01]  /*16b20*/  HMMA.1688.F32.TF32 R224, R204, R182, R88 ;  /* 0x000000b6cce0723c */ /* 0x000fe20000081058 */
[----:B------:R-:W-:Y:S02]  /*16b30*/  IMAD.MOV.U32 R88, RZ, RZ, R167 ;  /* 0x000000ffff587224 */ /* 0x000fe400078e00a7 */
[----:B------:R-:W2:Y:S01]  /*16b40*/  LDL.LU R167, [R1+0x13b0] ;  /* 0x0013b00001a77983 */ /* 0x000ea20000300800 */
[----:B------:R-:W-:Y:S01]  /*16b50*/  IMAD.MOV.U32 R89, RZ, RZ, R166 ;  /* 0x000000ffff597224 */ /* 0x000fe200078e00a6 */
[----:B------:R-:W-:Y:S01]  /*16b60*/  MOV R91, R164 ;  /* 0x000000a4005b7202 */ /* 0x000fe20000000f00 */
[----:B------:R-:W-:Y:S01]  /*16b70*/  IMAD.MOV.U32 R90, RZ, RZ, R165 ;  /* 0x000000ffff5a7224 */ /* 0x000fe200078e00a5 */
[----:B------:R-:W2:Y:S01]  /*16b80*/  LDL.LU R166, [R1+0x13ac] ;  /* 0x0013ac0001a67983 */ /* 0x000ea20000300800 */
[----:B------:R-:W-:-:S03]  /*16b90*/  IMAD.MOV.U32 R93, RZ, RZ, R198 ;  /* 0x000000ffff5d7224 */ /* 0x000fc600078e00c6 */
[----:B------:R-:W2:Y:S01]  /*16ba0*/  LDL.LU R165, [R1+0x13a8] ;  /* 0x0013a80001a57983 */ /* 0x000ea20000300800 */
[----:B------:R-:W-:Y:S01]  /*16bb0*/  IMAD.MOV.U32 R124, RZ, RZ, R240 ;  /* 0x000000ffff7c7224 */ /* 0x000fe200078e00f0 */
[----:B------:R-:W-:Y:S02]  /*16bc0*/  MOV R2, R242 ;  /* 0x000000f200027202 */ /* 0x000fe40000000f00 */
[----:B------:R-:W2:Y:S01]  /*16bd0*/  LDL.LU R164, [R1+0x13a4] ;  /* 0x0013a40001a47983 */ /* 0x000ea20000300800 */
[----:B------:R-:W-:Y:S01]  /*16be0*/  IMAD.MOV.U32 R125, RZ, RZ, R241 ;  /* 0x000000ffff7d7224 */ /* 0x000fe200078e00f1 */
[----:B------:R-:W-:Y:S01]  /*16bf0*/  MOV R95, R196 ;  /* 0x000000c4005f7202 */ /* 0x000fe20000000f00 */
[----:B------:R-:W-:Y:S01]  /*16c00*/  IMAD.MOV.U32 R112, RZ, RZ, R243 ;  /* 0x000000ffff707224 */ /* 0x000fe200078e00f3 */
[----:B------:R-:W2:Y:S01]  /*16c10*/  LDL.LU R199, [R1+0x13a0] ;  /* 0x0013a00001c77983 */ /* 0x000ea20000300800 */
[----:B------:R-:W-:Y:S01]  /*16c20*/  IMAD.MOV.U32 R94, RZ, RZ, R197 ;  /* 0x000000ffff5e7224 */ /* 0x000fe200078e00c5 */
[----:B------:R-:W-:Y:S02]  /*16c30*/  HMMA.1688.F32.TF32 R240, R204, R126, R96 ;  /* 0x0000007eccf0723c */ /* 0x000fe40000081060 */
[----:B------:R-:W2:Y:S01]  /*16c40*/  LDL.LU R198, [R1+0x139c] ;  /* 0x00139c0001c67983 */ /* 0x000ea20000300800 */
[----:B------:R-:W-:-:S03]  /*16c50*/  IMAD.MOV.U32 R96, RZ, RZ, R175 ;  /* 0x000000ffff607224 */ /* 0x000fc600078e00af */
[----:B------:R-:W2:Y:S01]  /*16c60*/  LDL.LU R197, [R1+0x1398] ;  /* 0x0013980001c57983 */ /* 0x000ea20000300800 */
[----:B------:R-:W-:-:S03]  /*16c70*/  IMAD.MOV.U32 R97, RZ, RZ, R174 ;  /* 0x000000ffff617224 */ /* 0x000fc600078e00ae */
[----:B------:R-:W2:Y:S01]  /*16c80*/  LDL.LU R196, [R1+0x1394] ;  /* 0x0013940001c47983 */ /* 0x000ea20000300800 */
[----:B------:R-:W-:Y:S01]  /*16c90*/  IMAD.MOV.U32 R98, RZ, RZ, R173 ;  /* 0x000000ffff627224 */ /* 0x000fe200078e00ad */
[----:B------:R-:W-:Y:S02]  /*16ca0*/  MOV R99, R172 ;  /* 0x000000ac00637202 */ /* 0x000fe40000000f00 */
[----:B------:R-:W2:Y:S01]  /*16cb0*/  LDL.LU R175, [R1+0x1390] ;  /* 0x0013900001af7983 */ /* 0x000ea20000300800 */
[----:B---3--:R-:W-:-:S03]  /*16cc0*/  IMAD.MOV.U32 R80, RZ, RZ, R171 ;  /* 0x000000ffff507224 */ /* 0x008fc600078e00ab */
[----:B------:R-:W3:Y:S01]  /*16cd0*/  LDL.LU R174, [R1+0x138c] ;  /* 0x00138c0001ae7983 */ /* 0x000ee20000300800 */
[----:B------:R-:W-:-:S03]  /*16ce0*/  IMAD.MOV.U32 R81, RZ, RZ, R170 ;  /* 0x000000ffff517224 */ /* 0x000fc600078e00aa */
[----:B------:R-:W3:Y:S01]  /*16cf0*/  LDL.LU R173, [R1+0x1388] ;  /* 0x0013880001ad7983 */ /* 0x000ee20000300800 */
[----:B----4-:R-:W-:-:S03]  /*16d00*/  IMAD.MOV.U32 R82, RZ, RZ, R169 ;  /* 0x000000ffff527224 */ /* 0x010fc600078e00a9 */
[----:B------:R-:W4:Y:S01]  /*16d10*/  LDL.LU R172, [R1+0x1384] ;  /* 0x0013840001ac7983 */ /* 0x000f220000300800 */
[----:B------:R-:W-:-:S03]  /*16d20*/  MOV R83, R168 ;  /* 0x000000a800537202 */ /* 0x000fc60000000f00 */
[----:B------:R-:W4:Y:S04]  /*16d30*/  LDL.LU R171, [R1+0x1380] ;  /* 0x0013800001ab7983 */ /* 0x000f280000300800 */
[----:B------:R-:W4:Y:S04]  /*16d40*/  LDL.LU R170, [R1+0x137c] ;  /* 0x00137c0001aa7983 */ /* 0x000f280000300800 */
[----:B------:R-:W4:Y:S04]  /*16d50*/  LDL.LU R169, [R1+0x1378] ;  /* 0x0013780001a97983 */ /* 0x000f280000300800 */
[----:B------:R-:W4:Y:S01]  /*16d60*/  LDL.LU R168, [R1+0x1374] ;  /* 0x0013740001a87983 */ /* 0x000f220000300800 */
[----:B--2---:R-:W-:Y:S01]  /*16d70*/  MOV R87, R203 ;  /* 0x000000cb00577202 */ /* 0x004fe20000000f00 */
[----:B------:R-:W-:-:S02]  /*16d80*/  IMAD.MOV.U32 R86, RZ, RZ, R202 ;  /* 0x000000ffff567224 */ /* 0x000fc400078e00ca */
[----:B------:R-:W-:Y:S02]  /*16d90*/  IMAD.MOV.U32 R85, RZ, RZ, R201 ;  /* 0x000000ffff557224 */ /* 0x000fe400078e00c9 */
[----:B------:R-:W-:Y:S02]  /*16da0*/  IMAD.MOV.U32 R84, RZ, RZ, R200 ;  /* 0x000000ffff547224 */ /* 0x000fe400078e00c8 */
[----:B------:R-:W2:Y:S04]  /*16db0*/  LDL.LU R200, [R1+0x1370] ;  /* 0x0013700001c87983 */ /* 0x000ea80000300800 */
[----:B------:R-:W2:Y:S04]  /*16dc0*/  LDL.LU R201, [R1+0x136c] ;  /* 0x00136c0001c97983 */ /* 0x000ea80000300800 */
[----:B------:R-:W2:Y:S04]  /*16dd0*/  LDL.LU R202, [R1+0x1368] ;  /* 0x0013680001ca7983 */ /* 0x000ea80000300800 */
[----:B------:R-:W2:Y:S01]  /*16de0*/  LDL.LU R203, [R1+0x1364] ;  /* 0x0013640001cb7983 */ /* 0x000ea20000300800 */
[----:B------:R-:W-:Y:S01]  /*16df0*/  MOV R231, R167 ;  /* 0x000000a700e77202 */ /* 0x000fe20000000f00 */
[----:B------:R-:W-:Y:S01]  /*16e00*/  IMAD.MOV.U32 R230, RZ, RZ, R166 ;  /* 0x000000ffffe67224 */ /* 0x000fe200078e00a6 */
[----:B------:R-:W-:Y:S01]  /*16e10*/  MOV R151, R199 ;  /* 0x000000c700977202 */ /* 0x000fe20000000f00 */
[----:B------:R-:W-:-:S02]  /*16e20*/  IMAD.MOV.U32 R150, RZ, RZ, R198 ;  /* 0x000000ffff967224 */ /* 0x000fc400078e00c6 */
[----:B------:R-:W-:Y:S02]  /*16e30*/  IMAD.MOV.U32 R149, RZ, RZ, R197 ;  /* 0x000000ffff957224 */ /* 0x000fe400078e00c5 */
[----:B------:R-:W-:Y:S02]  /*16e40*/  IMAD.MOV.U32 R148, RZ, RZ, R196 ;  /* 0x000000ffff947224 */ /* 0x000fe400078e00c4 */
[----:B------:R-:W2:Y:S04]  /*16e50*/  LDL.LU R196, [R1+0x1360] ;  /* 0x0013600001c47983 */ /* 0x000ea80000300800 */
[----:B------:R-:W2:Y:S04]  /*16e60*/  LDL.LU R197, [R1+0x135c] ;  /* 0x00135c0001c57983 */ /* 0x000ea80000300800 */
[----:B------:R-:W2:Y:S01]  /*16e70*/  LDL.LU R198, [R1+0x1358] ;  /* 0x0013580001c67983 */ /* 0x000ea20000300800 */
[----:B---3--:R-:W-:-:S02]  /*16e80*/  IMAD.MOV.U32 R154, RZ, RZ, R174 ;  /* 0x000000ffff9a7224 */ /* 0x008fc400078e00ae */
[----:B------:R-:W-:Y:S01]  /*16e90*/  IMAD.MOV.U32 R153, RZ, RZ, R173 ;  /* 0x000000ffff997224 */ /* 0x000fe200078e00ad */
[----:B------:R-:W3:Y:S01]  /*16ea0*/  LDL.LU R199, [R1+0x1354] ;  /* 0x0013540001c77983 */ /* 0x000ee20000300800 */
[----:B----4-:R-:W-:-:S03]  /*16eb0*/  IMAD.MOV.U32 R152, RZ, RZ, R172 ;  /* 0x000000ffff987224 */ /* 0x010fc600078e00ac */
[----:B------:R-:W4:Y:S01]  /*16ec0*/  LDL.LU R172, [R1+0x1350] ;  /* 0x0013500001ac7983 */ /* 0x000f220000300800 */
[----:B------:R-:W-:-:S03]  /*16ed0*/  MOV R155, R175 ;  /* 0x000000af009b7202 */ /* 0x000fc60000000f00 */
[----:B------:R-:W4:Y:S04]  /*16ee0*/  LDL.LU R173, [R1+0x134c] ;  /* 0x00134c0001ad7983 */ /* 0x000f280000300800 */
[----:B------:R-:W4:Y:S01]  /*16ef0*/  LDL.LU R174, [R1+0x1348] ;  /* 0x0013480001ae7983 */ /* 0x000f220000300800 */
[----:B------:R-:W-:Y:S02]  /*16f00*/  IMAD.MOV.U32 R146, RZ, RZ, R170 ;  /* 0x000000ffff927224 */ /* 0x000fe400078e00aa */
[----:B------:R-:W-:Y:S01]  /*16f10*/  IMAD.MOV.U32 R145, RZ, RZ, R169 ;  /* 0x000000ffff917224 */ /* 0x000fe200078e00a9 */
[----:B------:R-:W4:Y:S01]  /*16f20*/  LDL.LU R175, [R1+0x1344] ;  /* 0x0013440001af7983 */ /* 0x000f220000300800 */
[----:B------:R-:W-:-:S03]  /*16f30*/  IMAD.MOV.U32 R144, RZ, RZ, R168 ;  /* 0x000000ffff907224 */ /* 0x000fc600078e00a8 */
[----:B------:R-:W3:Y:S01]  /*16f40*/  LDL.LU R168, [R1+0x1340] ;  /* 0x0013400001a87983 */ /* 0x000ee20000300800 */
[----:B------:R-:W-:Y:S01]  /*16f50*/  MOV R147, R171 ;  /* 0x000000ab00937202 */ /* 0x000fe20000000f00 */
[----:B------:R-:W-:Y:S02]  /*16f60*/  IMAD.MOV.U32 R228, RZ, RZ, R164 ;  /* 0x000000ffffe47224 */ /* 0x000fe400078e00a4 */
[----:B------:R-:W3:Y:S01]  /*16f70*/  LDL.LU R169, [R1+0x133c] ;  /* 0x00133c0001a97983 */ /* 0x000ee20000300800 */
[----:B------:R-:W-:-:S03]  /*16f80*/  IMAD.MOV.U32 R229, RZ, RZ, R165 ;  /* 0x000000ffffe57224 */ /* 0x000fc600078e00a5 */
        /* <DEDUP_REMOVED lines=14> */
[----:B------:R-:W-:Y:S08]  /*17070*/  HMMA.1688.F32.TF32 R44, R204, R190, R44 ;  /* 0x000000becc2c723c */ /* 0x000ff0000008102c */
[C---:B-1----:R-:W-:Y:S08]  /*17080*/  HMMA.1688.F32.TF32 R204, R136.reuse, R118, R148 ;  /* 0x0000007688cc723c */ /* 0x042ff00000081094 */
[C---:B------:R-:W-:Y:S08]  /*17090*/  HMMA.1688.F32.TF32 R148, R136.reuse, R58, R80 ;  /* 0x0000003a8894723c */ /* 0x040ff00000081050 */
[C---:B------:R-:W-:Y:S08]  /*170a0*/  HMMA.1688.F32.TF32 R80, R136.reuse, R50, R4 ;  /* 0x000000328850723c */ /* 0x040ff00000081004 */
[----:B------:R-:W-:Y:S08]  /*170b0*/  HMMA.1688.F32.TF32 R4, R136, R38, R8 ;  /* 0x000000268804723c */ /* 0x000ff00000081008 */
[----:B------:R-:W-:Y:S01]  /*170c0*/  HMMA.1688.F32.TF32 R8, R132, R62, R96 ;  /* 0x0000003e8408723c */ /* 0x000fe20000081060 */
[----:B------:R-:W-:Y:S01]  /*170d0*/  IMAD.MOV.U32 R212, RZ, RZ, R181 ;  /* 0x000000ffffd47224 */ /* 0x000fe200078e00b5 */
[----:B------:R-:W-:Y:S01]  /*170e0*/  MOV R215, R176 ;  /* 0x000000b000d77202 */ /* 0x000fe20000000f00 */
[----:B------:R-:W-:-:S02]  /*170f0*/  IMAD.MOV.U32 R213, RZ, RZ, R180 ;  /* 0x000000ffffd57224 */ /* 0x000fc400078e00b4 */
[----:B------:R-:W-:Y:S01]  /*17100*/  IMAD.MOV.U32 R214, RZ, RZ, R177 ;  /* 0x000000ffffd67224 */ /* 0x000fe200078e00b1 */
[----:B------:R-:W-:Y:S01]  /*17110*/  MOV R143, R192 ;  /* 0x000000c0008f7202 */ /* 0x000fe20000000f00 */
[----:B------:R-:W-:Y:S01]  /*17120*/  IMAD.MOV.U32 R142, RZ, RZ, R193 ;  /* 0x000000ffff8e7224 */ /* 0x000fe200078e00c1 */
[C---:B--2---:R-:W-:Y:S08]  /*17130*/  HMMA.1688.F32.TF32 R128, R136.reuse, R178, R200 ;  /* 0x000000b28880723c */ /* 0x044ff000000810c8 */
[C---:B------:R-:W-:Y:S08]  /*17140*/  HMMA.1688.F32.TF32 R200, R136.reuse, R122, R152 ;  /* 0x0000007a88c8723c */ /* 0x040ff00000081098 */
[C---:B------:R-:W-:Y:S08]  /*17150*/  HMMA.1688.F32.TF32 R152, R136.reuse, R62, R84 ;  /* 0x0000003e8898723c */ /* 0x040ff00000081054 */
[----:B------:R-:W-:Y:S11]  /*17160*/  HMMA.1688.F32.TF32 R84, R136, R54, R248 ;  /* 0x000000368854723c */ /* 0x000ff600000810f8 */
        /* <DEDUP_REMOVED lines=9> */
[----:B------:R1:W-:Y:S02]  /*17200*/  STL.64 [R1+0x298], R6 ;  /* 0x0002980601007387 */ /* 0x0003e40000100a00 */
[C---:B-1----:R-:W-:Y:S02]  /*17210*/  HMMA.1688.F32.TF32 R4, R132.reuse, R58, R92 ;  /* 0x0000003a8404723c */ /* 0x042fe4000008105c */
[----:B------:R-:W-:Y:S04]  /*17220*/  STL.64 [R1+0xc0], R8 ;  /* 0x0000c00801007387 */ /* 0x000fe80000100a00 */
[----:B------:R1:W-:Y:S02]  /*17230*/  STL.64 [R1+0xc8], R10 ;  /* 0x0000c80a01007387 */ /* 0x0003e40000100a00 */
[----:B-1----:R-:W-:Y:S08]  /*17240*/  HMMA.1688.F32.TF32 R8, R132, R50, R212 ;  /* 0x000000328408723c */ /* 0x002ff000000810d4 */
[----:B---3--:R-:W-:Y:S03]  /*17250*/  HMMA.1688.F32.TF32 R156, R136, R194, R156 ;  /* 0x000000c2889c723c */ /* 0x008fe6000008109c */
[----:B------:R-:W-:Y:S01]  /*17260*/  STL.64 [R1+0xb0], R4 ;  /* 0x0000b00401007387 */ /* 0x000fe20000100a00 */
[----:B------:R-:W-:-:S03]  /*17270*/  IMAD.MOV.U32 R95, RZ, RZ, R37 ;  /* 0x000000ffff5f7224 */ /* 0x000fc600078e0025 */
[----:B------:R-:W-:Y:S01]  /*17280*/  LDS R212, [R0+UR7+0x4000] ;  /* 0x0040000700d47984 */ /* 0x000fe20008000800 */
[C---:B------:R-:W-:Y:S03]  /*17290*/  HMMA.1688.F32.TF32 R192, R132.reuse, R194, R12 ;  /* 0x000000c284c0723c */ /* 0x040fe6000008100c */
[----:B------:R1:W-:Y:S04]  /*172a0*/  STL.64 [R1+0xb8], R6 ;  /* 0x0000b80601007387 */ /* 0x0003e80000100a00 */
[----:B------:R-:W-:Y:S01]  /*172b0*/  LDS R214, [R0+UR7+0x5000] ;  /* 0x0050000700d67984 */ /* 0x000fe20008000800 */
[C---:B------:R-:W-:Y:S03]  /*172c0*/  HMMA.1688.F32.TF32 R12, R132.reuse, R54, R88 ;  /* 0x00000036840c723c */ /* 0x040fe60000081058 */
[----:B------:R-:W-:Y:S04]  /*172d0*/  LDS R213, [R33+UR7+0x4000] ;  /* 0x0040000721d57984 */ /* 0x000fe80008000800 */
[----:B------:R-:W-:Y:S01]  /*172e0*/  LDS R215, [R33+UR7+0x5000] ;  /* 0x0050000721d77984 */ /* 0x000fe20008000800 */
[----:B-1----:R-:W-:Y:S01]  /*172f0*/  HMMA.1688.F32.TF32 R4, R132, R38, R232 ;  /* 0x000000268404723c */ /* 0x002fe200000810e8 */
[----:B------:R-:W-:Y:S01]  /*17300*/  IMAD.MOV.U32 R88, RZ, RZ, R25 ;  /* 0x000000ffff587224 */ /* 0x000fe200078e0019 */
[----:B------:R-:W-:Y:S01]  /*17310*/  MOV R89, R36 ;  /* 0x0000002400597202 */ /* 0x000fe20000000f00 */
[----:B------:R-:W-:Y:S01]  /*17320*/  IMAD.MOV.U32 R90, RZ, RZ, R32 ;  /* 0x000000ffff5a7224 */ /* 0x000fe200078e0020 */
[----:B------:R-:W-:Y:S01]  /*17330*/  LDS R232, [R0+UR7+0x4080] ;  /* 0x0040800700e87984 */ /* 0x000fe20008000800 */
[----:B------:R-:W-:-:S03]  /*17340*/  IMAD.MOV.U32 R91, RZ, RZ, R24 ;  /* 0x000000ffff5b7224 */ /* 0x000fc600078e0018 */
[-C--:B------:R-:W-:Y:S01]  /*17350*/  HMMA.1688.F32.TF32 R168, R136, R26.reuse, R168 ;  /* 0x0000001a88a8723c */ /* 0x080fe200000810a8 */
[----:B------:R-:W-:Y:S04]  /*17360*/  LDS R234, [R0+UR7+0x5080] ;  /* 0x0050800700ea7984 */ /* 0x000fe80008000800 */
[----:B------:R-:W-:Y:S04]  /*17370*/  STL.64 [R1+0xa0], R12 ;  /* 0x0000a00c01007387 */ /* 0x000fe80000100a00 */
[----:B------:R-:W-:Y:S04]  /*17380*/  STL.64 [R1+0xa8], R14 ;  /* 0x0000a80e01007387 */ /* 0x000fe80000100a00 */
[----:B------:R-:W-:Y:S04]  /*17390*/  STL.64 [R1+0x90], R8 ;  /* 0x0000900801007387 */ /* 0x000fe80000100a00 */
[----:B------:R-:W-:Y:S04]  /*173a0*/  STL.64 [R1+0x98], R10 ;  /* 0x0000980a01007387 */ /* 0x000fe80000100a00 */
[----:B------:R-:W-:Y:S04]  /*173b0*/  STL.64 [R1+0x50], R4 ;  /* 0x0000500401007387 */ /* 0x000fe80000100a00 */
[----:B------:R-:W2:Y:S04]  /*173c0*/  LDL.LU R25, [R1+0x1300] ;  /* 0x0013000001197983 */ /* 0x000ea80000300800 */
[----:B------:R-:W3:Y:S04]  /*173d0*/  LDL.LU R36, [R1+0x12fc] ;  /* 0x0012fc0001247983 */ /* 0x000ee80000300800 */
[----:B------:R-:W2:Y:S04]  /*173e0*/  LDL.LU R32, [R1+0x12f8] ;  /* 0x0012f80001207983 */ /* 0x000ea80000300800 */
[----:B------:R-:W3:Y:S04]  /*173f0*/  LDL.LU R24, [R1+0x12f4] ;  /* 0x0012f40001187983 */ /* 0x000ee80000300800 */
[----:B------:R-:W3:Y:S04]  /*17400*/  LDL.LU R92, [R1+0x420] ;  /* 0x00042000015c7983 */ /* 0x000ee80000300800 */
[----:B------:R-:W3:Y:S04]  /*17410*/  LDL.LU R93, [R1+0x424] ;  /* 0x00042400015d7983 */ /* 0x000ee80000300800 */
[----:B------:R-:W3:Y:S01]  /*17420*/  LDL.LU R94, [R1+0x428] ;  /* 0x00042800015e7983 */ /* 0x000ee20000300800 */
[----:B------:R-:W-:Y:S03]  /*17430*/  HMMA.1688.F32.TF32 R80, R132, R26, R28 ;  /* 0x0000001a8450723c */ /* 0x000fe6000008101c */
[----:B------:R-:W-:Y:S04]  /*17440*/  LDS R233, [R33+UR7+0x4080] ;  /* 0x0040800721e97984 */ /* 0x000fe80008000800 */
[----:B------:R-:W-:Y:S01]  /*17450*/  LDS R235, [R33+UR7+0x5080] ;  /* 0x0050800721eb7984 */ /* 0x000fe20008000800 */
[----:B------:R-:W-:Y:S01]  /*17460*/  IMAD.MOV.U32 R141, RZ, RZ, R247 ;  /* 0x000000ffff8d7224 */ /* 0x000fe200078e00f7 */
[----:B------:R-:W-:Y:S01]  /*17470*/  HMMA.1688.F32.TF32 R160, R136, R190, R160 ;  /* 0x000000be88a0723c */ /* 0x000fe200000810a0 */
[----:B------:R-:W-:Y:S01]  /*17480*/  IMAD.MOV.U32 R100, RZ, RZ, R189 ;  /* 0x000000ffff647224 */ /* 0x000fe200078e00bd */
[----:B------:R-:W-:Y:S01]  /*17490*/  LDS R5, [R33+UR7+0x4100] ;  /* 0x0041000721057984 */ /* 0x000fe20008000800 */
[----:B------:R-:W-:-:S02]  /*174a0*/  IMAD.MOV.U32 R101, RZ, RZ, R188 ;  /* 0x000000ffff657224 */ /* 0x000fc400078e00bc */
[----:B------:R-:W-:Y:S01]  /*174b0*/  IMAD.MOV.U32 R247, RZ, RZ, R7 ;  /* 0x000000fffff77224 */ /* 0x000fe200078e0007 */
[----:B------:R-:W-:Y:S02]  /*174c0*/  LDS R9, [R33+UR7+0x4180] ;  /* 0x0041800721097984 */ /* 0x000fe40008000800 */
[C---:B------:R-:W-:Y:S02]  /*174d0*/  HMMA.1688.F32.TF32 R188, R132.reuse, R190, R16 ;  /* 0x000000be84bc723c */ /* 0x040fe40000081010 */
[----:B------:R-:W-:Y:S04]  /*174e0*/  LDS R7, [R33+UR7+0x5100] ;  /* 0x0051000721077984 */ /* 0x000fe80008000800 */
[----:B------:R-:W-:Y:S02]  /*174f0*/  LDS R11, [R33+UR7+0x5180] ;  /* 0x00518007210b7984 */ /* 0x000fe40008000800 */
[-C--:B------:R-:W-:Y:S02]  /*17500*/  HMMA.1688.F32.TF32 R84, R132, R34.reuse, R20 ;  /* 0x000000228454723c */ /* 0x080fe40000081014 */
[----:B------:R-:W-:Y:S04]  /*17510*/  LDS R13, [R33+UR7+0x4200] ;  /* 0x00420007210d7984 */ /* 0x000fe80008000800 */
[----:B------:R-:W-:Y:S02]  /*17520*/  LDS R15, [R33+UR7+0x5200] ;  /* 0x00520007210f7984 */ /* 0x000fe40008000800 */
[----:B------:R-:W-:Y:S02]  /*17530*/  HMMA.1688.F32.TF32 R76, R136, R34, R164 ;  /* 0x00000022884c723c */ /* 0x000fe400000810a4 */
[----:B------:R-:W-:Y:S04]  /*17540*/  LDS R17, [R33+UR7+0x4280] ;  /* 0x0042800721117984 */ /* 0x000fe80008000800 */
[----:B------:R-:W-:Y:S04]  /*17550*/  LDS R19, [R33+UR7+0x5280] ;  /* 0x0052800721137984 */ /* 0x000fe80008000800 */
[----:B------:R-:W-:Y:S04]  /*17560*/  LDS R21, [R33+UR7+0x4300] ;  /* 0x0043000721157984 */ /* 0x000fe80008000800 */
[----:B------:R-:W-:Y:S04]  /*17570*/  LDS R23, [R33+UR7+0x5300] ;  /* 0x0053000721177984 */ /* 0x000fe80008000800 */
[----:B------:R-:W-:Y:S04]  /*17580*/  LDS R29, [R33+UR7+0x4380] ;  /* 0x00438007211d7984 */ /* 0x000fe80008000800 */
[----:B------:R-:W-:Y:S01]  /*17590*/  LDS R31, [R33+UR7+0x5380] ;  /* 0x00538007211f7984 */ /* 0x000fe20008000800 */
[----:B------:R-:W-:-:S02]  /*175a0*/  IMAD.MOV.U32 R140, RZ, RZ, R252 ;  /* 0x000000ffff8c7224 */ /* 0x000fc400078e00fc */
[----:B------:R-:W-:Y:S01]  /*175b0*/  IMAD.MOV.U32 R252, RZ, RZ, R6 ;  /* 0x000000fffffc7224 */ /* 0x000fe200078e0006 */
[----:B------:R-:W-:Y:S04]  /*175c0*/  LDS R4, [R0+UR7+0x4100] ;  /* 0x0041000700047984 */ /* 0x000fe80008000800 */
[----:B------:R-:W-:Y:S01]  /*175d0*/  LDS R6, [R0+UR7+0x5100] ;  /* 0x0051000700067984 */ /* 0x000fe20008000800 */
[-C--:B------:R-:W-:Y:S01]  /*175e0*/  HMMA.1688.F32.TF32 R196, R136, R182.reuse, R196 ;  /* 0x000000b688c4723c */ /* 0x080fe200000810c4 */
[----:B------:R-:W-:Y:S01]  /*175f0*/  IMAD.MOV.U32 R102, RZ, RZ, R185 ;  /* 0x000000ffff667224 */ /* 0x000fe200078e00b9 */
[----:B------:R-:W-:Y:S01]  /*17600*/  MOV R103, R184 ;  /* 0x000000b800677202 */ /* 0x000fe20000000f00 */
[----:B------:R-:W-:Y:S04]  /*17610*/  LDS R8, [R0+UR7+0x4180] ;  /* 0x0041800700087984 */ /* 0x000fe80008000800 */
[----:B------:R-:W-:Y:S01]  /*17620*/  LDS R10, [R0+UR7+0x5180] ;  /* 0x00518007000a7984 */ /* 0x000fe20008000800 */
[----:B------:R-:W-:Y:S03]  /*17630*/  HMMA.1688.F32.TF32 R180, R132, R182, R68 ;  /* 0x000000b684b4723c */ /* 0x000fe60000081044 */
[----:B------:R-:W-:Y:S04]  /*17640*/  LDS R12, [R0+UR7+0x4200] ;  /* 0x00420007000c7984 */ /* 0x000fe80008000800 */
[----:B------:R-:W-:Y:S01]  /*17650*/  LDS R14, [R0+UR7+0x5200] ;  /* 0x00520007000e7984 */ /* 0x000fe20008000800 */
[-C--:B----4-:R-:W-:Y:S03]  /*17660*/  HMMA.1688.F32.TF32 R172, R136, R186.reuse, R172 ;  /* 0x000000ba88ac723c */ /* 0x090fe600000810ac */
[----:B------:R-:W-:Y:S04]  /*17670*/  LDS R16, [R0+UR7+0x4280] ;  /* 0x0042800700107984 */ /* 0x000fe80008000800 */
[----:B------:R-:W-:Y:S01]  /*17680*/  LDS R18, [R0+UR7+0x5280] ;  /* 0x0052800700127984 */ /* 0x000fe20008000800 */
[C---:B------:R-:W-:Y:S03]  /*17690*/  HMMA.1688.F32.TF32 R184, R132.reuse, R186, R64 ;  /* 0x000000ba84b8723c */ /* 0x040fe60000081040 */
[----:B------:R-:W-:Y:S04]  /*176a0*/  LDS R20, [R0+UR7+0x4300] ;  /* 0x0043000700147984 */ /* 0x000fe80008000800 */
[----:B------:R-:W-:Y:S01]  /*176b0*/  LDS R22, [R0+UR7+0x5300] ;  /* 0x0053000700167984 */ /* 0x000fe20008000800 */
[----:B------:R-:W-:Y:S03]  /*176c0*/  HMMA.1688.F32.TF32 R152, R132, R122, R108 ;  /* 0x0000007a8498723c */ /* 0x000fe6000008106c */
[----:B------:R-:W-:Y:S04]  /*176d0*/  LDS R28, [R0+UR7+0x4380] ;  /* 0x00438007001c7984 */ /* 0x000fe80008000800 */
[----:B------:R-:W-:Y:S01]  /*176e0*/  LDS R30, [R0+UR7+0x5380] ;  /* 0x00538007001e7984 */ /* 0x000fe20008000800 */
[C---:B------:R-:W-:Y:S08]  /*176f0*/  HMMA.1688.F32.TF32 R144, R136.reuse, R126, R144 ;  /* 0x0000007e8890723c */ /* 0x040ff00000081090 */
[----:B------:R-:W-:Y:S08]  /*17700*/  HMMA.1688.F32.TF32 R228, R136, R114, R228 ;  /* 0x0000007288e4723c */ /* 0x000ff000000810e4 */
[C---:B------:R-:W-:Y:S08]  /*17710*/  HMMA.1688.F32.TF32 R136, R132.reuse, R178, R72 ;  /* 0x000000b28488723c */ /* 0x040ff00000081048 */
[C---:B------:R-:W-:Y:S08]  /*17720*/  HMMA.1688.F32.TF32 R140, R132.reuse, R126, R140 ;  /* 0x0000007e848c723c */ /* 0x040ff0000008108c */
[----:B------:R-:W-:Y:S01]  /*17730*/  HMMA.1688.F32.TF32 R164, R132, R118, R104 ;  /* 0x0000007684a4723c */ /* 0x000fe20000081068 */
[----:B--2---:R-:W-:-:S02]  /*17740*/  IMAD.MOV.U32 R97, RZ, RZ, R32 ;  /* 0x000000ffff617224 */ /* 0x004fc400078e0020 */
[----:B------:R-:W1:Y:S01]  /*17750*/  S2R R32, SR_TID.X ;  /* 0x0000000000207919 */ /* 0x000e620000002100 */
[----:B---3--:R-:W-:Y:S01]  /*17760*/  MOV R96, R36 ;  /* 0x0000002400607202 */ /* 0x008fe20000000f00 */
[----:B------:R-:W-:Y:S02]  /*17770*/  IMAD.MOV.U32 R98, RZ, RZ, R25 ;  /* 0x000000ffff627224 */ /* 0x000fe400078e0019 */
[----:B------:R-:W-:Y:S01]  /*17780*/  IMAD.MOV.U32 R99, RZ, RZ, R24 ;  /* 0x000000ffff637224 */ /* 0x000fe200078e0018 */
[C---:B-1----:R-:W-:Y:S02]  /*17790*/  LOP3.LUT R36, R32.reuse, 0x7, RZ, 0xc0, !PT ;  /* 0x0000000720247812 */ /* 0x042fe400078ec0ff */
[----:B------:R-:W-:-:S03]  /*177a0*/  SHF.L.U32 R37, R32, 0x1, RZ ;  /* 0x0000000120257819 */ /* 0x000fc600000006ff */
[----:B------:R-:W-:-:S05]  /*177b0*/  IMAD R36, R36, 0x90, RZ ;  /* 0x0000009024247824 */ /* 0x000fca00078e02ff */
[----:B------:R-:W-:-:S04]  /*177c0*/  LOP3.LUT R36, R36, 0x30, R37, 0x78, !PT ;  /* 0x0000003024247812 */ /* 0x000fc800078e7825 */
[----:B------:R-:W-:-:S05]  /*177d0*/  LOP3.LUT R36, R36, 0x40, RZ, 0x3c, !PT ;  /* 0x0000004024247812 */ /* 0x000fca00078e3cff */
[----:B------:R-:W1:Y:S04]  /*177e0*/  LDSM.16.M88.4 R24, [R36+UR8+0x10000] ;  /* 0x010000082418783b */ /* 0x000e680008000200 */
[----:B------:R-:W2:Y:S04]  /*177f0*/  LDSM.16.M88.4 R32, [R36+UR8+0x10400] ;  /* 0x010400082420783b */ /* 0x000ea80008000200 */
[----:B------:R-:W3:Y:S01]  /*17800*/  LDSM.16.M88.4 R36, [R36+UR8+0x10800] ;  /* 0x010800082424783b */ /* 0x000ee20008000200 */
[-C--:B-1----:R-:W-:Y:S08]  /*17810*/  HMMA.1688.F32.TF32 R68, R212, R24.reuse, R96 ;  /* 0x00000018d444723c */ /* 0x082ff00000081060 */
[----:B------:R-:W-:Y:S01]  /*17820*/  HMMA.1688.F32.TF32 R64, R232, R24, R92 ;  /* 0x00000018e840723c */ /* 0x000fe2000008105c */
[----:B------:R-:W-:Y:S04]  /*17830*/  STL [R1+0x11a8], R26 ;  /* 0x0011a81a01007387 */ /* 0x000fe80000100800 */
[----:B------:R1:W-:Y:S04]  /*17840*/  STL [R1+0x11a4], R27 ;  /* 0x0011a41b01007387 */ /* 0x0003e80000100800 */
[----:B--2---:R-:W-:Y:S04]  /*17850*/  STL [R1+0x11b0], R34 ;  /* 0x0011b02201007387 */ /* 0x004fe80000100800 */
[----:B------:R-:W-:Y:S04]  /*17860*/  STL [R1+0x11ac], R35 ;  /* 0x0011ac2301007387 */ /* 0x000fe80000100800 */
[----:B---3--:R-:W-:Y:S04]  /*17870*/  STL [R1+0x11b4], R38 ;  /* 0x0011b42601007387 */ /* 0x008fe80000100800 */
[----:B------:R2:W-:Y:S01]  /*17880*/  STL [R1+0x11a0], R39 ;  /* 0x0011a02701007387 */ /* 0x0005e20000100800 */
[----:B-1----:R-:W-:-:S03]  /*17890*/  IMAD.MOV.U32 R27, RZ, RZ, R64 ;  /* 0x000000ffff1b7224 */ /* 0x002fc600078e0040 */
[----:B------:R-:W-:Y:S04]  /*178a0*/  STL.64 [R1+0x70], R68 ;  /* 0x0000704401007387 */ /* 0x000fe80000100a00 */
[----:B------:R-:W-:Y:S01]  /*178b0*/  STL.64 [R1+0x78], R70 ;  /* 0x0000784601007387 */ /* 0x000fe20000100a00 */
[----:B--2---:R-:W-:-:S03]  /*178c0*/  IMAD.MOV.U32 R39, RZ, RZ, R65 ;  /* 0x000000ffff277224 */ /* 0x004fc600078e0041 */
[----:B------:R1:W-:Y:S02]  /*178d0*/  STL.64 [R1+0x88], R66 ;  /* 0x0000884201007387 */ /* 0x0003e40000100a00 */
[----:B-1----:R-:W-:Y:S02]  /*178e0*/  HMMA.1688.F32.TF32 R64, R4, R24, R88 ;  /* 0x000000180440723c */ /* 0x002fe40000081058 */
[----:B------:R-:W-:Y:S04]  /*178f0*/  STL [R1+0x11cc], R39 ;  /* 0x0011cc2701007387 */ /* 0x000fe80000100800 */
[----:B------:R-:W-:Y:S04]  /*17900*/  STL [R1+0x11c8], R27 ;  /* 0x0011c81b01007387 */ /* 0x000fe80000100800 */
[----:B------:R-:W2:Y:S09]  /*17910*/  LDL.LU R92, [R1+0x220] ;  /* 0x00022000015c7983 */ /* 0x000eb20000300800 */
[----:B------:R1:W-:Y:S04]  /*17920*/  STL.64 [R1+0xd0], R64 ;  /* 0x0000d04001007387 */ /* 0x0003e80000100a00 */
[----:B------:R3:W-:Y:S04]  /*17930*/  STL.64 [R1+0xd8], R66 ;  /* 0x0000d84201007387 */ /* 0x0007e80000100a00 */
[----:B------:R-:W2:Y:S04]  /*17940*/  LDL.LU R93, [R1+0x224] ;  /* 0x00022400015d7983 */ /* 0x000ea80000300800 */
[----:B------:R-:W2:Y:S04]  /*17950*/  LDL.LU R94, [R1+0x228] ;  /* 0x00022800015e7983 */ /* 0x000ea80000300800 */
[----:B------:R-:W2:Y:S04]  /*17960*/  LDL.LU R95, [R1+0x22c] ;  /* 0x00022c00015f7983 */ /* 0x000ea80000300800 */
[----:B------:R-:W4:Y:S04]  /*17970*/  LDL.LU R108, [R1+0x140] ;  /* 0x00014000016c7983 */ /* 0x000f280000300800 */
[----:B------:R-:W4:Y:S04]  /*17980*/  LDL.LU R109, [R1+0x144] ;  /* 0x00014400016d7983 */ /* 0x000f280000300800 */
[----:B------:R-:W4:Y:S04]  /*17990*/  LDL.LU R110, [R1+0x148] ;  /* 0x00014800016e7983 */ /* 0x000f280000300800 */
[----:B------:R-:W4:Y:S01]  /*179a0*/  LDL.LU R111, [R1+0x14c] ;  /* 0x00014c00016f7983 */ /* 0x000f220000300800 */
[----:B------:R-:W-:Y:S03]  /*179b0*/  HMMA.1688.F32.TF32 R176, R132, R114, R100 ;  /* 0x0000007284b0723c */ /* 0x000fe60000081064 */
        /* <DEDUP_REMOVED lines=8> */
[----:B-1----:R-:W4:Y:S04]  /*17a40*/  LDL.LU R64, [R1+0x450] ;  /* 0x0004500001407983 */ /* 0x002f280000300800 */
[----:B------:R-:W4:Y:S04]  /*17a50*/  LDL.LU R65, [R1+0x454] ;  /* 0x0004540001417983 */ /* 0x000f280000300800 */
[----:B---3--:R-:W4:Y:S04]  /*17a60*/  LDL.LU R66, [R1+0x458] ;  /* 0x0004580001427983 */ /* 0x008f280000300800 */
[----:B------:R-:W4:Y:S04]  /*17a70*/  LDL.LU R67, [R1+0x45c] ;  /* 0x00045c0001437983 */ /* 0x000f280000300800 */
        /* <DEDUP_REMOVED lines=28> */
[----:B--2---:R-:W-:-:S15]  /*17c40*/  HMMA.1688.F32.TF32 R132, R8, R24, R132 ;  /* 0x000000180884723c */ /* 0x004fde0000081084 */
[----:B------:R-:W-:-:S04]  /*17c50*/  NOP ;  /* 0x0000000000007918 */ /* 0x000fc80000000000 */
[----:B------:R-:W-:Y:S04]  /*17c60*/  STL.64 [R1+0x5d0], R132 ;  /* 0x0005d08401007387 */ /* 0x000fe80000100a00 */
[----:B------:R1:W-:Y:S02]  /*17c70*/  STL.64 [R1+0x5d8], R134 ;  /* 0x0005d88601007387 */ /* 0x0003e40000100a00 */
[-C--:B-1----:R-:W-:Y:S08]  /*17c80*/  HMMA.1688.F32.TF32 R132, R12, R24.reuse, R72 ;  /* 0x000000180c84723c */ /* 0x082ff00000081048 */
[-C--:B------:R-:W-:Y:S08]  /*17c90*/  HMMA.1688.F32.TF32 R72, R16, R24.reuse, R40 ;  /* 0x000000181048723c */ /* 0x080ff00000081028 */
[-C--:B------:R-:W-:Y:S03]  /*17ca0*/  HMMA.1688.F32.TF32 R40, R20, R24.reuse, R156 ;  /* 0x000000181428723c */ /* 0x080fe6000008109c */
[----:B------:R-:W-:Y:S04]  /*17cb0*/  STL.64 [R1+0x710], R132 ;  /* 0x0007108401007387 */ /* 0x000fe80000100a00 */
[----:B------:R-:W-:Y:S01]  /*17cc0*/  STL.64 [R1+0x718], R134 ;  /* 0x0007188601007387 */ /* 0x000fe20000100a00 */
[----:B------:R-:W-:Y:S03]  /*17cd0*/  HMMA.1688.F32.TF32 R24, R28, R24, R192 ;  /* 0x000000181c18723c */ /* 0x000fe600000810c0 */
[----:B------:R-:W-:Y:S04]  /*17ce0*/  STL.64 [R1+0x800], R72 ;  /* 0x0008004801007387 */ /* 0x000fe80000100a00 */
[----:B------:R-:W-:Y:S04]  /*17cf0*/  STL.64 [R1+0x808], R74 ;  /* 0x0008084a01007387 */ /* 0x000fe80000100a00 */
[----:B------:R-:W2:Y:S04]  /*17d00*/  LDL R195, [R1+0xf80] ;  /* 0x000f800001c37983 */ /* 0x000ea80000100800 */
[----:B------:R-:W-:Y:S04]  /*17d10*/  STL.64 [R1+0x8c0], R40 ;  /* 0x0008c02801007387 */ /* 0x000fe80000100a00 */
[----:B------:R3:W-:Y:S02]  /*17d20*/  STL.64 [R1+0x8c8], R42 ;  /* 0x0008c82a01007387 */ /* 0x0007e40000100a00 */
[----:B---3--:R-:W-:Y:S02]  /*17d30*/  HMMA.1688.F32.TF32 R40, R212, R32, R68 ;  /* 0x00000020d428723c */ /* 0x008fe40000081044 */
[----:B------:R-:W-:Y:S04]  /*17d40*/  STL.64 [R1+0x940], R24 ;  /* 0x0009401801007387 */ /* 0x000fe80000100a00 */
[----:B------:R1:W-:-:S13]  /*17d50*/  STL.64 [R1+0x948], R26 ;  /* 0x0009481a01007387 */ /* 0x0003da0000100a00 */
[----:B------:R-:W-:Y:S01]  /*17d60*/  IMAD.MOV.U32 R39, RZ, RZ, R42 ;  /* 0x000000ffff277224 */ /* 0x000fe200078e002a */
[----:B------:R4:W-:Y:S01]  /*17d70*/  STL.64 [R1+0x40], R40 ;  /* 0x0000402801007387 */ /* 0x0009e20000100a00 */
[----:B-1----:R-:W-:Y:S02]  /*17d80*/  MOV R27, R43 ;  /* 0x0000002b001b7202 */ /* 0x002fe40000000f00 */
[-C--:B----4-:R-:W-:Y:S08]  /*17d90*/  HMMA.1688.F32.TF32 R40, R232, R32.reuse, R64 ;  /* 0x00000020e828723c */ /* 0x090ff00000081040 */
[-C--:B------:R-:W-:Y:S08]  /*17da0*/  HMMA.1688.F32.TF32 R64, R4, R32.reuse, R248 ;  /* 0x000000200440723c */ /* 0x080ff000000810f8 */
[----:B------:R-:W-:Y:S03]  /*17db0*/  HMMA.1688.F32.TF32 R68, R8, R32, R148 ;  /* 0x000000200844723c */ /* 0x000fe60000081094 */
[----:B------:R-:W-:Y:S01]  /*17dc0*/  IMAD.MOV.U32 R38, RZ, RZ, R40 ;  /* 0x000000ffff267224 */ /* 0x000fe200078e0028 */
[----:B------:R-:W-:Y:S01]  /*17dd0*/  MOV R26, R43 ;  /* 0x0000002b001a7202 */ /* 0x000fe20000000f00 */
[----:B------:R-:W-:-:S02]  /*17de0*/  IMAD.MOV.U32 R34, RZ, RZ, R41 ;  /* 0x000000ffff227224 */ /* 0x000fc400078e0029 */
[----:B------:R-:W-:Y:S02]  /*17df0*/  IMAD.MOV.U32 R35, RZ, RZ, R42 ;  /* 0x000000ffff237224 */ /* 0x000fe400078e002a */
[----:B------:R-:W-:Y:S02]  /*17e00*/  HMMA.1688.F32.TF32 R40, R12, R32, R108 ;  /* 0x000000200c28723c */ /* 0x000fe4000008106c */
[----:B------:R-:W-:Y:S04]  /*17e10*/  STL.64 [R1+0x60], R64 ;  /* 0x0000604001007387 */ /* 0x000fe80000100a00 */
[----:B------:R1:W-:Y:S04]  /*17e20*/  STL.64 [R1+0x68], R66 ;  /* 0x0000684201007387 */ /* 0x0003e80000100a00 */
[----:B------:R-:W-:Y:S01]  /*17e30*/  STL.64 [R1+0x550], R68 ;  /* 0x0005504401007387 */ /* 0x000fe20000100a00 */
[----:B------:R-:W-:Y:S03]  /*17e40*/  HMMA.1688.F32.TF32 R248, R212, R36, R104 ;  /* 0x00000024d4f8723c */ /* 0x000fe60000081068 */
[----:B------:R-:W-:Y:S05]  /*17e50*/  STL.64 [R1+0x558], R70 ;  /* 0x0005584601007387 */ /* 0x000fea0000100a00 */
[-C--:B-1----:R-:W-:Y:S01]  /*17e60*/  HMMA.1688.F32.TF32 R64, R16, R32.reuse, R44 ;  /* 0x000000201040723c */ /* 0x082fe2000008102c */
[----:B------:R-:W-:Y:S04]  /*17e70*/  STL.64 [R1+0x660], R40 ;  /* 0x0006602801007387 */ /* 0x000fe80000100a00 */
[----:B------:R1:W-:Y:S03]  /*17e80*/  STL.64 [R1+0x668], R42 ;  /* 0x0006682a01007387 */ /* 0x0003e60000100a00 */
[-C--:B------:R-:W-:Y:S08]  /*17e90*/  HMMA.1688.F32.TF32 R44, R20, R32.reuse, R160 ;  /* 0x00000020142c723c */ /* 0x080ff000000810a0 */
[----:B-1----:R-:W-:Y:S03]  /*17ea0*/  HMMA.1688.F32.TF32 R40, R28, R32, R188 ;  /* 0x000000201c28723c */ /* 0x002fe600000810bc */
[----:B------:R-:W-:Y:S04]  /*17eb0*/  STL.64 [R1+0x780], R64 ;  /* 0x0007804001007387 */ /* 0x000fe80000100a00 */
[----:B------:R-:W-:Y:S04]  /*17ec0*/  STL.64 [R1+0x788], R66 ;  /* 0x0007884201007387 */ /* 0x000fe80000100a00 */
[----:B------:R-:W-:Y:S04]  /*17ed0*/  STL.64 [R1+0x8a0], R44 ;  /* 0x0008a02c01007387 */ /* 0x000fe80000100a00 */
[----:B------:R1:W-:Y:S04]  /*17ee0*/  STL.64 [R1+0x8a8], R46 ;  /* 0x0008a82e01007387 */ /* 0x0003e80000100a00 */
[----:B------:R-:W-:Y:S04]  /*17ef0*/  STL.64 [R1+0x11c0], R250 ;  /* 0x0011c0fa01007387 */ /* 0x000fe80000100a00 */
[----:B------:R-:W-:Y:S04]  /*17f00*/  STL.64 [R1+0x930], R40 ;  /* 0x0009302801007387 */ /* 0x000fe80000100a00 */
[----:B------:R3:W-:Y:S01]  /*17f10*/  STL.64 [R1+0x938], R42 ;  /* 0x0009382a01007387 */ /* 0x0007e20000100a00 */
[-C--:B-1----:R-:W-:Y:S08]  /*17f20*/  HMMA.1688.F32.TF32 R44, R4, R36.reuse, R96 ;  /* 0x00000024042c723c */ /* 0x082ff00000081060 */
[-C--:B---3--:R-:W-:Y:S01]  /*17f30*/  HMMA.1688.F32.TF32 R40, R232, R36.reuse, R100 ;  /* 0x00000024e828723c */ /* 0x088fe20000081064 */
[----:B------:R-:W-:Y:S07]  /*17f40*/  STL.64 [R1+0x11b8], R248 ;  /* 0x0011b8f801007387 */ /* 0x000fee0000100a00 */
[-C--:B------:R-:W-:Y:S11]  /*17f50*/  HMMA.1688.F32.TF32 R64, R8, R36.reuse, R92 ;  /* 0x000000240840723c */ /* 0x080ff6000008105c */
[----:B------:R-:W-:Y:S04]  /*17f60*/  STL.64 [R1+0x11d8], R42 ;  /* 0x0011d82a01007387 */ /* 0x000fe80000100a00 */
[----:B------:R1:W-:Y:S04]  /*17f70*/  STL.64 [R1+0x11d0], R40 ;  /* 0x0011d02801007387 */ /* 0x0003e80000100a00 */
[----:B------:R-:W-:Y:S04]  /*17f80*/  STL.64 [R1+0x11e8], R46 ;  /* 0x0011e82e01007387 */ /* 0x000fe80000100a00 */
[----:B------:R3:W-:Y:S01]  /*17f90*/  STL.64 [R1+0x11e0], R44 ;  /* 0x0011e02c01007387 */ /* 0x0007e20000100a00 */
[-C--:B-1----:R-:W-:Y:S08]  /*17fa0*/  HMMA.1688.F32.TF32 R40, R16, R36.reuse, R208 ;  /* 0x000000241028723c */ /* 0x082ff000000810d0 */
[----:B---3--:R-:W-:Y:S01]  /*17fb0*/  HMMA.1688.F32.TF32 R44, R12, R36, R88 ;  /* 0x000000240c2c723c */ /* 0x008fe20000081058 */
[----:B------:R1:W-:Y:S04]  /*17fc0*/  STL.64 [R1+0x500], R64 ;  /* 0x0005004001007387 */ /* 0x0003e80000100a00 */
[----:B------:R3:W-:Y:S04]  /*17fd0*/  STL.64 [R1+0x508], R66 ;  /* 0x0005084201007387 */ /* 0x0007e80000100a00 */
[----:B------:R-:W4:Y:S01]  /*17fe0*/  LDL.LU R92, [R1+0x280] ;  /* 0x00028000015c7983 */ /* 0x000f220000300800 */
[----:B------:R-:W-:-:S02]  /*17ff0*/  IMAD.MOV.U32 R108, RZ, RZ, R61 ;  /* 0x000000ffff6c7224 */ /* 0x000fc400078e003d */
[----:B------:R-:W-:-:S07]  /*18000*/  IMAD.MOV.U32 R109, RZ, RZ, R60 ;  /* 0x000000ffff6d7224 */ /* 0x000fce00078e003c */
[----:B------:R-:W-:Y:S04]  /*18010*/  STL.64 [R1+0x5e0], R44 ;  /* 0x0005e02c01007387 */ /* 0x000fe80000100a00 */
[----:B------:R1:W-:Y:S04]  /*18020*/  STL.64 [R1+0x5e8], R46 ;  /* 0x0005e82e01007387 */ /* 0x0003e80000100a00 */
[----:B------:R-:W-:Y:S04]  /*18030*/  STL.64 [R1+0x730], R40 ;  /* 0x0007302801007387 */ /* 0x000fe80000100a00 */
[----:B------:R1:W-:Y:S04]  /*18040*/  STL.64 [R1+0x738], R42 ;  /* 0x0007382a01007387 */ /* 0x0003e80000100a00 */
[----:B------:R-:W4:Y:S01]  /*18050*/  LDL.LU R93, [R1+0x284] ;  /* 0x00028400015d7983 */ /* 0x000f220000300800 */
[----:B------:R-:W-:-:S03]  /*18060*/  IMAD.MOV.U32 R110, RZ, RZ, R57 ;  /* 0x000000ffff6e7224 */ /* 0x000fc600078e0039 */
[----:B------:R-:W4:Y:S01]  /*18070*/  LDL.LU R94, [R1+0x288] ;  /* 0x00028800015e7983 */ /* 0x000f220000300800 */
[----:B------:R-:W-:-:S03]  /*18080*/  MOV R111, R56 ;  /* 0x00000038006f7202 */ /* 0x000fc60000000f00 */
        /* <DEDUP_REMOVED lines=9> */
[----:B-1----:R-:W4:Y:S04]  /*18120*/  LDL.LU R64, [R1+0x4f0] ;  /* 0x0004f00001407983 */ /* 0x002f280000300800 */
[----:B------:R-:W4:Y:S04]  /*18130*/  LDL.LU R65, [R1+0x4f4] ;  /* 0x0004f40001417983 */ /* 0x000f280000300800 */
[----:B---3--:R-:W3:Y:S04]  /*18140*/  LDL.LU R66, [R1+0x4f8] ;  /* 0x0004f80001427983 */ /* 0x008ee80000300800 */
[----:B------:R-:W3:Y:S04]  /*18150*/  LDL.LU R67, [R1+0x4fc] ;  /* 0x0004fc0001437983 */ /* 0x000ee80000300800 */
[----:B------:R-:W3:Y:S04]  /*18160*/  LDL.LU R72, [R1+0x330] ;  /* 0x0003300001487983 */ /* 0x000ee80000300800 */
[----:B------:R-:W3:Y:S04]  /*18170*/  LDL.LU R73, [R1+0x334] ;  /* 0x0003340001497983 */ /* 0x000ee80000300800 */
[----:B------:R-:W3:Y:S04]  /*18180*/  LDL.LU R74, [R1+0x338] ;  /* 0x00033800014a7983 */ /* 0x000ee80000300800 */
[----:B------:R-:W3:Y:S01]  /*18190*/  LDL.LU R75, [R1+0x33c] ;  /* 0x00033c00014b7983 */ /* 0x000ee20000300800 */
[----:B------:R-:W-:Y:S01]  /*181a0*/  IMAD.MOV.U32 R90, RZ, RZ, R49 ;  /* 0x000000ffff5a7224 */ /* 0x000fe200078e0031 */
[----:B------:R-:W-:-:S02]  /*181b0*/  MOV R91, R48 ;  /* 0x00000030005b7202 */ /* 0x000fc40000000f00 */
[----:B--2---:R-:W3:Y:S01]  /*181c0*/  LDSM.16.M88.4 R48, [R195+UR8+0x10c00] ;  /* 0x010c0008c330783b */ /* 0x004ee20008000200 */
[----:B----4-:R-:W-:Y:S01]  /*181d0*/  MOV R151, R61 ;  /* 0x0000003d00977202 */ /* 0x010fe20000000f00 */
[----:B------:R-:W-:Y:S02]  /*181e0*/  IMAD.MOV.U32 R150, RZ, RZ, R60 ;  /* 0x000000ffff967224 */ /* 0x000fe400078e003c */
[----:B------:R-:W-:Y:S02]  /*181f0*/  IMAD.MOV.U32 R149, RZ, RZ, R57 ;  /* 0x000000ffff957224 */ /* 0x000fe400078e0039 */
[----:B------:R-:W-:Y:S02]  /*18200*/  IMAD.MOV.U32 R148, RZ, RZ, R56 ;  /* 0x000000ffff947224 */ /* 0x000fe400078e0038 */
[----:B------:R-:W2:Y:S04]  /*18210*/  LDL.LU R56, [R1+0x12e0] ;  /* 0x0012e00001387983 */ /* 0x000ea80000300800 */
        /* <DEDUP_REMOVED lines=11> */
[----:B------:R-:W-:Y:S01]  /*182d0*/  HMMA.1688.F32.TF32 R44, R20, R36, R76 ;  /* 0x00000024142c723c */ /* 0x000fe2000008104c */
[----:B------:R-:W-:-:S02]  /*182e0*/  IMAD.MOV.U32 R88, RZ, RZ, R53 ;  /* 0x000000ffff587224 */ /* 0x000fc400078e0035 */
[----:B------:R-:W-:Y:S02]  /*182f0*/  IMAD.MOV.U32 R89, RZ, RZ, R52 ;  /* 0x000000ffff597224 */ /* 0x000fe400078e0034 */
[----:B------:R-:W1:Y:S03]  /*18300*/  LDSM.16.M88.4 R52, [R195+UR8+0x11000] ;  /* 0x01100008c334783b */ /* 0x000e660008000200 */
[----:B------:R-:W-:Y:S08]  /*18310*/  HMMA.1688.F32.TF32 R40, R28, R36, R84 ;  /* 0x000000241c28723c */ /* 0x000ff00000081054 */
[-C--:B---3--:R-:W-:Y:S03]  /*18320*/  HMMA.1688.F32.TF32 R64, R212, R48.reuse, R64 ;  /* 0x00000030d440723c */ /* 0x088fe60000081040 */
[----:B------:R-:W-:Y:S05]  /*18330*/  STL.64 [R1+0x820], R44 ;  /* 0x0008202c01007387 */ /* 0x000fea0000100a00 */
[-C--:B------:R-:W-:Y:S01]  /*18340*/  HMMA.1688.F32.TF32 R68, R232, R48.reuse, R68 ;  /* 0x00000030e844723c */ /* 0x080fe20000081044 */
[----:B------:R3:W-:Y:S04]  /*18350*/  STL.64 [R1+0x828], R46 ;  /* 0x0008282e01007387 */ /* 0x0007e80000100a00 */
[----:B------:R-:W-:Y:S03]  /*18360*/  STL.64 [R1+0x8d0], R40 ;  /* 0x0008d02801007387 */ /* 0x000fe60000100a00 */
[-C--:B------:R-:W-:Y:S01]  /*18370*/  HMMA.1688.F32.TF32 R72, R4, R48.reuse, R72 ;  /* 0x000000300448723c */ /* 0x080fe20000081048 */
[----:B------:R1:W-:Y:S07]  /*18380*/  STL.64 [R1+0x8d8], R42 ;  /* 0x0008d82a01007387 */ /* 0x0003ee0000100a00 */
[-C--:B---3--:R-:W-:Y:S08]  /*18390*/  HMMA.1688.F32.TF32 R44, R8, R48.reuse, R148 ;  /* 0x00000030082c723c */ /* 0x088ff00000081094 */
[-C--:B-1----:R-:W-:Y:S01]  /*183a0*/  HMMA.1688.F32.TF32 R40, R12, R48.reuse, R108 ;  /* 0x000000300c28723c */ /* 0x082fe2000008106c */
[----:B------:R-:W-:Y:S04]  /*183b0*/  STL.64 [R1+0x11f8], R66 ;  /* 0x0011f84201007387 */ /* 0x000fe80000100a00 */
[----:B------:R1:W-:Y:S04]  /*183c0*/  STL.64 [R1+0x11f0], R64 ;  /* 0x0011f04001007387 */ /* 0x0003e80000100a00 */
[----:B------:R-:W-:Y:S04]  /*183d0*/  STL.64 [R1+0x1208], R70 ;  /* 0x0012084601007387 */ /* 0x000fe80000100a00 */
[----:B------:R-:W-:Y:S04]  /*183e0*/  STL.64 [R1+0x1200], R68 ;  /* 0x0012004401007387 */ /* 0x000fe80000100a00 */
[----:B------:R-:W-:Y:S01]  /*183f0*/  STL.64 [R1+0x1218], R74 ;  /* 0x0012184a01007387 */ /* 0x000fe20000100a00 */
[-C--:B-1----:R-:W-:Y:S03]  /*18400*/  HMMA.1688.F32.TF32 R64, R16, R48.reuse, R216 ;  /* 0x000000301040723c */ /* 0x082fe600000810d8 */
[----:B------:R-:W-:Y:S04]  /*18410*/  STL.64 [R1+0x1210], R72 ;  /* 0x0012104801007387 */ /* 0x000fe80000100a00 */
[----:B------:R-:W-:Y:S04]  /*18420*/  STL.64 [R1+0x450], R44 ;  /* 0x0004502c01007387 */ /* 0x000fe80000100a00 */
[----:B------:R1:W-:Y:S04]  /*18430*/  STL.64 [R1+0x458], R46 ;  /* 0x0004582e01007387 */ /* 0x0003e80000100a00 */
[----:B------:R-:W-:Y:S04]  /*18440*/  STL.64 [R1+0x570], R40 ;  /* 0x0005702801007387 */ /* 0x000fe80000100a00 */
[----:B------:R3:W-:Y:S01]  /*18450*/  STL.64 [R1+0x578], R42 ;  /* 0x0005782a01007387 */ /* 0x0007e20000100a00 */
[-C--:B-1----:R-:W-:Y:S08]  /*18460*/  HMMA.1688.F32.TF32 R44, R20, R48.reuse, R168 ;  /* 0x00000030142c723c */ /* 0x082ff000000810a8 */
[----:B---3--:R-:W-:Y:S01]  /*18470*/  HMMA.1688.F32.TF32 R40, R28, R48, R80 ;  /* 0x000000301c28723c */ /* 0x008fe20000081050 */
[----:B------:R-:W-:Y:S04]  /*18480*/  STL.64 [R1+0x670], R64 ;  /* 0x0006704001007387 */ /* 0x000fe80000100a00 */
[----:B------:R-:W-:Y:S06]  /*18490*/  STL.64 [R1+0x678], R66 ;  /* 0x0006784201007387 */ /* 0x000fec0000100a00 */
[----:B------:R-:W-:Y:S04]  /*184a0*/  STL.64 [R1+0x7a0], R44 ;  /* 0x0007a02c01007387 */ /* 0x000fe80000100a00 */
[----:B------:R1:W-:Y:S02]  /*184b0*/  STL.64 [R1+0x7a8], R46 ;  /* 0x0007a82e01007387 */ /* 0x0003e40000100a00 */
[-C--:B-1----:R-:W-:Y:S08]  /*184c0*/  HMMA.1688.F32.TF32 R44, R8, R52.reuse, R92 ;  /* 0x00000034082c723c */ /* 0x082ff0000008105c */
[----:B------:R-:W-:Y:S01]  /*184d0*/  HMMA.1688.F32.TF32 R64, R16, R52, R220 ;  /* 0x000000341040723c */ /* 0x000fe200000810dc */
[----:B------:R-:W-:-:S02]  /*184e0*/  IMAD.MOV.U32 R134, RZ, RZ, R3 ;  /* 0x000000ffff867224 */ /* 0x000fc400078e0003 */
[----:B------:R-:W-:Y:S01]  /*184f0*/  IMAD.MOV.U32 R135, RZ, RZ, R113 ;  /* 0x000000ffff877224 */ /* 0x000fe200078e0071 */
[----:B--2---:R-:W-:Y:S01]  /*18500*/  MOV R99, R56 ;  /* 0x0000003800637202 */ /* 0x004fe20000000f00 */
[----:B----4-:R-:W-:Y:S02]  /*18510*/  IMAD.MOV.U32 R98, RZ, RZ, R57 ;  /* 0x000000ffff627224 */ /* 0x010fe400078e0039 */
[----:B------:R-:W1:Y:S01]  /*18520*/  LDSM.16.M88.4 R56, [R195+UR8+0x11400] ;  /* 0x01140008c338783b */ /* 0x000e620008000200 */
[----:B------:R-:W-:Y:S02]  /*18530*/  IMAD.MOV.U32 R97, RZ, RZ, R60 ;  /* 0x000000ffff617224 */ /* 0x000fe400078e003c */
[----:B------:R-:W-:Y:S02]  /*18540*/  IMAD.MOV.U32 R96, RZ, RZ, R61 ;  /* 0x000000ffff607224 */ /* 0x000fe400078e003d */
[----:B------:R-:W2:Y:S01]  /*18550*/  LDSM.16.M88.4 R60, [R195+UR8+0x11800] ;  /* 0x01180008c33c783b */ /* 0x000ea20008000200 */
[-C--:B------:R-:W-:Y:S08]  /*18560*/  HMMA.1688.F32.TF32 R76, R212, R52.reuse, R104 ;  /* 0x00000034d44c723c */ /* 0x080ff00000081068 */
[-C--:B------:R-:W-:Y:S08]  /*18570*/  HMMA.1688.F32.TF32 R84, R4, R52.reuse, R96 ;  /* 0x000000340454723c */ /* 0x080ff00000081060 */
[-C--:B------:R-:W-:Y:S03]  /*18580*/  HMMA.1688.F32.TF32 R80, R232, R52.reuse, R100 ;  /* 0x00000034e850723c */ /* 0x080fe60000081064 */
[----:B------:R-:W-:Y:S04]  /*18590*/  STL.64 [R1+0x1228], R78 ;  /* 0x0012284e01007387 */ /* 0x000fe80000100a00 */
[----:B------:R-:W-:Y:S04]  /*185a0*/  STL.64 [R1+0x8b0], R40 ;  /* 0x0008b02801007387 */ /* 0x000fe80000100a00 */
[----:B------:R3:W-:Y:S02]  /*185b0*/  STL.64 [R1+0x8b8], R42 ;  /* 0x0008b82a01007387 */ /* 0x0007e40000100a00 */
[-C--:B---3--:R-:W-:Y:S02]  /*185c0*/  HMMA.1688.F32.TF32 R40, R12, R52.reuse, R88 ;  /* 0x000000340c28723c */ /* 0x088fe40000081058 */
[----:B------:R-:W-:Y:S04]  /*185d0*/  STL.64 [R1+0x1220], R76 ;  /* 0x0012204c01007387 */ /* 0x000fe80000100a00 */
[----:B------:R-:W-:Y:S04]  /*185e0*/  STL.64 [R1+0x1238], R82 ;  /* 0x0012385201007387 */ /* 0x000fe80000100a00 */
[----:B------:R-:W-:Y:S04]  /*185f0*/  STL.64 [R1+0x1230], R80 ;  /* 0x0012305001007387 */ /* 0x000fe80000100a00 */
[----:B------:R-:W-:Y:S04]  /*18600*/  STL.64 [R1+0x1248], R86 ;  /* 0x0012485601007387 */ /* 0x000fe80000100a00 */
[----:B------:R-:W-:Y:S04]  /*18610*/  STL.64 [R1+0x1240], R84 ;  /* 0x0012405401007387 */ /* 0x000fe80000100a00 */
[----:B------:R-:W3:Y:S04]  /*18620*/  LDL.LU R156, [R1+0x2a0] ;  /* 0x0002a000019c7983 */ /* 0x000ee80000300800 */
[----:B------:R-:W-:Y:S04]  /*18630*/  STL.64 [R1+0x1d0], R44 ;  /* 0x0001d02c01007387 */ /* 0x000fe80000100a00 */
[----:B------:R4:W-:Y:S04]  /*18640*/  STL.64 [R1+0x1d8], R46 ;  /* 0x0001d82e01007387 */ /* 0x0009e80000100a00 */
[----:B------:R-:W-:Y:S04]  /*18650*/  STL.64 [R1+0x540], R40 ;  /* 0x0005402801007387 */ /* 0x000fe80000100a00 */
[----:B------:R1:W-:Y:S04]  /*18660*/  STL.64 [R1+0x548], R42 ;  /* 0x0005482a01007387 */ /* 0x0003e80000100a00 */
        /* <DEDUP_REMOVED lines=16> */
[----:B------:R-:W2:Y:S01]  /*18770*/  LDL.LU R133, [R1+0x1f4] ;  /* 0x0001f40001857983 */ /* 0x000ea20000300800 */
[-C--:B----4-:R-:W-:Y:S03]  /*18780*/  HMMA.1688.F32.TF32 R44, R20, R52.reuse, R172 ;  /* 0x00000034142c723c */ /* 0x090fe600000810ac */
[----:B------:R-:W4:Y:S04]  /*18790*/  LDL.LU R3, [R1+0x12d0] ;  /* 0x0012d00001037983 */ /* 0x000f280000300800 */
[----:B------:R-:W4:Y:S01]  /*187a0*/  LDL.LU R113, [R1+0x12cc] ;  /* 0x0012cc0001717983 */ /* 0x000f220000300800 */
[----:B-1----:R-:W-:Y:S03]  /*187b0*/  HMMA.1688.F32.TF32 R40, R28, R52, R184 ;  /* 0x000000341c28723c */ /* 0x002fe600000810b8 */
[----:B------:R-:W-:Y:S04]  /*187c0*/  STL.64 [R1+0x640], R64 ;  /* 0x0006404001007387 */ /* 0x000fe80000100a00 */
[----:B------:R-:W-:Y:S04]  /*187d0*/  STL.64 [R1+0x648], R66 ;  /* 0x0006484201007387 */ /* 0x000fe80000100a00 */
[----:B------:R-:W4:Y:S04]  /*187e0*/  LDL.LU R104, [R1+0x4d0] ;  /* 0x0004d00001687983 */ /* 0x000f280000300800 */
[----:B------:R-:W-:Y:S04]  /*187f0*/  STL.64 [R1+0x740], R44 ;  /* 0x0007402c01007387 */ /* 0x000fe80000100a00 */
[----:B------:R-:W-:Y:S04]  /*18800*/  STL.64 [R1+0x748], R46 ;  /* 0x0007482e01007387 */ /* 0x000fe80000100a00 */
[----:B------:R-:W-:Y:S04]  /*18810*/  STL.64 [R1+0x830], R40 ;  /* 0x0008302801007387 */ /* 0x000fe80000100a00 */
[----:B------:R-:W-:Y:S04]  /*18820*/  STL.64 [R1+0x838], R42 ;  /* 0x0008382a01007387 */ /* 0x000fe80000100a00 */
        /* <DEDUP_REMOVED lines=15> */
[----:B------:R1:W-:Y:S01]  /*18920*/  STL.64 [R1+0x1250], R54 ;  /* 0x0012503601007387 */ /* 0x0003e20000100a00 */
[----:B------:R-:W-:Y:S01]  /*18930*/  IMAD.MOV.U32 R126, RZ, RZ, R2 ;  /* 0x000000ffff7e7224 */ /* 0x000fe200078e0002 */
[----:B------:R-:W-:Y:S01]  /*18940*/  MOV R127, R112 ;  /* 0x00000070007f7202 */ /* 0x000fe20000000f00 */
[----:B------:R-:W-:-:S02]  /*18950*/  IMAD.MOV.U32 R188, RZ, RZ, R117 ;  /* 0x000000ffffbc7224 */ /* 0x000fc400078e0075 */
[----:B------:R-:W-:Y:S01]  /*18960*/  IMAD.MOV.U32 R189, RZ, RZ, R121 ;  /* 0x000000ffffbd7224 */ /* 0x000fe200078e0079 */
[----:B------:R-:W-:Y:S01]  /*18970*/  MOV R191, R116 ;  /* 0x0000007400bf7202 */ /* 0x000fe20000000f00 */
[----:B------:R-:W-:Y:S01]  /*18980*/  IMAD.MOV.U32 R190, RZ, RZ, R120 ;  /* 0x000000ffffbe7224 */ /* 0x000fe200078e0078 */
[----:B------:R-:W-:Y:S01]  /*18990*/  LDSM.16.M88.4 R184, [R195+UR8+0x13400] ;  /* 0x01340008c3b8783b */ /* 0x000fe20008000200 */
[-C--:B-1----:R-:W-:Y:S08]  /*189a0*/  HMMA.1688.F32.TF32 R52, R16, R56.reuse, R224 ;  /* 0x000000381034723c */ /* 0x082ff000000810e0 */
[-C--:B---3--:R-:W-:Y:S08]  /*189b0*/  HMMA.1688.F32.TF32 R44, R8, R56.reuse, R156 ;  /* 0x00000038082c723c */ /* 0x088ff0000008109c */
[-C--:B--2---:R-:W-:Y:S08]  /*189c0*/  HMMA.1688.F32.TF32 R88, R212, R56.reuse, R88 ;  /* 0x00000038d458723c */ /* 0x084ff00000081058 */
[-C--:B------:R-:W-:Y:S08]  /*189d0*/  HMMA.1688.F32.TF32 R92, R232, R56.reuse, R92 ;  /* 0x00000038e85c723c */ /* 0x080ff0000008105c */
[-C--:B------:R-:W-:Y:S08]  /*189e0*/  HMMA.1688.F32.TF32 R96, R4, R56.reuse, R96 ;  /* 0x000000380460723c */ /* 0x080ff00000081060 */
[-C--:B------:R-:W-:Y:S01]  /*189f0*/  HMMA.1688.F32.TF32 R40, R12, R56.reuse, R132 ;  /* 0x000000380c28723c */ /* 0x080fe20000081084 */
        /* <DEDUP_REMOVED lines=10> */
[-C--:B-1----:R-:W-:Y:S08]  /*18aa0*/  HMMA.1688.F32.TF32 R40, R28, R56.reuse, R180 ;  /* 0x000000381c28723c */ /* 0x082ff000000810b4 */
[----:B------:R-:W-:Y:S01]  /*18ab0*/  HMMA.1688.F32.TF32 R44, R20, R56, R196 ;  /* 0x00000038142c723c */ /* 0x000fe200000810c4 */
[----:B------:R-:W-:Y:S01]  /*18ac0*/  STL.64 [R1+0x5c0], R52 ;  /* 0x0005c03401007387 */ /* 0x000fe20000100a00 */
[----:B----4-:R-:W-:-:S02]  /*18ad0*/  IMAD.MOV.U32 R248, RZ, RZ, R113 ;  /* 0x000000fffff87224 */ /* 0x010fc400078e0071 */
[----:B------:R-:W-:Y:S01]  /*18ae0*/  IMAD.MOV.U32 R249, RZ, RZ, R3 ;  /* 0x000000fffff97224 */ /* 0x000fe200078e0003 */
[----:B------:R-:W-:Y:S06]  /*18af0*/  LDSM.16.M88.4 R180, [R195+UR8+0x13000] ;  /* 0x01300008c3b4783b */ /* 0x000fec0008000200 */
[----:B------:R-:W-:Y:S01]  /*18b00*/  IMAD.MOV.U32 R49, RZ, RZ, R40 ;  /* 0x000000ffff317224 */ /* 0x000fe200078e0028 */
[----:B------:R-:W-:Y:S01]  /*18b10*/  MOV R36, R41 ;  /* 0x0000002900247202 */ /* 0x000fe20000000f00 */
[----:B------:R-:W-:Y:S02]  /*18b20*/  IMAD.MOV.U32 R33, RZ, RZ, R42 ;  /* 0x000000ffff217224 */ /* 0x000fe400078e002a */
[----:B------:R-:W-:Y:S01]  /*18b30*/  IMAD.MOV.U32 R25, RZ, RZ, R43 ;  /* 0x000000ffff197224 */ /* 0x000fe200078e002b */
[-C--:B------:R-:W-:Y:S01]  /*18b40*/  HMMA.1688.F32.TF32 R108, R4, R60.reuse, R108 ;  /* 0x0000003c046c723c */ /* 0x080fe2000008106c */
[----:B------:R-:W-:Y:S04]  /*18b50*/  STL.64 [R1+0x5c8], R54 ;  /* 0x0005c83601007387 */ /* 0x000fe80000100a00 */
[----:B------:R1:W-:Y:S03]  /*18b60*/  STL.64 [R1+0x680], R44 ;  /* 0x0006802c01007387 */ /* 0x0003e60000100a00 */
[----:B------:R-:W-:Y:S01]  /*18b70*/  HMMA.1688.F32.TF32 R40, R8, R60, R148 ;  /* 0x0000003c0828723c */ /* 0x000fe20000081094 */
[----:B------:R2:W-:Y:S04]  /*18b80*/  STL.64 [R1+0x688], R46 ;  /* 0x0006882e01007387 */ /* 0x0005e80000100a00 */
[----:B------:R-:W-:Y:S04]  /*18b90*/  STL.64 [R1+0x1288], R58 ;  /* 0x0012883a01007387 */ /* 0x000fe80000100a00 */
        /* <DEDUP_REMOVED lines=8> */
[----:B------:R-:W-:Y:S04]  /*18c20*/  STL.64 [R1+0x1a0], R40 ;  /* 0x0001a02801007387 */ /* 0x000fe80000100a00 */
[----:B------:R3:W-:Y:S04]  /*18c30*/  STL.64 [R1+0x1a8], R42 ;  /* 0x0001a82a01007387 */ /* 0x0007e80000100a00 */
[----:B------:R-:W4:Y:S04]  /*18c40*/  LDL.LU R2, [R1+0x12c8] ;  /* 0x0012c80001027983 */ /* 0x000f280000300800 */
        /* <DEDUP_REMOVED lines=15> */
[----:B--2---:R-:W2:Y:S04]  /*18d40*/  LDL.LU R46, [R1+0x5b8] ;  /* 0x0005b800012e7983 */ /* 0x004ea80000300800 */
[----:B------:R-:W2:Y:S01]  /*18d50*/  LDL.LU R47, [R1+0x5bc] ;  /* 0x0005bc00012f7983 */ /* 0x000ea20000300800 */
[----:B---3--:R-:W-:Y:S01]  /*18d60*/  MOV R43, R117 ;  /* 0x00000075002b7202 */ /* 0x008fe20000000f00 */
[----:B----4-:R-:W-:-:S02]  /*18d70*/  IMAD.MOV.U32 R42, RZ, RZ, R121 ;  /* 0x000000ffff2a7224 */ /* 0x010fc400078e0079 */
[----:B------:R-:W-:Y:S02]  /*18d80*/  IMAD.MOV.U32 R41, RZ, RZ, R120 ;  /* 0x000000ffff297224 */ /* 0x000fe400078e0078 */
[----:B------:R-:W-:Y:S02]  /*18d90*/  IMAD.MOV.U32 R40, RZ, RZ, R116 ;  /* 0x000000ffff287224 */ /* 0x000fe400078e0074 */
[----:B------:R-:W3:Y:S04]  /*18da0*/  LDL.LU R116, [R1+0x12b0] ;  /* 0x0012b00001747983 */ /* 0x000ee80000300800 */
[----:B------:R-:W4:Y:S04]  /*18db0*/  LDL.LU R120, [R1+0x12ac] ;  /* 0x0012ac0001787983 */ /* 0x000f280000300800 */
[----:B------:R-:W2:Y:S04]  /*18dc0*/  LDL.LU R121, [R1+0x12a8] ;  /* 0x0012a80001797983 */ /* 0x000ea80000300800 */
[----:B------:R-:W2:Y:S04]  /*18dd0*/  LDL.LU R117, [R1+0x12a4] ;  /* 0x0012a40001757983 */ /* 0x000ea80000300800 */
[----:B------:R-:W2:Y:S04]  /*18de0*/  LDL.LU R113, [R1+0x12a0] ;  /* 0x0012a00001717983 */ /* 0x000ea80000300800 */
[----:B------:R-:W3:Y:S04]  /*18df0*/  LDL.LU R3, [R1+0x129c] ;  /* 0x00129c0001037983 */ /* 0x000ee80000300800 */
[----:B------:R-:W4:Y:S04]  /*18e00*/  LDL.LU R250, [R1+0x328] ;  /* 0x0003280001fa7983 */ /* 0x000f280000300800 */
[----:B------:R-:W4:Y:S01]  /*18e10*/  LDL.LU R251, [R1+0x32c] ;  /* 0x00032c0001fb7983 */ /* 0x000f220000300800 */
[----:B------:R-:W-:Y:S01]  /*18e20*/  MOV R149, R112 ;  /* 0x0000007000957202 */ /* 0x000fe20000000f00 */
[-C--:B------:R-:W-:Y:S08]  /*18e30*/  HMMA.1688.F32.TF32 R52, R12, R60.reuse, R124 ;  /* 0x0000003c0c34723c */ /* 0x080ff0000008107c */
[-C--:B------:R-:W-:Y:S08]  /*18e40*/  HMMA.1688.F32.TF32 R64, R16, R60.reuse, R236 ;  /* 0x0000003c1040723c */ /* 0x080ff000000810ec */
[-C--:B------:R-:W-:Y:S01]  /*18e50*/  HMMA.1688.F32.TF32 R56, R20, R60.reuse, R128 ;  /* 0x0000003c1438723c */ /* 0x080fe20000081080 */
[----:B------:R-:W-:Y:S01]  /*18e60*/  IMAD.MOV.U32 R151, RZ, RZ, R2 ;  /* 0x000000ffff977224 */ /* 0x000fe200078e0002 */
[----:B------:R-:W-:Y:S04]  /*18e70*/  LDSM.16.M88.4 R124, [R195+UR8+0x12800] ;  /* 0x01280008c37c783b */ /* 0x000fe80008000200 */
[----:B------:R-:W-:Y:S04]  /*18e80*/  STL.64 [R1+0x4b0], R52 ;  /* 0x0004b03401007387 */ /* 0x000fe80000100a00 */
[----:B------:R1:W-:Y:S02]  /*18e90*/  STL.64 [R1+0x4b8], R54 ;  /* 0x0004b83601007387 */ /* 0x0003e40000100a00 */
[----:B-1----:R-:W-:Y:S02]  /*18ea0*/  HMMA.1688.F32.TF32 R52, R28, R60, R136 ;  /* 0x0000003c1c34723c */ /* 0x002fe40000081088 */
[----:B------:R-:W-:Y:S04]  /*18eb0*/  STL.64 [R1+0x580], R64 ;  /* 0x0005804001007387 */ /* 0x000fe80000100a00 */
[----:B------:R-:W-:Y:S04]  /*18ec0*/  STL.64 [R1+0x588], R66 ;  /* 0x0005884201007387 */ /* 0x000fe80000100a00 */
[----:B------:R-:W-:Y:S04]  /*18ed0*/  STL.64 [R1+0x650], R56 ;  /* 0x0006503801007387 */ /* 0x000fe80000100a00 */
[----:B------:R-:W-:Y:S05]  /*18ee0*/  STL.64 [R1+0x658], R58 ;  /* 0x0006583a01007387 */ /* 0x000fea0000100a00 */
[----:B------:R-:W-:Y:S01]  /*18ef0*/  IMAD.MOV.U32 R24, RZ, RZ, R55 ;  /* 0x000000ffff187224 */ /* 0x000fe200078e0037 */
[----:B------:R-:W-:Y:S01]  /*18f00*/  MOV R2, R53 ;  /* 0x0000003500027202 */ /* 0x000fe20000000f00 */
[----:B------:R-:W-:-:S03]  /*18f10*/  IMAD.MOV.U32 R32, RZ, RZ, R54 ;  /* 0x000000ffff207224 */ /* 0x000fc600078e0036 */
[----:B------:R-:W-:Y:S04]  /*18f20*/  STL [R1+0x112c], R24 ;  /* 0x00112c1801007387 */ /* 0x000fe80000100800 */
[----:B------:R-:W-:Y:S04]  /*18f30*/  STL [R1+0x1128], R32 ;  /* 0x0011282001007387 */ /* 0x000fe80000100800 */
[----:B------:R-:W-:Y:S01]  /*18f40*/  STL [R1+0x1124], R2 ;  /* 0x0011240201007387 */ /* 0x000fe20000100800 */
[----:B--2---:R-:W-:-:S03]  /*18f50*/  IMAD.MOV.U32 R148, RZ, RZ, R113 ;  /* 0x000000ffff947224 */ /* 0x004fc600078e0071 */
[----:B------:R-:W1:Y:S01]  /*18f60*/  LDSM.16.M88.4 R112, [R195+UR8+0x11c00] ;  /* 0x011c0008c370783b */ /* 0x000e620008000200 */
[----:B---3--:R-:W-:Y:S02]  /*18f70*/  IMAD.MOV.U32 R150, RZ, RZ, R3 ;  /* 0x000000ffff967224 */ /* 0x008fe400078e0003 */
[----:B------:R-:W-:-:S05]  /*18f80*/  IMAD.MOV.U32 R3, RZ, RZ, R52 ;  /* 0x000000ffff037224 */ /* 0x000fca00078e0034 */
[----:B------:R-:W-:Y:S01]  /*18f90*/  STL [R1+0x1120], R3 ;  /* 0x0011200301007387 */ /* 0x000fe20000100800 */
[----:B------:R-:W-:Y:S02]  /*18fa0*/  IMAD.MOV.U32 R162, RZ, RZ, R117 ;  /* 0x000000ffffa27224 */ /* 0x000fe400078e0075 */
[----:B------:R-:W-:Y:S02]  /*18fb0*/  IMAD.MOV.U32 R163, RZ, RZ, R116 ;  /* 0x000000ffffa37224 */ /* 0x000fe400078e0074 */
[----:B------:R-:W2:Y:S01]  /*18fc0*/  LDSM.16.M88.4 R116, [R195+UR8+0x12000] ;  /* 0x01200008c374783b */ /* 0x000ea20008000200 */
[-C--:B-1----:R-:W-:Y:S08]  /*18fd0*/  HMMA.1688.F32.TF32 R136, R4, R112.reuse, R40 ;  /* 0x000000700488723c */ /* 0x082ff00000081028 */
[-C--:B------:R-:W-:Y:S08]  /*18fe0*/  HMMA.1688.F32.TF32 R128, R212, R112.reuse, R44 ;  /* 0x00000070d480723c */ /* 0x080ff0000008102c */
[-C--:B----4-:R-:W-:Y:S08]  /*18ff0*/  HMMA.1688.F32.TF32 R44, R8, R112.reuse, R248 ;  /* 0x00000070082c723c */ /* 0x090ff000000810f8 */
[-C--:B------:R-:W-:Y:S01]  /*19000*/  HMMA.1688.F32.TF32 R40, R12, R112.reuse, R188 ;  /* 0x000000700c28723c */ /* 0x080fe200000810bc */
[----:B------:R-:W-:Y:S04]  /*19010*/  STL [R1+0x118c], R136 ;  /* 0x00118c8801007387 */ /* 0x000fe80000100800 */
[----:B------:R-:W-:Y:S04]  /*19020*/  STL [R1+0x1188], R137 ;  /* 0x0011888901007387 */ /* 0x000fe80000100800 */
[----:B------:R-:W-:Y:S01]  /*19030*/  STL [R1+0x1184], R138 ;  /* 0x0011848a01007387 */ /* 0x000fe20000100800 */
[-C--:B------:R-:W-:Y:S03]  /*19040*/  HMMA.1688.F32.TF32 R52, R16, R112.reuse, R240 ;  /* 0x000000701034723c */ /* 0x080fe600000810f0 */
[----:B------:R-:W-:Y:S04]  /*19050*/  STL [R1+0x1170], R139 ;  /* 0x0011708b01007387 */ /* 0x000fe80000100800 */
        /* <DEDUP_REMOVED lines=9> */
[----:B------:R-:W-:Y:S04]  /*190f0*/  STL.64 [R1+0x638], R46 ;  /* 0x0006382e01007387 */ /* 0x000fe80000100a00 */
[----:B------:R1:W-:Y:S04]  /*19100*/  STL.64 [R1+0x720], R40 ;  /* 0x0007202801007387 */ /* 0x0003e80000100a00 */
[----:B------:R3:W-:Y:S04]  /*19110*/  STL.64 [R1+0x728], R42 ;  /* 0x0007282a01007387 */ /* 0x0007e80000100a00 */
[----:B------:R-:W4:Y:S04]  /*19120*/  LDL.LU R248, [R1+0x310] ;  /* 0x0003100001f87983 */ /* 0x000f280000300800 */
[----:B------:R-:W4:Y:S04]  /*19130*/  LDL.LU R249, [R1+0x314] ;  /* 0x0003140001f97983 */ /* 0x000f280000300800 */
[----:B------:R-:W4:Y:S04]  /*19140*/  LDL.LU R250, [R1+0x318] ;  /* 0x0003180001fa7983 */ /* 0x000f280000300800 */
[----:B------:R-:W4:Y:S04]  /*19150*/  LDL.LU R251, [R1+0x31c] ;  /* 0x00031c0001fb7983 */ /* 0x000f280000300800 */
[----:B-1----:R-:W4:Y:S01]  /*19160*/  LDL.LU R40, [R1+0x410] ;  /* 0x0004100001287983 */ /* 0x002f220000300800 */
[----:B------:R-:W-:-:S03]  /*19170*/  IMAD.MOV.U32 R160, RZ, RZ, R121 ;  /* 0x000000ffffa07224 */ /* 0x000fc600078e0079 */
[----:B------:R-:W4:Y:S01]  /*19180*/  LDL.LU R41, [R1+0x414] ;  /* 0x0004140001297983 */ /* 0x000f220000300800 */
[----:B------:R-:W-:-:S03]  /*19190*/  MOV R161, R120 ;  /* 0x0000007800a17202 */ /* 0x000fc60000000f00 */
[----:B---3--:R-:W3:Y:S04]  /*191a0*/  LDL.LU R42, [R1+0x418] ;  /* 0x00041800012a7983 */ /* 0x008ee80000300800 */
[----:B------:R-:W3:Y:S04]  /*191b0*/  LDL.LU R43, [R1+0x41c] ;  /* 0x00041c00012b7983 */ /* 0x000ee80000300800 */
[----:B------:R-:W3:Y:S04]  /*191c0*/  LDL.LU R72, [R1+0x2e0] ;  /* 0x0002e00001487983 */ /* 0x000ee80000300800 */
[----:B------:R-:W3:Y:S04]  /*191d0*/  LDL.LU R73, [R1+0x2e4] ;  /* 0x0002e40001497983 */ /* 0x000ee80000300800 */
[----:B------:R-:W3:Y:S04]  /*191e0*/  LDL.LU R74, [R1+0x2e8] ;  /* 0x0002e800014a7983 */ /* 0x000ee80000300800 */
[----:B------:R-:W3:Y:S01]  /*191f0*/  LDL.LU R75, [R1+0x2ec] ;  /* 0x0002ec00014b7983 */ /* 0x000ee20000300800 */
[-C--:B--2---:R-:W-:Y:S03]  /*19200*/  HMMA.1688.F32.TF32 R140, R212, R116.reuse, R160 ;  /* 0x00000074d48c723c */ /* 0x084fe600000810a0 */
        /* <DEDUP_REMOVED lines=23> */
[----:B------:R-:W4:Y:S01]  /*19380*/  LDL.LU R79, [R1+0x1cc] ;  /* 0x0001cc00014f7983 */ /* 0x000f220000300800 */
[-C--:B------:R-:W-:Y:S03]  /*19390*/  HMMA.1688.F32.TF32 R144, R232, R116.reuse, R156 ;  /* 0x00000074e890723c */ /* 0x080fe6000008109c */
        /* <DEDUP_REMOVED lines=21> */
[-C--:B------:R-:W-:Y:S03]  /*194f0*/  HMMA.1688.F32.TF32 R148, R4, R116.reuse, R148 ;  /* 0x000000740494723c */ /* 0x080fe60000081094 */
[----:B------:R-:W1:Y:S01]  /*19500*/  LDSM.16.M88.4 R120, [R195+UR8+0x12400] ;  /* 0x01240008c378783b */ /* 0x000e620008000200 */
[----:B------:R-:W-:Y:S01]  /*19510*/  IMAD.MOV.U32 R189, RZ, RZ, R244 ;  /* 0x000000ffffbd7224 */ /* 0x000fe200078e00f4 */
[----:B------:R-:W-:Y:S01]  /*19520*/  MOV R190, R245 ;  /* 0x000000f500be7202 */ /* 0x000fe20000000f00 */
[----:B------:R-:W-:Y:S01]  /*19530*/  IMAD.MOV.U32 R191, RZ, RZ, R246 ;  /* 0x000000ffffbf7224 */ /* 0x000fe200078e00f6 */
[----:B------:R-:W4:Y:S04]  /*19540*/  LDL.LU R244, [R1+0x1298] ;  /* 0x0012980001f47983 */ /* 0x000f280000300800 */
[----:B------:R-:W4:Y:S04]  /*19550*/  LDL.LU R245, [R1+0x1294] ;  /* 0x0012940001f57983 */ /* 0x000f280000300800 */
[----:B------:R-:W4:Y:S04]  /*19560*/  LDL.LU R246, [R1+0x1290] ;  /* 0x0012900001f67983 */ /* 0x000f280000300800 */
[----:B------:R-:W-:Y:S04]  /*19570*/  STL [R1+0x119c], R148 ;  /* 0x00119c9401007387 */ /* 0x000fe80000100800 */
[----:B------:R-:W-:Y:S04]  /*19580*/  STL [R1+0x1198], R149 ;  /* 0x0011989501007387 */ /* 0x000fe80000100800 */
[----:B------:R-:W-:Y:S04]  /*19590*/  STL [R1+0x1194], R150 ;  /* 0x0011949601007387 */ /* 0x000fe80000100800 */
[----:B------:R-:W-:Y:S01]  /*195a0*/  STL [R1+0x1190], R151 ;  /* 0x0011909701007387 */ /* 0x000fe20000100800 */
[-C--:B--2---:R-:W-:Y:S08]  /*195b0*/  HMMA.1688.F32.TF32 R52, R12, R116.reuse, R80 ;  /* 0x000000740c34723c */ /* 0x084ff00000081050 */
[-C--:B---3--:R-:W-:Y:S08]  /*195c0*/  HMMA.1688.F32.TF32 R56, R8, R116.reuse, R84 ;  /* 0x000000740838723c */ /* 0x088ff00000081054 */
[-C--:B----4-:R-:W-:Y:S11]  /*195d0*/  HMMA.1688.F32.TF32 R76, R16, R116.reuse, R76 ;  /* 0x00000074104c723c */ /* 0x090ff6000008104c */
[----:B------:R-:W-:Y:S04]  /*195e0*/  STL.64 [R1+0x150], R56 ;  /* 0x0001503801007387 */ /* 0x000fe80000100a00 */
[----:B------:R2:W-:Y:S04]  /*195f0*/  STL.64 [R1+0x158], R58 ;  /* 0x0001583a01007387 */ /* 0x0005e80000100a00 */
[----:B------:R-:W-:Y:S04]  /*19600*/  STL.64 [R1+0x320], R52 ;  /* 0x0003203401007387 */ /* 0x000fe80000100a00 */
[----:B------:R3:W-:Y:S01]  /*19610*/  STL.64 [R1+0x328], R54 ;  /* 0x0003283601007387 */ /* 0x0007e20000100a00 */
[-C--:B--2---:R-:W-:Y:S08]  /*19620*/  HMMA.1688.F32.TF32 R56, R20, R116.reuse, R200 ;  /* 0x000000741438723c */ /* 0x084ff000000810c8 */
[----:B---3--:R-:W-:Y:S01]  /*19630*/  HMMA.1688.F32.TF32 R52, R28, R116, R152 ;  /* 0x000000741c34723c */ /* 0x008fe20000081098 */
[----:B------:R-:W-:Y:S04]  /*19640*/  STL.64 [R1+0x530], R76 ;  /* 0x0005304c01007387 */ /* 0x000fe80000100a00 */
[----:B------:R-:W-:Y:S06]  /*19650*/  STL.64 [R1+0x538], R78 ;  /* 0x0005384e01007387 */ /* 0x000fec0000100a00 */
[----:B------:R-:W-:Y:S04]  /*19660*/  STL.64 [R1+0x5b0], R56 ;  /* 0x0005b03801007387 */ /* 0x000fe80000100a00 */
[----:B------:R-:W-:Y:S04]  /*19670*/  STL.64 [R1+0x5b8], R58 ;  /* 0x0005b83a01007387 */ /* 0x000fe80000100a00 */
[----:B------:R-:W-:Y:S04]  /*19680*/  STL.64 [R1+0x6f0], R52 ;  /* 0x0006f03401007387 */ /* 0x000fe80000100a00 */
[----:B------:R1:W-:Y:S02]  /*19690*/  STL.64 [R1+0x6f8], R54 ;  /* 0x0006f83601007387 */ /* 0x0003e40000100a00 */
[----:B-1----:R-:W-:-:S15]  /*196a0*/  HMMA.1688.F32.TF32 R52, R8, R120, R216 ;  /* 0x000000780834723c */ /* 0x002fde00000810d8 */
[----:B------:R-:W-:-:S04]  /*196b0*/  NOP ;  /* 0x0000000000007918 */ /* 0x000fc80000000000 */
[----:B------:R-:W-:Y:S04]  /*196c0*/  STL.64 [R1+0x140], R52 ;  /* 0x0001403401007387 */ /* 0x000fe80000100a00 */
[----:B------:R1:W-:Y:S02]  /*196d0*/  STL.64 [R1+0x148], R54 ;  /* 0x0001483601007387 */ /* 0x0003e40000100a00 */
[-C--:B-1----:R-:W-:Y:S08]  /*196e0*/  HMMA.1688.F32.TF32 R52, R20, R120.reuse, R204 ;  /* 0x000000781434723c */ /* 0x082ff000000810cc */
        /* <DEDUP_REMOVED lines=8> */
[----:B------:R-:W-:Y:S04]  /*19770*/  STL.64 [R1+0x2a8], R74 ;  /* 0x0002a84a01007387 */ /* 0x000fe80000100a00 */
[----:B------:R-:W-:Y:S04]  /*19780*/  STL.64 [R1+0x520], R56 ;  /* 0x0005203801007387 */ /* 0x000fe80000100a00 */
[----:B------:R-:W-:Y:S04]  /*19790*/  STL.64 [R1+0x528], R58 ;  /* 0x0005283a01007387 */ /* 0x000fe80000100a00 */
[----:B------:R-:W-:Y:S04]  /*197a0*/  STL [R1+0x113c], R3 ;  /* 0x00113c0301007387 */ /* 0x000fe80000100800 */
[----:B------:R-:W-:Y:S04]  /*197b0*/  STL [R1+0x1138], R2 ;  /* 0x0011380201007387 */ /* 0x000fe80000100800 */
[----:B------:R-:W-:Y:S04]  /*197c0*/  STL [R1+0x1134], R32 ;  /* 0x0011342001007387 */ /* 0x000fe80000100800 */
[----:B------:R-:W-:Y:S04]  /*197d0*/  STL [R1+0x1130], R24 ;  /* 0x0011301801007387 */ /* 0x000fe80000100800 */
[----:B------:R-:W-:Y:S01]  /*197e0*/  STL.64 [R1+0x6e0], R52 ;  /* 0x0006e03401007387 */ /* 0x000fe20000100a00 */
[-C--:B------:R-:W-:Y:S03]  /*197f0*/  HMMA.1688.F32.TF32 R172, R4, R124.reuse, R44 ;  /* 0x0000007c04ac723c */ /* 0x080fe6000008102c */
[----:B------:R1:W-:Y:S05]  /*19800*/  STL.64 [R1+0x6e8], R54 ;  /* 0x0006e83601007387 */ /* 0x0003ea0000100a00 */
[-C--:B------:R-:W-:Y:S08]  /*19810*/  HMMA.1688.F32.TF32 R44, R12, R124.reuse, R248 ;  /* 0x0000007c0c2c723c */ /* 0x080ff000000810f8 */
[-C--:B-1----:R-:W-:Y:S08]  /*19820*/  HMMA.1688.F32.TF32 R52, R8, R124.reuse, R40 ;  /* 0x0000007c0834723c */ /* 0x082ff00000081028 */
[-C--:B------:R-:W-:Y:S01]  /*19830*/  HMMA.1688.F32.TF32 R40, R16, R124.reuse, R188 ;  /* 0x0000007c1028723c */ /* 0x080fe200000810bc */
[----:B------:R-:W-:Y:S10]  /*19840*/  LDSM.16.M88.4 R188, [R195+UR8+0x13800] ;  /* 0x01380008c3bc783b */ /* 0x000ff40008000200 */
[----:B------:R-:W-:Y:S04]  /*19850*/  STL.64 [R1+0x130], R52 ;  /* 0x0001303401007387 */ /* 0x000fe80000100a00 */
[----:B------:R-:W-:Y:S04]  /*19860*/  STL.64 [R1+0x138], R54 ;  /* 0x0001383601007387 */ /* 0x000fe80000100a00 */
[----:B------:R-:W2:Y:S04]  /*19870*/  LDL.LU R248, [R1+0x7c0] ;  /* 0x0007c00001f87983 */ /* 0x000ea80000300800 */
[----:B------:R1:W-:Y:S04]  /*19880*/  STL.64 [R1+0x280], R44 ;  /* 0x0002802c01007387 */ /* 0x0003e80000100a00 */
[----:B------:R3:W-:Y:S04]  /*19890*/  STL.64 [R1+0x288], R46 ;  /* 0x0002882e01007387 */ /* 0x0007e80000100a00 */
[----:B------:R-:W-:Y:S04]  /*198a0*/  STL.64 [R1+0x4f0], R40 ;  /* 0x0004f02801007387 */ /* 0x000fe80000100a00 */
[----:B------:R4:W-:Y:S04]  /*198b0*/  STL.64 [R1+0x4f8], R42 ;  /* 0x0004f82a01007387 */ /* 0x0009e80000100a00 */
[----:B------:R-:W2:Y:S04]  /*198c0*/  LDL.LU R249, [R1+0x7c4] ;  /* 0x0007c40001f97983 */ /* 0x000ea80000300800 */
[----:B------:R-:W2:Y:S04]  /*198d0*/  LDL.LU R250, [R1+0x7c8] ;  /* 0x0007c80001fa7983 */ /* 0x000ea80000300800 */
[----:B------:R-:W2:Y:S01]  /*198e0*/  LDL.LU R251, [R1+0x7cc] ;  /* 0x0007cc0001fb7983 */ /* 0x000ea20000300800 */
[C---:B------:R-:W-:Y:S03]  /*198f0*/  HMMA.1688.F32.TF32 R164, R212.reuse, R124, R64 ;  /* 0x0000007cd4a4723c */ /* 0x040fe60000081040 */
[----:B-1----:R-:W2:Y:S04]  /*19900*/  LDL.LU R44, [R1+0x7d0] ;  /* 0x0007d000012c7983 */ /* 0x002ea80000300800 */
        /* <DEDUP_REMOVED lines=18> */
[----:B------:R-:W-:Y:S03]  /*19a30*/  HMMA.1688.F32.TF32 R152, R212, R120, R168 ;  /* 0x00000078d498723c */ /* 0x000fe600000810a8 */
[----:B------:R-:W3:Y:S04]  /*19a40*/  LDL.LU R83, [R1+0x87c] ;  /* 0x00087c0001537983 */ /* 0x000ee80000300800 */
[----:B------:R-:W3:Y:S01]  /*19a50*/  LDL.LU R216, [R1+0x880] ;  /* 0x0008800001d87983 */ /* 0x000ee20000300800 */
[-C--:B------:R-:W-:Y:S03]  /*19a60*/  HMMA.1688.F32.TF32 R168, R232, R124.reuse, R208 ;  /* 0x0000007ce8a8723c */ /* 0x080fe600000810d0 */
[----:B------:R-:W3:Y:S04]  /*19a70*/  LDL.LU R217, [R1+0x884] ;  /* 0x0008840001d97983 */ /* 0x000ee80000300800 */
[----:B------:R-:W3:Y:S04]  /*19a80*/  LDL.LU R218, [R1+0x888] ;  /* 0x0008880001da7983 */ /* 0x000ee80000300800 */
[----:B------:R-:W3:Y:S04]  /*19a90*/  LDL.LU R219, [R1+0x88c] ;  /* 0x00088c0001db7983 */ /* 0x000ee80000300800 */
[----:B------:R-:W3:Y:S01]  /*19aa0*/  LDL.LU R208, [R1+0x8f0] ;  /* 0x0008f00001d07983 */ /* 0x000ee20000300800 */
[----:B----4-:R-:W-:Y:S03]  /*19ab0*/  HMMA.1688.F32.TF32 R40, R20, R124, R228 ;  /* 0x0000007c1428723c */ /* 0x010fe600000810e4 */
        /* <DEDUP_REMOVED lines=19> */
[----:B------:R-:W-:-:S03]  /*19bf0*/  IMAD.MOV.U32 R3, RZ, RZ, R40 ;  /* 0x000000ffff037224 */ /* 0x000fc600078e0028 */
[----:B------:R-:W4:Y:S04]  /*19c00*/  LDL.LU R72, [R1+0x850] ;  /* 0x0008500001487983 */ /* 0x000f280000300800 */
[----:B------:R-:W4:Y:S04]  /*19c10*/  LDL.LU R73, [R1+0x854] ;  /* 0x0008540001497983 */ /* 0x000f280000300800 */
[----:B------:R-:W4:Y:S04]  /*19c20*/  LDL.LU R74, [R1+0x858] ;  /* 0x00085800014a7983 */ /* 0x000f280000300800 */
[----:B------:R-:W4:Y:S04]  /*19c30*/  LDL.LU R75, [R1+0x85c] ;  /* 0x00085c00014b7983 */ /* 0x000f280000300800 */
[----:B------:R-:W4:Y:S01]  /*19c40*/  LDL.LU R40, [R1+0x7b0] ;  /* 0x0007b00001287983 */ /* 0x000f220000300800 */
[----:B------:R-:W-:Y:S01]  /*19c50*/  HMMA.1688.F32.TF32 R56, R28, R124, R176 ;  /* 0x0000007c1c38723c */ /* 0x000fe200000810b0 */
[----:B------:R-:W-:Y:S01]  /*19c60*/  IMAD.MOV.U32 R2, RZ, RZ, R41 ;  /* 0x000000ffff027224 */ /* 0x000fe200078e0029 */
[----:B------:R-:W-:Y:S01]  /*19c70*/  MOV R32, R42 ;  /* 0x0000002a00207202 */ /* 0x000fe20000000f00 */
[----:B------:R-:W1:Y:S01]  /*19c80*/  LDSM.16.M88.4 R176, [R195+UR8+0x12c00] ;  /* 0x012c0008c3b0783b */ /* 0x000e620008000200 */
[----:B------:R-:W-:Y:S01]  /*19c90*/  IMAD.MOV.U32 R24, RZ, RZ, R43 ;  /* 0x000000ffff187224 */ /* 0x000fe200078e002b */
[----:B------:R-:W-:Y:S01]  /*19ca0*/  MOV R43, R244 ;  /* 0x000000f4002b7202 */ /* 0x000fe20000000f00 */
[----:B------:R-:W-:Y:S01]  /*19cb0*/  IMAD.MOV.U32 R41, RZ, RZ, R246 ;  /* 0x000000ffff297224 */ /* 0x000fe200078e00f6 */
[----:B------:R-:W-:Y:S01]  /*19cc0*/  STL [R1+0x114c], R3 ;  /* 0x00114c0301007387 */ /* 0x000fe20000100800 */
[----:B------:R-:W-:-:S03]  /*19cd0*/  IMAD.MOV.U32 R42, RZ, RZ, R245 ;  /* 0x000000ffff2a7224 */ /* 0x000fc600078e00f5 */
[----:B------:R-:W-:Y:S04]  /*19ce0*/  STL [R1+0x1148], R2 ;  /* 0x0011480201007387 */ /* 0x000fe80000100800 */
[----:B------:R-:W-:Y:S04]  /*19cf0*/  STL [R1+0x1144], R32 ;  /* 0x0011442001007387 */ /* 0x000fe80000100800 */
[----:B------:R-:W-:Y:S04]  /*19d00*/  STL [R1+0x1140], R24 ;  /* 0x0011401801007387 */ /* 0x000fe80000100800 */
[----:B------:R1:W-:Y:S01]  /*19d10*/  STL [R1+0x6d0], R56 ;  /* 0x0006d03801007387 */ /* 0x0003e20000100800 */
[----:B------:R-:W-:-:S02]  /*19d20*/  IMAD.MOV.U32 R246, RZ, RZ, R57 ;  /* 0x000000fffff67224 */ /* 0x000fc400078e0039 */
[----:B------:R-:W-:Y:S01]  /*19d30*/  IMAD.MOV.U32 R245, RZ, RZ, R58 ;  /* 0x000000fffff57224 */ /* 0x000fe200078e003a */
[----:B------:R-:W1:Y:S01]  /*19d40*/  LDSM.16.M88.4 R192, [R195+UR8+0x13c00] ;  /* 0x013c0008c3c0783b */ /* 0x000e620008000200 */
[----:B------:R-:W-:Y:S01]  /*19d50*/  IMAD.MOV.U32 R244, RZ, RZ, R59 ;  /* 0x000000fffff47224 */ /* 0x000fe200078e003b */
[----:B------:R-:W-:Y:S08]  /*19d60*/  HMMA.1688.F32.TF32 R100, R212, R60, R100 ;  /* 0x0000003cd464723c */ /* 0x000ff00000081064 */
[C---:B--2---:R-:W-:Y:S08]  /*19d70*/  HMMA.1688.F32.TF32 R240, R4.reuse, R180, R44 ;  /* 0x000000b404f0723c */ /* 0x044ff0000008102c */
[----:B------:R-:W-:Y:S01]  /*19d80*/  HMMA.1688.F32.TF32 R44, R4, R184, R248 ;  /* 0x000000b8042c723c */ /* 0x000fe200000810f8 */
[----:B------:R-:W2:Y:S04]  /*19d90*/  LDL.LU R248, [R1+0x3c0] ;  /* 0x0003c00001f87983 */ /* 0x000ea80000300800 */
[----:B------:R-:W2:Y:S04]  /*19da0*/  LDL.LU R249, [R1+0x3c4] ;  /* 0x0003c40001f97983 */ /* 0x000ea80000300800 */
[----:B------:R-:W2:Y:S04]  /*19db0*/  LDL.LU R250, [R1+0x3c8] ;  /* 0x0003c80001fa7983 */ /* 0x000ea80000300800 */
[----:B------:R-:W2:Y:S06]  /*19dc0*/  LDL.LU R251, [R1+0x3cc] ;  /* 0x0003cc0001fb7983 */ /* 0x000eac0000300800 */
[----:B------:R-:W-:Y:S01]  /*19dd0*/  MOV R148, R44 ;  /* 0x0000002c00947202 */ /* 0x000fe20000000f00 */
[----:B------:R-:W-:Y:S01]  /*19de0*/  IMAD.MOV.U32 R149, RZ, RZ, R45 ;  /* 0x000000ffff957224 */ /* 0x000fe200078e002d */
[----:B------:R-:W2:Y:S01]  /*19df0*/  LDL.LU R44, [R1+0x3f0] ;  /* 0x0003f000012c7983 */ /* 0x000ea20000300800 */
[----:B------:R-:W-:-:S02]  /*19e00*/  IMAD.MOV.U32 R150, RZ, RZ, R46 ;  /* 0x000000ffff967224 */ /* 0x000fc400078e002e */
[----:B------:R-:W-:Y:S01]  /*19e10*/  IMAD.MOV.U32 R151, RZ, RZ, R47 ;  /* 0x000000ffff977224 */ /* 0x000fe200078e002f */
[----:B------:R-:W2:Y:S04]  /*19e20*/  LDL.LU R45, [R1+0x3f4] ;  /* 0x0003f400012d7983 */ /* 0x000ea80000300800 */
[----:B------:R-:W2:Y:S04]  /*19e30*/  LDL.LU R46, [R1+0x3f8] ;  /* 0x0003f800012e7983 */ /* 0x000ea80000300800 */
[----:B------:R-:W2:Y:S01]  /*19e40*/  LDL.LU R47, [R1+0x3fc] ;  /* 0x0003fc00012f7983 */ /* 0x000ea20000300800 */
[C---:B---3--:R-:W-:Y:S08]  /*19e50*/  HMMA.1688.F32.TF32 R224, R232.reuse, R184, R76 ;  /* 0x000000b8e8e0723c */ /* 0x048ff0000008104c */
[----:B------:R-:W-:Y:S08]  /*19e60*/  HMMA.1688.F32.TF32 R104, R232, R60, R104 ;  /* 0x0000003ce868723c */ /* 0x000ff00000081068 */
[C---:B----4-:R-:W-:Y:S08]  /*19e70*/  HMMA.1688.F32.TF32 R200, R212.reuse, R180, R52 ;  /* 0x000000b4d4c8723c */ /* 0x050ff00000081034 */
[----:B-1----:R-:W-:Y:S08]  /*19e80*/  HMMA.1688.F32.TF32 R196, R212, R176, R88 ;  /* 0x000000b0d4c4723c */ /* 0x002ff00000081058 */
[-C--:B------:R-:W-:Y:S08]  /*19e90*/  HMMA.1688.F32.TF32 R40, R4, R188.reuse, R40 ;  /* 0x000000bc0428723c */ /* 0x080ff00000081028 */
[----:B------:R-:W-:Y:S01]  /*19ea0*/  HMMA.1688.F32.TF32 R228, R232, R188, R72 ;  /* 0x000000bce8e4723c */ /* 0x000fe20000081048 */
[----:B------:R-:W3:Y:S04]  /*19eb0*/  LDL.LU R72, [R1+0x5f0] ;  /* 0x0005f00001487983 */ /* 0x000ee80000300800 */
[----:B------:R-:W3:Y:S04]  /*19ec0*/  LDL.LU R73, [R1+0x5f4] ;  /* 0x0005f40001497983 */ /* 0x000ee80000300800 */
[----:B------:R-:W3:Y:S02]  /*19ed0*/  LDL.LU R74, [R1+0x5f8] ;  /* 0x0005f800014a7983 */ /* 0x000ee40000300800 */
[----:B------:R-:W-:Y:S01]  /*19ee0*/  MOV R136, R40 ;  /* 0x0000002800887202 */ /* 0x000fe20000000f00 */
[----:B------:R-:W-:Y:S01]  /*19ef0*/  IMAD.MOV.U32 R137, RZ, RZ, R41 ;  /* 0x000000ffff897224 */ /* 0x000fe200078e0029 */
[----:B------:R-:W3:Y:S01]  /*19f00*/  LDL.LU R75, [R1+0x5fc] ;  /* 0x0005fc00014b7983 */ /* 0x000ee20000300800 */
[----:B------:R-:W-:-:S03]  /*19f10*/  IMAD.MOV.U32 R138, RZ, RZ, R42 ;  /* 0x000000ffff8a7224 */ /* 0x000fc600078e002a */
[----:B------:R-:W4:Y:S01]  /*19f20*/  LDL.LU R40, [R1+0x690] ;  /* 0x0006900001287983 */ /* 0x000f220000300800 */
[----:B------:R-:W-:-:S03]  /*19f30*/  IMAD.MOV.U32 R108, RZ, RZ, R43 ;  /* 0x000000ffff6c7224 */ /* 0x000fc600078e002b */
[----:B------:R-:W4:Y:S04]  /*19f40*/  LDL.LU R41, [R1+0x694] ;  /* 0x0006940001297983 */ /* 0x000f280000300800 */
        /* <DEDUP_REMOVED lines=25> */
[----:B------:R-:W-:Y:S03]  /*1a0e0*/  HMMA.1688.F32.TF32 R220, R232, R180, R80 ;  /* 0x000000b4e8dc723c */ /* 0x000fe60000081050 */
[----:B------:R-:W3:Y:S04]  /*1a0f0*/  LDL.LU R78, [R1+0x608] ;  /* 0x00060800014e7983 */ /* 0x000ee80000300800 */
        /* <DEDUP_REMOVED lines=10> */
[----:B------:R-:W3:Y:S01]  /*1a1a0*/  LDL.LU R87, [R1+0x62c] ;  /* 0x00062c0001577983 */ /* 0x000ee20000300800 */
[C---:B------:R-:W-:Y:S08]  /*1a1b0*/  HMMA.1688.F32.TF32 R132, R232.reuse, R112, R132 ;  /* 0x00000070e884723c */ /* 0x040ff00000081084 */
[C---:B------:R-:W-:Y:S08]  /*1a1c0*/  HMMA.1688.F32.TF32 R156, R232.reuse, R120, R156 ;  /* 0x00000078e89c723c */ /* 0x040ff0000008109c */
[C---:B------:R-:W-:Y:S08]  /*1a1d0*/  HMMA.1688.F32.TF32 R216, R232.reuse, R176, R216 ;  /* 0x000000b0e8d8723c */ /* 0x040ff000000810d8 */
[----:B------:R-:W-:Y:S01]  /*1a1e0*/  HMMA.1688.F32.TF32 R232, R232, R192, R68 ;  /* 0x000000c0e8e8723c */ /* 0x000fe20000081044 */
[----:B------:R-:W3:Y:S04]  /*1a1f0*/  LDL.LU R68, [R1+0x4e0] ;  /* 0x0004e00001447983 */ /* 0x000ee80000300800 */
[----:B------:R-:W3:Y:S04]  /*1a200*/  LDL.LU R69, [R1+0x4e4] ;  /* 0x0004e40001457983 */ /* 0x000ee80000300800 */
[----:B------:R-:W3:Y:S04]  /*1a210*/  LDL.LU R70, [R1+0x4e8] ;  /* 0x0004e80001467983 */ /* 0x000ee80000300800 */
[----:B------:R-:W3:Y:S01]  /*1a220*/  LDL.LU R71, [R1+0x4ec] ;  /* 0x0004ec0001477983 */ /* 0x000ee20000300800 */
[C---:B------:R-:W-:Y:S08]  /*1a230*/  HMMA.1688.F32.TF32 R160, R4.reuse, R120, R160 ;  /* 0x0000007804a0723c */ /* 0x040ff000000810a0 */
[----:B------:R-:W-:Y:S01]  /*1a240*/  HMMA.1688.F32.TF32 R236, R4, R176, R64 ;  /* 0x000000b004ec723c */ /* 0x000fe20000081040 */
[----:B------:R-:W3:Y:S04]  /*1a250*/  LDL.LU R64, [R1+0x400] ;  /* 0x0004000001407983 */ /* 0x000ee80000300800 */
[----:B------:R-:W3:Y:S04]  /*1a260*/  LDL.LU R65, [R1+0x404] ;  /* 0x0004040001417983 */ /* 0x000ee80000300800 */
[----:B------:R-:W3:Y:S04]  /*1a270*/  LDL.LU R66, [R1+0x408] ;  /* 0x0004080001427983 */ /* 0x000ee80000300800 */
[----:B------:R-:W3:Y:S01]  /*1a280*/  LDL.LU R67, [R1+0x40c] ;  /* 0x00040c0001437983 */ /* 0x000ee20000300800 */
[-C--:B----4-:R-:W-:Y:S08]  /*1a290*/  HMMA.1688.F32.TF32 R40, R8, R192.reuse, R40 ;  /* 0x000000c00828723c */ /* 0x090ff00000081028 */
[----:B--2---:R-:W-:Y:S01]  /*1a2a0*/  HMMA.1688.F32.TF32 R4, R4, R192, R56 ;  /* 0x000000c00404723c */ /* 0x004fe20000081038 */
[----:B------:R-:W2:Y:S07]  /*1a2b0*/  LDL.LU.64 R58, [R1+0x1288] ;  /* 0x00128800013a7983 */ /* 0x000eae0000300a00 */
[C---:B------:R-:W-:Y:S08]  /*1a2c0*/  HMMA.1688.F32.TF32 R52, R8.reuse, R188, R52 ;  /* 0x000000bc0834723c */ /* 0x040ff00000081034 */
[C---:B---3--:R-:W-:Y:S08]  /*1a2d0*/  HMMA.1688.F32.TF32 R88, R8.reuse, R184, R88 ;  /* 0x000000b80858723c */ /* 0x048ff00000081058 */
[----:B------:R-:W-:Y:S01]  /*1a2e0*/  HMMA.1688.F32.TF32 R96, R8, R176, R96 ;  /* 0x000000b00860723c */ /* 0x000fe20000081060 */
[----:B------:R-:W-:Y:S01]  /*1a2f0*/  MOV R109, R4 ;  /* 0x00000004006d7202 */ /* 0x000fe20000000f00 */
[----:B------:R-:W-:Y:S01]  /*1a300*/  IMAD.MOV.U32 R110, RZ, RZ, R5 ;  /* 0x000000ffff6e7224 */ /* 0x000fe200078e0005 */
[----:B------:R-:W3:Y:S01]  /*1a310*/  LDL.LU R4, [R1+0x3d0] ;  /* 0x0003d00001047983 */ /* 0x000ee20000300800 */
[----:B------:R-:W-:-:S04]  /*1a320*/  IMAD.MOV.U32 R111, RZ, RZ, R6 ;  /* 0x000000ffff6f7224 */ /* 0x000fc800078e0006 */
[----:B------:R-:W-:Y:S01]  /*1a330*/  HMMA.1688.F32.TF32 R92, R8, R180, R92 ;  /* 0x000000b4085c723c */ /* 0x000fe2000008105c */
[----:B------:R-:W3:Y:S01]  /*1a340*/  LDL.LU R5, [R1+0x3d4] ;  /* 0x0003d40001057983 */ /* 0x000ee20000300800 */
[----:B------:R-:W-:-:S03]  /*1a350*/  IMAD.MOV.U32 R139, RZ, RZ, R7 ;  /* 0x000000ffff8b7224 */ /* 0x000fc600078e0007 */
[----:B------:R-:W3:Y:S04]  /*1a360*/  LDL.LU R6, [R1+0x3d8] ;  /* 0x0003d80001067983 */ /* 0x000ee80000300800 */
[----:B------:R-:W3:Y:S04]  /*1a370*/  LDL.LU R7, [R1+0x3dc] ;  /* 0x0003dc0001077983 */ /* 0x000ee80000300800 */
[----:B------:R-:W-:Y:S04]  /*1a380*/  STL.64 [R1+0xe0], R96 ;  /* 0x0000e06001007387 */ /* 0x000fe80000100a00 */
[----:B------:R1:W-:Y:S04]  /*1a390*/  STL.64 [R1+0xe8], R98 ;  /* 0x0000e86201007387 */ /* 0x0003e80000100a00 */
[----:B-1----:R-:W4:Y:S04]  /*1a3a0*/  LDL.LU.64 R98, [R1+0x1280] ;  /* 0x0012800001627983 */ /* 0x002f280000300a00 */
[----:B------:R-:W4:Y:S04]  /*1a3b0*/  LDL.LU.64 R96, [R1+0x1278] ;  /* 0x0012780001607983 */ /* 0x000f280000300a00 */
[----:B------:R-:W-:Y:S04]  /*1a3c0*/  STL.64 [R1+0xf0], R92 ;  /* 0x0000f05c01007387 */ /* 0x000fe80000100a00 */
[----:B------:R1:W-:Y:S04]  /*1a3d0*/  STL.64 [R1+0xf8], R94 ;  /* 0x0000f85e01007387 */ /* 0x0003e80000100a00 */
[----:B-1----:R-:W2:Y:S04]  /*1a3e0*/  LDL.LU.64 R94, [R1+0x1270] ;  /* 0x00127000015e7983 */ /* 0x002ea80000300a00 */
[----:B------:R-:W2:Y:S04]  /*1a3f0*/  LDL.LU.64 R92, [R1+0x1268] ;  /* 0x00126800015c7983 */ /* 0x000ea80000300a00 */
[----:B------:R-:W-:Y:S04]  /*1a400*/  STL.64 [R1+0x100], R88 ;  /* 0x0001005801007387 */ /* 0x000fe80000100a00 */
[----:B------:R1:W-:Y:S01]  /*1a410*/  STL.64 [R1+0x108], R90 ;  /* 0x0001085a01007387 */ /* 0x0003e20000100a00 */
[C---:B------:R-:W-:Y:S03]  /*1a420*/  HMMA.1688.F32.TF32 R84, R12.reuse, R176, R84 ;  /* 0x000000b00c54723c */ /* 0x040fe60000081054 */
[----:B-1----:R-:W2:Y:S04]  /*1a430*/  LDL.LU.64 R90, [R1+0x1260] ;  /* 0x00126000015a7983 */ /* 0x002ea80000300a00 */
[----:B------:R-:W2:Y:S04]  /*1a440*/  LDL.LU.64 R88, [R1+0x1258] ;  /* 0x0012580001587983 */ /* 0x000ea80000300a00 */
[----:B------:R-:W-:Y:S04]  /*1a450*/  STL.64 [R1+0x120], R52 ;  /* 0x0001203401007387 */ /* 0x000fe80000100a00 */
[----:B------:R1:W-:Y:S01]  /*1a460*/  STL.64 [R1+0x128], R54 ;  /* 0x0001283601007387 */ /* 0x0003e20000100a00 */
[C---:B------:R-:W-:Y:S03]  /*1a470*/  HMMA.1688.F32.TF32 R80, R12.reuse, R180, R80 ;  /* 0x000000b40c50723c */ /* 0x040fe60000081050 */
[----:B-1----:R-:W2:Y:S04]  /*1a480*/  LDL.LU.64 R54, [R1+0x1250] ;  /* 0x0012500001367983 */ /* 0x002ea80000300a00 */
[----:B------:R-:W2:Y:S04]  /*1a490*/  LDL.LU R8, [R1+0x3e0] ;  /* 0x0003e00001087983 */ /* 0x000ea80000300800 */
[----:B------:R1:W-:Y:S04]  /*1a4a0*/  STL.64 [R1+0x110], R40 ;  /* 0x0001102801007387 */ /* 0x0003e80000100a00 */
[----:B------:R1:W-:Y:S04]  /*1a4b0*/  STL.64 [R1+0x118], R42 ;  /* 0x0001182a01007387 */ /* 0x0003e80000100a00 */
[----:B------:R-:W2:Y:S04]  /*1a4c0*/  LDL.LU R9, [R1+0x3e4] ;  /* 0x0003e40001097983 */ /* 0x000ea80000300800 */
[----:B------:R-:W2:Y:S04]  /*1a4d0*/  LDL.LU R10, [R1+0x3e8] ;  /* 0x0003e800010a7983 */ /* 0x000ea80000300800 */
[----:B------:R-:W2:Y:S01]  /*1a4e0*/  LDL.LU R11, [R1+0x3ec] ;  /* 0x0003ec00010b7983 */ /* 0x000ea20000300800 */
[C---:B------:R-:W-:Y:S03]  /*1a4f0*/  HMMA.1688.F32.TF32 R76, R12.reuse, R184, R76 ;  /* 0x000000b80c4c723c */ /* 0x040fe6000008104c */
[----:B-1----:R-:W3:Y:S04]  /*1a500*/  LDL.LU R40, [R1+0x2f0] ;  /* 0x0002f00001287983 */ /* 0x002ee80000300800 */
[----:B------:R-:W3:Y:S01]  /*1a510*/  LDL.LU R41, [R1+0x2f4] ;  /* 0x0002f40001297983 */ /* 0x000ee20000300800 */
[C---:B------:R-:W-:Y:S03]  /*1a520*/  HMMA.1688.F32.TF32 R72, R12.reuse, R188, R72 ;  /* 0x000000bc0c48723c */ /* 0x040fe60000081048 */
[----:B------:R-:W3:Y:S04]  /*1a530*/  LDL.LU R42, [R1+0x2f8] ;  /* 0x0002f800012a7983 */ /* 0x000ee80000300800 */
[----:B------:R-:W3:Y:S01]  /*1a540*/  LDL.LU R43, [R1+0x2fc] ;  /* 0x0002fc00012b7983 */ /* 0x000ee20000300800 */
[----:B------:R-:W-:Y:S03]  /*1a550*/  HMMA.1688.F32.TF32 R12, R12, R192, R68 ;  /* 0x000000c00c0c723c */ /* 0x000fe60000081044 */
[----:B------:R-:W-:Y:S04]  /*1a560*/  STL.64 [R1+0x220], R84 ;  /* 0x0002205401007387 */ /* 0x000fe80000100a00 */
[----:B------:R1:W-:Y:S04]  /*1a570*/  STL.64 [R1+0x228], R86 ;  /* 0x0002285601007387 */ /* 0x0003e80000100a00 */
[----:B-1----:R-:W4:Y:S04]  /*1a580*/  LDL.LU.64 R86, [R1+0x1248] ;  /* 0x0012480001567983 */ /* 0x002f280000300a00 */
[----:B------:R-:W4:Y:S04]  /*1a590*/  LDL.LU.64 R84, [R1+0x1240] ;  /* 0x0012400001547983 */ /* 0x000f280000300a00 */
        /* <DEDUP_REMOVED lines=14> */
[----:B------:R1:W-:Y:S04]  /*1a680*/  STL.64 [R1+0x260], R12 ;  /* 0x0002600c01007387 */ /* 0x0003e80000100a00 */
[----:B------:R1:W-:Y:S04]  /*1a690*/  STL.64 [R1+0x268], R14 ;  /* 0x0002680e01007387 */ /* 0x0003e80000100a00 */
[----:B-1----:R-:W4:Y:S04]  /*1a6a0*/  LDL.LU R12, [R1+0x2d0] ;  /* 0x0002d000010c7983 */ /* 0x002f280000300800 */
[----:B------:R-:W4:Y:S04]  /*1a6b0*/  LDL.LU R13, [R1+0x2d4] ;  /* 0x0002d400010d7983 */ /* 0x000f280000300800 */
[----:B------:R-:W4:Y:S04]  /*1a6c0*/  LDL.LU R14, [R1+0x2d8] ;  /* 0x0002d800010e7983 */ /* 0x000f280000300800 */
[----:B------:R-:W4:Y:S01]  /*1a6d0*/  LDL.LU R15, [R1+0x2dc] ;  /* 0x0002dc00010f7983 */ /* 0x000f220000300800 */
[C---:B------:R-:W-:Y:S08]  /*1a6e0*/  HMMA.1688.F32.TF32 R64, R16.reuse, R176, R64 ;  /* 0x000000b01040723c */ /* 0x040ff00000081040 */
[C---:B------:R-:W-:Y:S11]  /*1a6f0*/  HMMA.1688.F32.TF32 R44, R16.reuse, R180, R44 ;  /* 0x000000b4102c723c */ /* 0x040ff6000008102c */
[----:B------:R-:W-:Y:S04]  /*1a700*/  STL.64 [R1+0x480], R64 ;  /* 0x0004804001007387 */ /* 0x000fe80000100a00 */
[----:B------:R1:W-:Y:S04]  /*1a710*/  STL.64 [R1+0x488], R66 ;  /* 0x0004884201007387 */ /* 0x0003e80000100a00 */
[----:B-1----:R-:W4:Y:S04]  /*1a720*/  LDL.LU.64 R66, [R1+0x11f8] ;  /* 0x0011f80001427983 */ /* 0x002f280000300a00 */
[----:B------:R-:W4:Y:S04]  /*1a730*/  LDL.LU.64 R64, [R1+0x11f0] ;  /* 0x0011f00001407983 */ /* 0x000f280000300a00 */
[----:B------:R-:W-:Y:S04]  /*1a740*/  STL.64 [R1+0x490], R44 ;  /* 0x0004902c01007387 */ /* 0x000fe80000100a00 */
[----:B------:R1:W-:Y:S04]  /*1a750*/  STL.64 [R1+0x498], R46 ;  /* 0x0004982e01007387 */ /* 0x0003e80000100a00 */
[----:B-1----:R-:W4:Y:S04]  /*1a760*/  LDL.LU.64 R46, [R1+0x11e8] ;  /* 0x0011e800012e7983 */ /* 0x002f280000300a00 */
[----:B------:R-:W4:Y:S01]  /*1a770*/  LDL.LU.64 R44, [R1+0x11e0] ;  /* 0x0011e000012c7983 */ /* 0x000f220000300a00 */
[----:B--2---:R-:W-:-:S15]  /*1a780*/  HMMA.1688.F32.TF32 R8, R16, R184, R8 ;  /* 0x000000b81008723c */ /* 0x004fde0000081008 */
[----:B------:R-:W-:-:S04]  /*1a790*/  NOP ;  /* 0x0000000000007918 */ /* 0x000fc80000000000 */
[----:B------:R-:W-:Y:S04]  /*1a7a0*/  STL.64 [R1+0x4a0], R8 ;  /* 0x0004a00801007387 */ /* 0x000fe80000100a00 */
[----:B------:R3:W-:Y:S02]  /*1a7b0*/  STL.64 [R1+0x4a8], R10 ;  /* 0x0004a80a01007387 */ /* 0x0007e40000100a00 */
[C---:B---3--:R-:W-:Y:S08]  /*1a7c0*/  HMMA.1688.F32.TF32 R8, R16.reuse, R188, R4 ;  /* 0x000000bc1008723c */ /* 0x048ff00000081004 */
[----:B------:R-:W-:Y:S01]  /*1a7d0*/  HMMA.1688.F32.TF32 R4, R16, R192, R248 ;  /* 0x000000c01004723c */ /* 0x000fe200000810f8 */
[----:B------:R-:W2:Y:S07]  /*1a7e0*/  LDL.LU R16, [R1+0x2c0] ;  /* 0x0002c00001107983 */ /* 0x000eae0000300800 */
[----:B------:R-:W-:Y:S03]  /*1a7f0*/  HMMA.1688.F32.TF32 R40, R20, R176, R40 ;  /* 0x000000b01428723c */ /* 0x000fe60000081028 */
[----:B------:R1:W-:Y:S04]  /*1a800*/  STL.64 [R1+0x4d0], R8 ;  /* 0x0004d00801007387 */ /* 0x0003e80000100a00 */
[----:B------:R3:W-:Y:S04]  /*1a810*/  STL.64 [R1+0x4d8], R10 ;  /* 0x0004d80a01007387 */ /* 0x0007e80000100a00 */
[----:B------:R-:W-:Y:S04]  /*1a820*/  STL.64 [R1+0x4c0], R4 ;  /* 0x0004c00401007387 */ /* 0x000fe80000100a00 */
[----:B------:R-:W-:Y:S04]  /*1a830*/  STL.64 [R1+0x4c8], R6 ;  /* 0x0004c80601007387 */ /* 0x000fe80000100a00 */
[----:B------:R-:W2:Y:S04]  /*1a840*/  LDL.LU R17, [R1+0x2c4] ;  /* 0x0002c40001117983 */ /* 0x000ea80000300800 */
[----:B------:R-:W2:Y:S04]  /*1a850*/  LDL.LU R18, [R1+0x2c8] ;  /* 0x0002c80001127983 */ /* 0x000ea80000300800 */
[----:B------:R-:W2:Y:S04]  /*1a860*/  LDL.LU R19, [R1+0x2cc] ;  /* 0x0002cc0001137983 */ /* 0x000ea80000300800 */
[----:B------:R-:W2:Y:S04]  /*1a870*/  LDL.LU R248, [R1+0x2b0] ;  /* 0x0002b00001f87983 */ /* 0x000ea80000300800 */
[----:B------:R-:W2:Y:S04]  /*1a880*/  LDL.LU R249, [R1+0x2b4] ;  /* 0x0002b40001f97983 */ /* 0x000ea80000300800 */
[----:B------:R-:W2:Y:S01]  /*1a890*/  LDL.LU R250, [R1+0x2b8] ;  /* 0x0002b80001fa7983 */ /* 0x000ea20000300800 */
[----:B------:R-:W-:-:S03]  /*1a8a0*/  MOV R32, R40 ;  /* 0x0000002800207202 */ /* 0x000fc60000000f00 */
[----:B------:R-:W2:Y:S01]  /*1a8b0*/  LDL.LU R251, [R1+0x2bc] ;  /* 0x0002bc0001fb7983 */ /* 0x000ea20000300800 */
[----:B------:R-:W-:-:S03]  /*1a8c0*/  IMAD.MOV.U32 R24, RZ, RZ, R41 ;  /* 0x000000ffff187224 */ /* 0x000fc600078e0029 */
[----:B-1----:R-:W2:Y:S04]  /*1a8d0*/  LDL.LU R8, [R1+0x290] ;  /* 0x0002900001087983 */ /* 0x002ea80000300800 */
[----:B------:R-:W2:Y:S04]  /*1a8e0*/  LDL.LU R9, [R1+0x294] ;  /* 0x0002940001097983 */ /* 0x000ea80000300800 */
[----:B---3--:R-:W3:Y:S04]  /*1a8f0*/  LDL.LU R10, [R1+0x298] ;  /* 0x00029800010a7983 */ /* 0x008ee80000300800 */
[----:B------:R-:W3:Y:S04]  /*1a900*/  LDL.LU R11, [R1+0x29c] ;  /* 0x00029c00010b7983 */ /* 0x000ee80000300800 */
[----:B------:R1:W-:Y:S01]  /*1a910*/  STL.64 [R1+0x4e8], R42 ;  /* 0x0004e82a01007387 */ /* 0x0003e20000100a00 */
[----:B------:R-:W-:-:S03]  /*1a920*/  LOP3.LUT R37, R0, 0x20, RZ, 0x3c, !PT ;  /* 0x0000002000257812 */ /* 0x000fc600078e3cff */
[----:B------:R-:W-:Y:S04]  /*1a930*/  LDS R4, [R0+UR7+0x6000] ;  /* 0x0060000700047984 */ /* 0x000fe80008000800 */
[----:B------:R-:W-:Y:S04]  /*1a940*/  LDS R6, [R0+UR7+0x7000] ;  /* 0x0070000700067984 */ /* 0x000fe80008000800 */
[----:B-1----:R-:W3:Y:S04]  /*1a950*/  LDL.LU.64 R42, [R1+0x11d8] ;  /* 0x0011d800012a7983 */ /* 0x002ee80000300a00 */
[----:B------:R-:W3:Y:S01]  /*1a960*/  LDL.LU.64 R40, [R1+0x11d0] ;  /* 0x0011d00001287983 */ /* 0x000ee20000300a00 */
[----:B----4-:R-:W-:Y:S03]  /*1a970*/  HMMA.1688.F32.TF32 R12, R20, R180, R12 ;  /* 0x000000b4140c723c */ /* 0x010fe6000008100c */
[----:B------:R-:W-:Y:S04]  /*1a980*/  STL [R1+0x1154], R32 ;  /* 0x0011542001007387 */ /* 0x000fe80000100800 */
[----:B------:R-:W-:Y:S04]  /*1a990*/  STL [R1+0x1150], R24 ;  /* 0x0011501801007387 */ /* 0x000fe80000100800 */
[----:B------:R-:W-:Y:S04]  /*1a9a0*/  LDS R5, [R37+UR7+0x6000] ;  /* 0x0060000725057984 */ /* 0x000fe80008000800 */
[----:B------:R-:W1:Y:S04]  /*1a9b0*/  LDS R7, [R37+UR7+0x7000] ;  /* 0x0070000725077984 */ /* 0x000e680008000800 */
[----:B------:R4:W-:Y:S01]  /*1a9c0*/  STL.64 [R1+0x460], R12 ;  /* 0x0004600c01007387 */ /* 0x0009e20000100a00 */
[----:B------:R-:W-:-:S02]  /*1a9d0*/  IMAD.MOV.U32 R3, RZ, RZ, R14 ;  /* 0x000000ffff037224 */ /* 0x000fc400078e000e */
[----:B------:R-:W-:Y:S01]  /*1a9e0*/  IMAD.MOV.U32 R2, RZ, RZ, R15 ;  /* 0x000000ffff027224 */ /* 0x000fe200078e000f */
[----:B----4-:R-:W4:Y:S04]  /*1a9f0*/  LDL.LU R12, [R1+0xc0] ;  /* 0x0000c000010c7983 */ /* 0x010f280000300800 */
[----:B------:R-:W4:Y:S04]  /*1aa00*/  LDL.LU R13, [R1+0xc4] ;  /* 0x0000c400010d7983 */ /* 0x000f280000300800 */
[----:B------:R-:W4:Y:S04]  /*1aa10*/  LDL.LU R14, [R1+0xc8] ;  /* 0x0000c800010e7983 */ /* 0x000f280000300800 */
[----:B------:R-:W4:Y:S04]  /*1aa20*/  LDL.LU R15, [R1+0xcc] ;  /* 0x0000cc00010f7983 */ /* 0x000f280000300800 */
[----:B------:R-:W-:Y:S04]  /*1aa30*/  STL [R1+0x115c], R3 ;  /* 0x00115c0301007387 */ /* 0x000fe80000100800 */
[----:B------:R-:W-:Y:S01]  /*1aa40*/  STL [R1+0x1158], R2 ;  /* 0x0011580201007387 */ /* 0x000fe20000100800 */
[----:B--2---:R-:W-:-:S15]  /*1aa50*/  HMMA.1688.F32.TF32 R16, R20, R184, R16 ;  /* 0x000000b81410723c */ /* 0x004fde0000081010 */
[----:B------:R-:W-:-:S04]  /*1aa60*/  NOP ;  /* 0x0000000000007918 */ /* 0x000fc80000000000 */
[----:B------:R-:W-:Y:S01]  /*1aa70*/  IMAD.MOV.U32 R49, RZ, RZ, R19 ;  /* 0x000000ffff317224 */ /* 0x000fe200078e0013 */
[----:B------:R-:W-:Y:S01]  /*1aa80*/  MOV R25, R16 ;  /* 0x0000001000197202 */ /* 0x000fe20000000f00 */
[----:B------:R-:W-:Y:S02]  /*1aa90*/  IMAD.MOV.U32 R36, RZ, RZ, R18 ;  /* 0x000000ffff247224 */ /* 0x000fe400078e0012 */
[----:B------:R-:W-:Y:S02]  /*1aaa0*/  IMAD.MOV.U32 R33, RZ, RZ, R17 ;  /* 0x000000ffff217224 */ /* 0x000fe400078e0011 */
[C---:B------:R-:W-:Y:S08]  /*1aab0*/  HMMA.1688.F32.TF32 R16, R20.reuse, R188, R248 ;  /* 0x000000bc1410723c */ /* 0x040ff000000810f8 */
[----:B---3--:R-:W-:Y:S01]  /*1aac0*/  HMMA.1688.F32.TF32 R8, R20, R192, R8 ;  /* 0x000000c01408723c */ /* 0x008fe20000081008 */
[----:B------:R2:W-:Y:S04]  /*1aad0*/  STL [R1+0x116c], R49 ;  /* 0x00116c3101007387 */ /* 0x0005e80000100800 */
[----:B------:R-:W-:Y:S04]  /*1aae0*/  STL [R1+0x1168], R36 ;  /* 0x0011682401007387 */ /* 0x000fe80000100800 */
[----:B------:R3:W-:Y:S04]  /*1aaf0*/  STL [R1+0x1164], R33 ;  /* 0x0011642101007387 */ /* 0x0007e80000100800 */
[----:B------:R1:W-:Y:S04]  /*1ab00*/  STL [R1+0x1160], R25 ;  /* 0x0011601901007387 */ /* 0x0003e80000100800 */
[----:B------:R-:W4:Y:S04]  /*1ab10*/  LDL.LU R248, [R1+0xb0] ;  /* 0x0000b00001f87983 */ /* 0x000f280000300800 */
[----:B------:R-:W4:Y:S04]  /*1ab20*/  LDL.LU R249, [R1+0xb4] ;  /* 0x0000b40001f97983 */ /* 0x000f280000300800 */
[----:B------:R-:W4:Y:S04]  /*1ab30*/  LDL.LU R250, [R1+0xb8] ;  /* 0x0000b80001fa7983 */ /* 0x000f280000300800 */
[----:B------:R-:W4:Y:S01]  /*1ab40*/  LDL.LU R251, [R1+0xbc] ;  /* 0x0000bc0001fb7983 */ /* 0x000f220000300800 */
[----:B--2---:R-:W-:-:S03]  /*1ab50*/  MOV R49, R8 ;  /* 0x0000000800317202 */ /* 0x004fc60000000f00 */
[----:B------:R-:W2:Y:S01]  /*1ab60*/  LDL.LU R20, [R1+0x90] ;  /* 0x0000900001147983 */ /* 0x000ea20000300800 */
[----:B---3--:R-:W-:-:S03]  /*1ab70*/  IMAD.MOV.U32 R33, RZ, RZ, R10 ;  /* 0x000000ffff217224 */ /* 0x008fc600078e000a */
[----:B------:R-:W2:Y:S01]  /*1ab80*/  LDL.LU R21, [R1+0x94] ;  /* 0x0000940001157983 */ /* 0x000ea20000300800 */
[----:B------:R-:W-:Y:S01]  /*1ab90*/  IMAD.MOV.U32 R36, RZ, RZ, R9 ;  /* 0x000000ffff247224 */ /* 0x000fe200078e0009 */
[----:B------:R-:W-:Y:S02]  /*1aba0*/  MOV R10, R252 ;  /* 0x000000fc000a7202 */ /* 0x000fe40000000f00 */
[----:B------:R-:W2:Y:S01]  /*1abb0*/  LDL.LU R22, [R1+0x98] ;  /* 0x0000980001167983 */ /* 0x000ea20000300800 */
[----:B-1----:R-:W-:-:S03]  /*1abc0*/  IMAD.MOV.U32 R25, RZ, RZ, R11 ;  /* 0x000000ffff197224 */ /* 0x002fc600078e000b */
[----:B------:R-:W2:Y:S01]  /*1abd0*/  LDL.LU R23, [R1+0x9c] ;  /* 0x00009c0001177983 */ /* 0x000ea20000300800 */
[----:B------:R-:W-:-:S03]  /*1abe0*/  IMAD.MOV.U32 R11, RZ, RZ, R247 ;  /* 0x000000ffff0b7224 */ /* 0x000fc600078e00f7 */
[----:B------:R-:W3:Y:S04]  /*1abf0*/  LDL.LU R8, [R1+0x50] ;  /* 0x0000500001087983 */ /* 0x000ee80000300800 */
[----:B------:R-:W3:Y:S01]  /*1ac00*/  LDL.LU R9, [R1+0x54] ;  /* 0x0000540001097983 */ /* 0x000ee20000300800 */
[----:B------:R-:W-:Y:S01]  /*1ac10*/  MOV R3, R16 ;  /* 0x0000001000037202 */ /* 0x000fe20000000f00 */
[----:B------:R-:W-:Y:S01]  /*1ac20*/  IMAD.MOV.U32 R2, RZ, RZ, R17 ;  /* 0x000000ffff027224 */ /* 0x000fe200078e0011 */
[----:B----4-:R-:W-:Y:S01]  /*1ac30*/  HMMA.1688.F32.TF32 R12, R28, R176, R12 ;  /* 0x000000b01c0c723c */ /* 0x010fe2000008100c */
[----:B------:R-:W-:Y:S02]  /*1ac40*/  IMAD.MOV.U32 R32, RZ, RZ, R18 ;  /* 0x000000ffff207224 */ /* 0x000fe400078e0012 */
[----:B------:R-:W-:-:S15]  /*1ac50*/  IMAD.MOV.U32 R24, RZ, RZ, R19 ;  /* 0x000000ffff187224 */ /* 0x000fde00078e0013 */
[----:B------:R-:W-:Y:S01]  /*1ac60*/  NOP ;  /* 0x0000000000007918 */ /* 0x000fe20000000000 */
[----:B------:R-:W-:Y:S01]  /*1ac70*/  IMAD.MOV.U32 R252, RZ, RZ, R12 ;  /* 0x000000fffffc7224 */ /* 0x000fe200078e000c */
[----:B------:R-:W-:Y:S01]  /*1ac80*/  MOV R177, R14 ;  /* 0x0000000e00b17202 */ /* 0x000fe20000000f00 */
[----:B------:R-:W-:Y:S01]  /*1ac90*/  IMAD.MOV.U32 R247, RZ, RZ, R13 ;  /* 0x000000fffff77224 */ /* 0x000fe200078e000d */
[----:B------:R-:W4:Y:S01]  /*1aca0*/  LDL.LU R12, [R1+0x40] ;  /* 0x00004000010c7983 */ /* 0x000f220000300800 */
[----:B------:R-:W-:Y:S02]  /*1acb0*/  IMAD.MOV.U32 R176, RZ, RZ, R15 ;  /* 0x000000ffffb07224 */ /* 0x000fe400078e000f */
[----:B------:R-:W-:Y:S01]  /*1acc0*/  IMAD.MOV.U32 R14, RZ, RZ, R39 ;  /* 0x000000ffff0e7224 */ /* 0x000fe200078e0027 */
[----:B------:R-:W4:Y:S01]  /*1acd0*/  LDL.LU R13, [R1+0x44] ;  /* 0x00004400010d7983 */ /* 0x000f220000300800 */
[----:B------:R-:W-:-:S03]  /*1ace0*/  IMAD.MOV.U32 R15, RZ, RZ, R27 ;  /* 0x000000ffff0f7224 */ /* 0x000fc600078e001b */
[----:B------:R-:W3:Y:S04]  /*1acf0*/  LDL.LU R39, [R1+0x11cc] ;  /* 0x0011cc0001277983 */ /* 0x000ee80000300800 */
[----:B------:R-:W3:Y:S04]  /*1ad00*/  LDL.LU R27, [R1+0x11c8] ;  /* 0x0011c800011b7983 */ /* 0x000ee80000300800 */
[----:B------:R-:W3:Y:S04]  /*1ad10*/  LDL.LU R16, [R1+0x70] ;  /* 0x0000700001107983 */ /* 0x000ee80000300800 */
[----:B------:R-:W3:Y:S04]  /*1ad20*/  LDL.LU R17, [R1+0x74] ;  /* 0x0000740001117983 */ /* 0x000ee80000300800 */
[----:B------:R-:W3:Y:S04]  /*1ad30*/  LDL.LU R18, [R1+0x78] ;  /* 0x0000780001127983 */ /* 0x000ee80000300800 */
[----:B------:R-:W3:Y:S04]  /*1ad40*/  LDL.LU R19, [R1+0x7c] ;  /* 0x00007c0001137983 */ /* 0x000ee80000300800 */
[----:B------:R-:W-:Y:S04]  /*1ad50*/  STL.64 [R1+0xfc0], R246 ;  /* 0x000fc0f601007387 */ /* 0x000fe80000100a00 */
[----:B------:R1:W-:Y:S04]  /*1ad60*/  STL.64 [R1+0xfb8], R244 ;  /* 0x000fb8f401007387 */ /* 0x0003e80000100a00 */
[----:B-1----:R-:W3:Y:S04]  /*1ad70*/  LDL.LU R244, [R1+0xa0] ;  /* 0x0000a00001f47983 */ /* 0x002ee80000300800 */
[----:B------:R-:W3:Y:S04]  /*1ad80*/  LDL.LU R245, [R1+0xa4] ;  /* 0x0000a40001f57983 */ /* 0x000ee80000300800 */
[----:B------:R-:W3:Y:S04]  /*1ad90*/  LDL.LU R246, [R1+0xa8] ;  /* 0x0000a80001f67983 */ /* 0x000ee80000300800 */
[----:B------:R-:W3:Y:S01]  /*1ada0*/  LDL.LU R247, [R1+0xac] ;  /* 0x0000ac0001f77983 */ /* 0x000ee20000300800 */
[C---:B------:R-:W-:Y:S08]  /*1adb0*/  HMMA.1688.F32.TF32 R248, R28.reuse, R180, R248 ;  /* 0x000000b41cf8723c */ /* 0x040ff000000810f8 */
[----:B--2---:R-:W-:Y:S11]  /*1adc0*/  HMMA.1688.F32.TF32 R20, R28, R188, R20 ;  /* 0x000000bc1c14723c */ /* 0x004ff60000081014 */
[----:B------:R-:W-:Y:S01]  /*1add0*/  IMAD.MOV.U32 R121, RZ, RZ, R250 ;  /* 0x000000ffff797224 */ /* 0x000fe200078e00fa */
[----:B------:R-:W-:Y:S01]  /*1ade0*/  MOV R125, R248 ;  /* 0x000000f8007d7202 */ /* 0x000fe20000000f00 */
[----:B------:R-:W-:-:S02]  /*1adf0*/  IMAD.MOV.U32 R120, RZ, RZ, R251 ;  /* 0x000000ffff787224 */ /* 0x000fc400078e00fb */
[----:B------:R-:W-:Y:S01]  /*1ae00*/  IMAD.MOV.U32 R124, RZ, RZ, R249 ;  /* 0x000000ffff7c7224 */ /* 0x000fe200078e00f9 */
[----:B------:R-:W2:Y:S04]  /*1ae10*/  LDL.LU.64 R250, [R1+0x11c0] ;  /* 0x0011c00001fa7983 */ /* 0x000ea80000300a00 */
[----:B------:R-:W2:Y:S01]  /*1ae20*/  LDL.LU.64 R248, [R1+0x11b8] ;  /* 0x0011b80001f87983 */ /* 0x000ea20000300a00 */
[----:B------:R-:W-:Y:S01]  /*1ae30*/  MOV R117, R20 ;  /* 0x0000001400757202 */ /* 0x000fe20000000f00 */
[----:B------:R-:W-:Y:S01]  /*1ae40*/  IMAD.MOV.U32 R116, RZ, RZ, R21 ;  /* 0x000000ffff747224 */ /* 0x000fe200078e0015 */
[----:B------:R-:W-:Y:S01]  /*1ae50*/  MOV R20, R38 ;  /* 0x0000002600147202 */ /* 0x000fe20000000f00 */
[----:B------:R-:W-:Y:S01]  /*1ae60*/  IMAD.MOV.U32 R113, RZ, RZ, R22 ;  /* 0x000000ffff717224 */ /* 0x000fe200078e0016 */
[----:B------:R-:W2:Y:S01]  /*1ae70*/  LDL.LU R38, [R1+0x11b4] ;  /* 0x0011b40001267983 */ /* 0x000ea20000300800 */
[----:B------:R-:W-:-:S02]  /*1ae80*/  IMAD.MOV.U32 R21, RZ, RZ, R34 ;  /* 0x000000ffff157224 */ /* 0x000fc400078e0022 */
[----:B------:R-:W-:Y:S01]  /*1ae90*/  IMAD.MOV.U32 R112, RZ, RZ, R23 ;  /* 0x000000ffff707224 */ /* 0x000fe200078e0017 */
[----:B------:R-:W4:Y:S01]  /*1aea0*/  LDL.LU R34, [R1+0x11b0] ;  /* 0x0011b00001227983 */ /* 0x000f220000300800 */
[----:B------:R-:W-:Y:S02]  /*1aeb0*/  IMAD.MOV.U32 R22, RZ, RZ, R35 ;  /* 0x000000ffff167224 */ /* 0x000fe400078e0023 */
[----:B------:R-:W-:Y:S01]  /*1aec0*/  IMAD.MOV.U32 R23, RZ, RZ, R26 ;  /* 0x000000ffff177224 */ /* 0x000fe200078e001a */
[----:B------:R-:W4:Y:S04]  /*1aed0*/  LDL.LU R35, [R1+0x11ac] ;  /* 0x0011ac0001237983 */ /* 0x000f280000300800 */
[----:B------:R-:W2:Y:S01]  /*1aee0*/  LDL.LU R26, [R1+0x11a8] ;  /* 0x0011a800011a7983 */ /* 0x000ea20000300800 */
[----:B---3--:R-:W-:-:S15]  /*1aef0*/  HMMA.1688.F32.TF32 R244, R28, R184, R244 ;  /* 0x000000b81cf4723c */ /* 0x008fde00000810f4 */
[----:B------:R-:W-:-:S04]  /*1af00*/  NOP ;  /* 0x0000000000007918 */ /* 0x000fc80000000000 */
[----:B------:R-:W-:Y:S02]  /*1af10*/  MOV R53, R244 ;  /* 0x000000f400357202 */ /* 0x000fe40000000f00 */
[----:B------:R-:W-:Y:S02]  /*1af20*/  MOV R244, R27 ;  /* 0x0000001b00f47202 */ /* 0x000fe40000000f00 */
[----:B------:R-:W2:Y:S01]  /*1af30*/  LDL.LU R27, [R1+0x11a4] ;  /* 0x0011a400011b7983 */ /* 0x000ea20000300800 */
[----:B------:R-:W-:Y:S02]  /*1af40*/  IMAD.MOV.U32 R52, RZ, RZ, R245 ;  /* 0x000000ffff347224 */ /* 0x000fe400078e00f5 */
[----:B------:R-:W-:Y:S02]  /*1af50*/  IMAD.MOV.U32 R245, RZ, RZ, R39 ;  /* 0x000000fffff57224 */ /* 0x000fe400078e0027 */
[----:B------:R-:W3:Y:S01]  /*1af60*/  LDL.LU R39, [R1+0x11a0] ;  /* 0x0011a00001277983 */ /* 0x000ee20000300800 */
[----:B------:R-:W-:-:S02]  /*1af70*/  IMAD.MOV.U32 R48, RZ, RZ, R246 ;  /* 0x000000ffff307224 */ /* 0x000fc400078e00f6 */
[----:B------:R-:W-:Y:S01]  /*1af80*/  IMAD.MOV.U32 R37, RZ, RZ, R247 ;  /* 0x000000ffff257224 */ /* 0x000fe200078e00f7 */
[----:B------:R-:W3:Y:S04]  /*1af90*/  LDL.LU R246, [R1+0x88] ;  /* 0x0000880001f67983 */ /* 0x000ee80000300800 */
[----:B------:R-:W3:Y:S01]  /*1afa0*/  LDL.LU R247, [R1+0x8c] ;  /* 0x00008c0001f77983 */ /* 0x000ee20000300800 */
[----:B------:R-:W-:Y:S08]  /*1afb0*/  HMMA.1688.F32.TF32 R8, R28, R192, R8 ;  /* 0x000000c01c08723c */ /* 0x000ff00000081008 */
[C---:B----4-:R-:W-:Y:S08]  /*1afc0*/  HMMA.1688.F32.TF32 R12, R4.reuse, R34, R12 ;  /* 0x00000022040c723c */ /* 0x050ff0000008100c */
[C---:B--2---:R-:W-:Y:S08]  /*1afd0*/  HMMA.1688.F32.TF32 R28, R4.reuse, R26, R16 ;  /* 0x0000001a041c723c */ /* 0x044ff00000081010 */
[C---:B---3--:R-:W-:Y:S11]  /*1afe0*/  HMMA.1688.F32.TF32 R16, R4.reuse, R38, R248 ;  /* 0x000000260410723c */ /* 0x048ff600000810f8 */
[----:B------:R-:W-:Y:S04]  /*1aff0*/  STL.64 [R1+0x440], R28 ;  /* 0x0004401c01007387 */ /* 0x000fe80000100a00 */
[----:B------:R1:W-:Y:S04]  /*1b000*/  STL.64 [R1+0x448], R30 ;  /* 0x0004481e01007387 */ /* 0x0003e80000100a00 */
[----:B------:R-:W-:Y:S04]  /*1b010*/  STL.64 [R1+0x410], R12 ;  /* 0x0004100c01007387 */ /* 0x000fe80000100a00 */
[----:B------:R2:W-:Y:S01]  /*1b020*/  STL.64 [R1+0x418], R14 ;  /* 0x0004180e01007387 */ /* 0x0005e20000100a00 */
[C---:B-1----:R-:W-:Y:S08]  /*1b030*/  HMMA.1688.F32.TF32 R28, R4.reuse, R50, R64 ;  /* 0x00000032041c723c */ /* 0x042ff00000081040 */
[C---:B--2---:R-:W-:Y:S01]  /*1b040*/  HMMA.1688.F32.TF32 R12, R4.reuse, R54, R76 ;  /* 0x00000036040c723c */ /* 0x044fe2000008104c */
[----:B------:R-:W-:Y:S04]  /*1b050*/  STL.64 [R1+0x3c0], R16 ;  /* 0x0003c01001007387 */ /* 0x000fe80000100a00 */
[----:B------:R1:W-:Y:S06]  /*1b060*/  STL.64 [R1+0x3c8], R18 ;  /* 0x0003c81201007387 */ /* 0x0003ec0000100a00 */
[----:B------:R-:W-:Y:S04]  /*1b070*/  STL.64 [R1+0x3b0], R28 ;  /* 0x0003b01c01007387 */ /* 0x000fe80000100a00 */
[----:B------:R2:W-:Y:S01]  /*1b080*/  STL.64 [R1+0x3b8], R30 ;  /* 0x0003b81e01007387 */ /* 0x0005e20000100a00 */
[C---:B-1----:R-:W-:Y:S03]  /*1b090*/  HMMA.1688.F32.TF32 R16, R4.reuse, R58, R88 ;  /* 0x0000003a0410723c */ /* 0x042fe60000081058 */
[----:B------:R-:W-:Y:S04]  /*1b0a0*/  STL.64 [R1+0x3a0], R12 ;  /* 0x0003a00c01007387 */ /* 0x000fe80000100a00 */
[----:B------:R1:W-:Y:S01]  /*1b0b0*/  STL.64 [R1+0x3a8], R14 ;  /* 0x0003a80e01007387 */ /* 0x0003e20000100a00 */
[C---:B--2---:R-:W-:Y:S08]  /*1b0c0*/  HMMA.1688.F32.TF32 R28, R4.reuse, R62, R100 ;  /* 0x0000003e041c723c */ /* 0x044ff00000081064 */
[C---:B-1----:R-:W-:Y:S03]  /*1b0d0*/  HMMA.1688.F32.TF32 R12, R4.reuse, R114, R128 ;  /* 0x00000072040c723c */ /* 0x042fe60000081080 */
        /* <DEDUP_REMOVED lines=8> */
[C---:B-1----:R-:W-:Y:S03]  /*1b160*/  HMMA.1688.F32.TF32 R12, R4.reuse, R126, R164 ;  /* 0x0000007e040c723c */ /* 0x042fe600000810a4 */
[----:B------:R1:W-:Y:S04]  /*1b170*/  STL.64 [R1+0x350], R16 ;  /* 0x0003501001007387 */ /* 0x0003e80000100a00 */
[----:B------:R2:W-:Y:S04]  /*1b180*/  STL.64 [R1+0x358], R18 ;  /* 0x0003581201007387 */ /* 0x0005e80000100a00 */
[----:B-1----:R-:W3:Y:S04]  /*1b190*/  LDL.LU R16, [R1+0xd0] ;  /* 0x0000d00001107983 */ /* 0x002ee80000300800 */
[----:B------:R-:W-:Y:S04]  /*1b1a0*/  STL.64 [R1+0x340], R28 ;  /* 0x0003401c01007387 */ /* 0x000fe80000100a00 */
[----:B------:R-:W-:Y:S04]  /*1b1b0*/  STL.64 [R1+0x348], R30 ;  /* 0x0003481e01007387 */ /* 0x000fe80000100a00 */
[----:B------:R1:W-:Y:S04]  /*1b1c0*/  STL.64 [R1+0x330], R12 ;  /* 0x0003300c01007387 */ /* 0x0003e80000100a00 */
[----:B------:R4:W-:Y:S04]  /*1b1d0*/  STL.64 [R1+0x338], R14 ;  /* 0x0003380e01007387 */ /* 0x0009e80000100a00 */
[----:B------:R-:W3:Y:S04]  /*1b1e0*/  LDL.LU R17, [R1+0xd4] ;  /* 0x0000d40001117983 */ /* 0x000ee80000300800 */
[----:B--2---:R-:W3:Y:S04]  /*1b1f0*/  LDL.LU R18, [R1+0xd8] ;  /* 0x0000d80001127983 */ /* 0x004ee80000300800 */
[----:B------:R-:W3:Y:S04]  /*1b200*/  LDL.LU R19, [R1+0xdc] ;  /* 0x0000dc0001137983 */ /* 0x000ee80000300800 */
[----:B-1----:R-:W2:Y:S04]  /*1b210*/  LDL.LU R12, [R1+0x60] ;  /* 0x00006000010c7983 */ /* 0x002ea80000300800 */
[----:B------:R-:W2:Y:S04]  /*1b220*/  LDL.LU R13, [R1+0x64] ;  /* 0x00006400010d7983 */ /* 0x000ea80000300800 */
[----:B----4-:R-:W2:Y:S04]  /*1b230*/  LDL.LU R14, [R1+0x68] ;  /* 0x00006800010e7983 */ /* 0x010ea80000300800 */
[----:B------:R-:W2:Y:S01]  /*1b240*/  LDL.LU R15, [R1+0x6c] ;  /* 0x00006c00010f7983 */ /* 0x000ea20000300800 */
[----:B------:R-:W-:Y:S01]  /*1b250*/  LOP3.LUT R181, R0, 0x20, RZ, 0x3c, !PT ;  /* 0x0000002000b57812 */ /* 0x000fe200078e3cff */
[----:B------:R-:W-:Y:S01]  /*1b260*/  HMMA.1688.F32.TF32 R28, R4, R178, R196 ;  /* 0x000000b2041c723c */ /* 0x000fe200000810c4 */
[----:B------:R-:W-:Y:S01]  /*1b270*/  MOV R61, R8 ;  /* 0x00000008003d7202 */ /* 0x000fe20000000f00 */
[----:B------:R-:W-:Y:S01]  /*1b280*/  IMAD.MOV.U32 R60, RZ, RZ, R9 ;  /* 0x000000ffff3c7224 */ /* 0x000fe200078e0009 */
[----:B------:R-:W-:Y:S01]  /*1b290*/  LDS R8, [R0+UR7+0x6080] ;  /* 0x0060800700087984 */ /* 0x000fe20008000800 */
[----:B------:R-:W-:-:S02]  /*1b2a0*/  IMAD.MOV.U32 R57, RZ, RZ, R10 ;  /* 0x000000ffff397224 */ /* 0x000fc400078e000a */
[----:B------:R-:W-:Y:S01]  /*1b2b0*/  IMAD.MOV.U32 R56, RZ, RZ, R11 ;  /* 0x000000ffff387224 */ /* 0x000fe200078e000b */
[----:B------:R-:W-:Y:S04]  /*1b2c0*/  LDS R10, [R0+UR7+0x7080] ;  /* 0x00708007000a7984 */ /* 0x000fe80008000800 */
[----:B------:R-:W-:Y:S04]  /*1b2d0*/  LDS R9, [R181+UR7+0x6080] ;  /* 0x00608007b5097984 */ /* 0x000fe80008000800 */
[----:B------:R-:W1:Y:S01]  /*1b2e0*/  LDS R11, [R181+UR7+0x7080] ;  /* 0x00708007b50b7984 */ /* 0x000e620008000800 */
[C---:B------:R-:W-:Y:S03]  /*1b2f0*/  HMMA.1688.F32.TF32 R76, R4.reuse, R182, R200 ;  /* 0x000000b6044c723c */ /* 0x040fe600000810c8 */
[----:B------:R-:W-:Y:S04]  /*1b300*/  STL.64 [R1+0x310], R28 ;  /* 0x0003101c01007387 */ /* 0x000fe80000100a00 */
[----:B------:R4:W-:Y:S01]  /*1b310*/  STL.64 [R1+0x318], R30 ;  /* 0x0003181e01007387 */ /* 0x0009e20000100a00 */
[C---:B------:R-:W-:Y:S08]  /*1b320*/  HMMA.1688.F32.TF32 R64, R4.reuse, R186, R204 ;  /* 0x000000ba0440723c */ /* 0x040ff000000810cc */
[C---:B----4-:R-:W-:Y:S08]  /*1b330*/  HMMA.1688.F32.TF32 R28, R4.reuse, R190, R208 ;  /* 0x000000be041c723c */ /* 0x050ff000000810d0 */
        /* <DEDUP_REMOVED lines=12> */
[----:B------:R-:W-:Y:S04]  /*1b400*/  LDS R77, [R181+UR7+0x6100] ;  /* 0x00610007b54d7984 */ /* 0x000fe80008000800 */
[----:B------:R-:W3:Y:S01]  /*1b410*/  LDS R79, [R181+UR7+0x7100] ;  /* 0x00710007b54f7984 */ /* 0x000ee20008000800 */
        /* <DEDUP_REMOVED lines=12> */
[C---:B----4-:R-:W-:Y:S08]  /*1b4e0*/  HMMA.1688.F32.TF32 R20, R8.reuse, R58, R92 ;  /* 0x0000003a0814723c */ /* 0x050ff0000008105c */
[C---:B-1----:R-:W-:Y:S02]  /*1b4f0*/  HMMA.1688.F32.TF32 R4, R8.reuse, R62, R104 ;  /* 0x0000003e0804723c */ /* 0x042fe40000081068 */
[----:B------:R-:W-:Y:S04]  /*1b500*/  STL.64 [R1+0x210], R28 ;  /* 0x0002101c01007387 */ /* 0x000fe80000100a00 */
[----:B------:R1:W-:Y:S05]  /*1b510*/  STL.64 [R1+0x218], R30 ;  /* 0x0002181e01007387 */ /* 0x0003ea0000100a00 */
[----:B------:R-:W-:Y:S04]  /*1b520*/  STL.64 [R1+0x200], R20 ;  /* 0x0002001401007387 */ /* 0x000fe80000100a00 */
[----:B------:R4:W-:Y:S01]  /*1b530*/  STL.64 [R1+0x208], R22 ;  /* 0x0002081601007387 */ /* 0x0009e20000100a00 */
[C---:B-1----:R-:W-:Y:S03]  /*1b540*/  HMMA.1688.F32.TF32 R28, R8.reuse, R114, R132 ;  /* 0x00000072081c723c */ /* 0x042fe60000081084 */
[----:B------:R-:W-:Y:S04]  /*1b550*/  STL.64 [R1+0x1f0], R4 ;  /* 0x0001f00401007387 */ /* 0x000fe80000100a00 */
[----:B------:R1:W-:Y:S01]  /*1b560*/  STL.64 [R1+0x1f8], R6 ;  /* 0x0001f80601007387 */ /* 0x0003e20000100a00 */
[C---:B----4-:R-:W-:Y:S08]  /*1b570*/  HMMA.1688.F32.TF32 R20, R8.reuse, R118, R144 ;  /* 0x000000760814723c */ /* 0x050ff00000081090 */
[C---:B-1----:R-:W-:Y:S03]  /*1b580*/  HMMA.1688.F32.TF32 R4, R8.reuse, R122, R156 ;  /* 0x0000007a0804723c */ /* 0x042fe6000008109c */
[----:B------:R-:W-:Y:S04]  /*1b590*/  STL.64 [R1+0x1e0], R28 ;  /* 0x0001e01c01007387 */ /* 0x000fe80000100a00 */
[----:B------:R1:W-:Y:S04]  /*1b5a0*/  STL.64 [R1+0x1e8], R30 ;  /* 0x0001e81e01007387 */ /* 0x0003e80000100a00 */
[----:B------:R-:W-:Y:S04]  /*1b5b0*/  STL.64 [R1+0x1c0], R20 ;  /* 0x0001c01401007387 */ /* 0x000fe80000100a00 */
[----:B------:R4:W-:Y:S01]  /*1b5c0*/  STL.64 [R1+0x1c8], R22 ;  /* 0x0001c81601007387 */ /* 0x0009e20000100a00 */
[----:B-1----:R-:W-:Y:S01]  /*1b5d0*/  HMMA.1688.F32.TF32 R28, R8, R126, R168 ;  /* 0x0000007e081c723c */ /* 0x002fe200000810a8 */
[----:B------:R-:W-:-:S02]  /*1b5e0*/  IMAD.MOV.U32 R100, RZ, RZ, R148 ;  /* 0x000000ffff647224 */ /* 0x000fc400078e0094 */
[----:B------:R-:W-:Y:S04]  /*1b5f0*/  STL.64 [R1+0x190], R4 ;  /* 0x0001900401007387 */ /* 0x000fe80000100a00 */
[----:B------:R1:W-:Y:S01]  /*1b600*/  STL.64 [R1+0x198], R6 ;  /* 0x0001980601007387 */ /* 0x0003e20000100a00 */
[----:B----4-:R-:W-:Y:S01]  /*1b610*/  HMMA.1688.F32.TF32 R20, R8, R178, R216 ;  /* 0x000000b20814723c */ /* 0x010fe200000810d8 */
[----:B------:R-:W-:Y:S01]  /*1b620*/  IMAD.MOV.U32 R101, RZ, RZ, R149 ;  /* 0x000000ffff657224 */ /* 0x000fe200078e0095 */
[----:B------:R-:W-:Y:S01]  /*1b630*/  MOV R102, R150 ;  /* 0x0000009600667202 */ /* 0x000fe20000000f00 */
[----:B------:R-:W-:Y:S02]  /*1b640*/  IMAD.MOV.U32 R103, RZ, RZ, R151 ;  /* 0x000000ffff677224 */ /* 0x000fe400078e0097 */
[----:B------:R-:W-:Y:S01]  /*1b650*/  IMAD.MOV.U32 R88, RZ, RZ, R136 ;  /* 0x000000ffff587224 */ /* 0x000fe200078e0088 */
[----:B------:R-:W-:Y:S01]  /*1b660*/  MOV R90, R138 ;  /* 0x0000008a005a7202 */ /* 0x000fe20000000f00 */
[----:B------:R-:W-:-:S02]  /*1b670*/  IMAD.MOV.U32 R89, RZ, RZ, R137 ;  /* 0x000000ffff597224 */ /* 0x000fc400078e0089 */
[----:B------:R-:W-:Y:S01]  /*1b680*/  IMAD.MOV.U32 R91, RZ, RZ, R108 ;  /* 0x000000ffff5b7224 */ /* 0x000fe200078e006c */
[C---:B-1----:R-:W-:Y:S01]  /*1b690*/  HMMA.1688.F32.TF32 R4, R8.reuse, R182, R220 ;  /* 0x000000b60804723c */ /* 0x042fe200000810dc */
[----:B------:R-:W-:Y:S04]  /*1b6a0*/  STL.64 [R1+0x180], R28 ;  /* 0x0001801c01007387 */ /* 0x000fe80000100a00 */
[----:B------:R1:W-:Y:S04]  /*1b6b0*/  STL.64 [R1+0x188], R30 ;  /* 0x0001881e01007387 */ /* 0x0003e80000100a00 */
[----:B------:R-:W-:Y:S04]  /*1b6c0*/  STL.64 [R1+0x170], R20 ;  /* 0x0001701401007387 */ /* 0x000fe80000100a00 */
[----:B------:R4:W-:Y:S01]  /*1b6d0*/  STL.64 [R1+0x178], R22 ;  /* 0x0001781601007387 */ /* 0x0009e20000100a00 */
[----:B-1----:R-:W-:Y:S01]  /*1b6e0*/  HMMA.1688.F32.TF32 R28, R8, R186, R224 ;  /* 0x000000ba081c723c */ /* 0x002fe200000810e0 */
[----:B------:R-:W-:-:S04]  /*1b6f0*/  IMAD.MOV.U32 R64, RZ, RZ, R109 ;  /* 0x000000ffff407224 */ /* 0x000fc800078e006d */
[----:B------:R-:W-:Y:S04]  /*1b700*/  STL.64 [R1+0xc0], R4 ;  /* 0x0000c00401007387 */ /* 0x000fe80000100a00 */
[----:B------:R1:W-:Y:S01]  /*1b710*/  STL.64 [R1+0xc8], R6 ;  /* 0x0000c80601007387 */ /* 0x0003e20000100a00 */
[C---:B----4-:R-:W-:Y:S01]  /*1b720*/  HMMA.1688.F32.TF32 R20, R8.reuse, R190, R228 ;  /* 0x000000be0814723c */ /* 0x050fe200000810e4 */
[----:B------:R-:W-:Y:S01]  /*1b730*/  IMAD.MOV.U32 R65, RZ, RZ, R110 ;  /* 0x000000ffff417224 */ /* 0x000fe200078e006e */
[----:B------:R-:W-:Y:S01]  /*1b740*/  MOV R66, R111 ;  /* 0x0000006f00427202 */ /* 0x000fe20000000f00 */
[----:B------:R-:W-:Y:S01]  /*1b750*/  IMAD.MOV.U32 R67, RZ, RZ, R139 ;  /* 0x000000ffff437224 */ /* 0x000fe200078e008b */
[----:B------:R-:W-:Y:S04]  /*1b760*/  LDS R156, [R0+UR7+0x6180] ;  /* 0x00618007009c7984 */ /* 0x000fe80008000800 */
[----:B------:R-:W-:Y:S01]  /*1b770*/  LDS R158, [R0+UR7+0x7180] ;  /* 0x00718007009e7984 */ /* 0x000fe20008000800 */
[----:B-1----:R-:W-:Y:S03]  /*1b780*/  HMMA.1688.F32.TF32 R4, R8, R194, R232 ;  /* 0x000000c20804723c */ /* 0x002fe600000810e8 */
[----:B------:R-:W-:Y:S04]  /*1b790*/  STL.64 [R1+0xb0], R28 ;  /* 0x0000b01c01007387 */ /* 0x000fe80000100a00 */
[----:B------:R-:W-:Y:S04]  /*1b7a0*/  STL.64 [R1+0xb8], R30 ;  /* 0x0000b81e01007387 */ /* 0x000fe80000100a00 */
[----:B------:R-:W-:Y:S04]  /*1b7b0*/  STL.64 [R1+0xa0], R20 ;  /* 0x0000a01401007387 */ /* 0x000fe80000100a00 */
[----:B------:R-:W-:Y:S04]  /*1b7c0*/  STL.64 [R1+0xa8], R22 ;  /* 0x0000a81601007387 */ /* 0x000fe80000100a00 */
[----:B------:R-:W-:Y:S01]  /*1b7d0*/  LDS R157, [R181+UR7+0x6180] ;  /* 0x00618007b59d7984 */ /* 0x000fe20008000800 */
[C---:B---3--:R-:W-:Y:S03]  /*1b7e0*/  HMMA.1688.F32.TF32 R16, R76.reuse, R26, R16 ;  /* 0x0000001a4c10723c */ /* 0x048fe60000081010 */
[----:B------:R-:W-:Y:S04]  /*1b7f0*/  STL.64 [R1+0x80], R4 ;  /* 0x0000800401007387 */ /* 0x000fe80000100a00 */
[----:B------:R1:W-:Y:S04]  /*1b800*/  STL.64 [R1+0x88], R6 ;  /* 0x0000880601007387 */ /* 0x0003e80000100a00 */
[----:B------:R-:W3:Y:S01]  /*1b810*/  LDS R159, [R181+UR7+0x7180] ;  /* 0x00718007b59f7984 */ /* 0x000ee20008000800 */
[C---:B------:R-:W-:Y:S03]  /*1b820*/  HMMA.1688.F32.TF32 R160, R76.reuse, R122, R160 ;  /* 0x0000007a4ca0723c */ /* 0x040fe600000810a0 */
[----:B------:R-:W-:Y:S04]  /*1b830*/  LDS R228, [R0+UR7+0x6200] ;  /* 0x0062000700e47984 */ /* 0x000fe80008000800 */
[----:B------:R-:W-:Y:S01]  /*1b840*/  LDS R230, [R0+UR7+0x7200] ;  /* 0x0072000700e67984 */ /* 0x000fe20008000800 */
[C---:B--2---:R-:W-:Y:S03]  /*1b850*/  HMMA.1688.F32.TF32 R8, R76.reuse, R34, R12 ;  /* 0x000000224c08723c */ /* 0x044fe6000008100c */
[----:B------:R-:W-:Y:S04]  /*1b860*/  LDS R229, [R181+UR7+0x6200] ;  /* 0x00620007b5e57984 */ /* 0x000fe80008000800 */
[----:B------:R-:W2:Y:S01]  /*1b870*/  LDS R231, [R181+UR7+0x7200] ;  /* 0x00720007b5e77984 */ /* 0x000ea20008000800 */
[C---:B-1----:R-:W-:Y:S03]  /*1b880*/  HMMA.1688.F32.TF32 R4, R76.reuse, R38, R44 ;  /* 0x000000264c04723c */ /* 0x042fe6000008102c */
[----:B------:R-:W-:Y:S04]  /*1b890*/  STL.64 [R1+0x90], R16 ;  /* 0x0000901001007387 */ /* 0x000fe80000100a00 */
[----:B------:R-:W-:Y:S01]  /*1b8a0*/  STL.64 [R1+0x98], R18 ;  /* 0x0000981201007387 */ /* 0x000fe20000100a00 */
[C---:B------:R-:W-:Y:S03]  /*1b8b0*/  HMMA.1688.F32.TF32 R12, R76.reuse, R50, R72 ;  /* 0x000000324c0c723c */ /* 0x040fe60000081048 */
[----:B------:R-:W-:Y:S04]  /*1b8c0*/  STL.64 [R1+0x70], R8 ;  /* 0x0000700801007387 */ /* 0x000fe80000100a00 */
[----:B------:R1:W-:Y:S04]  /*1b8d0*/  STL.64 [R1+0x78], R10 ;  /* 0x0000780a01007387 */ /* 0x0003e80000100a00 */
[----:B------:R-:W-:Y:S04]  /*1b8e0*/  STL.64 [R1+0x60], R4 ;  /* 0x0000600401007387 */ /* 0x000fe80000100a00 */
[----:B------:R4:W-:Y:S01]  /*1b8f0*/  STL.64 [R1+0x68], R6 ;  /* 0x0000680601007387 */ /* 0x0009e20000100a00 */
[C---:B-1----:R-:W-:Y:S08]  /*1b900*/  HMMA.1688.F32.TF32 R8, R76.reuse, R54, R84 ;  /* 0x000000364c08723c */ /* 0x042ff00000081054 */
[C---:B----4-:R-:W-:Y:S01]  /*1b910*/  HMMA.1688.F32.TF32 R4, R76.reuse, R58, R96 ;  /* 0x0000003a4c04723c */ /* 0x050fe20000081060 */
[----:B------:R1:W-:Y:S04]  /*1b920*/  STL.64 [R1+0x50], R12 ;  /* 0x0000500c01007387 */ /* 0x0003e80000100a00 */
[----:B------:R4:W-:Y:S04]  /*1b930*/  STL.64 [R1+0x58], R14 ;  /* 0x0000580e01007387 */ /* 0x0009e80000100a00 */
[----:B------:R-:W2:Y:S04]  /*1b940*/  LDL.LU R16, [R1+0x1b0] ;  /* 0x0001b00001107983 */ /* 0x000ea80000300800 */
[----:B------:R-:W-:Y:S04]  /*1b950*/  STL.64 [R1+0x40], R8 ;  /* 0x0000400801007387 */ /* 0x000fe80000100a00 */
[----:B------:R-:W-:Y:S04]  /*1b960*/  STL.64 [R1+0x48], R10 ;  /* 0x0000480a01007387 */ /* 0x000fe80000100a00 */
[----:B------:R-:W-:Y:S04]  /*1b970*/  STL.64 [R1+0x30], R4 ;  /* 0x0000300401007387 */ /* 0x000fe80000100a00 */
[----:B------:R1:W-:Y:S04]  /*1b980*/  STL.64 [R1+0x38], R6 ;  /* 0x0000380601007387 */ /* 0x0003e80000100a00 */
[----:B------:R-:W2:Y:S04]  /*1b990*/  LDL.LU R17, [R1+0x1b4] ;  /* 0x0001b40001117983 */ /* 0x000ea80000300800 */
[----:B------:R-:W2:Y:S04]  /*1b9a0*/  LDL.LU R18, [R1+0x1b8] ;  /* 0x0001b80001127983 */ /* 0x000ea80000300800 */
[----:B------:R-:W2:Y:S04]  /*1b9b0*/  LDL.LU R19, [R1+0x1bc] ;  /* 0x0001bc0001137983 */ /* 0x000ea80000300800 */
[----:B-1----:R-:W3:Y:S04]  /*1b9c0*/  LDL.LU R12, [R1+0x1d0] ;  /* 0x0001d000010c7983 */ /* 0x002ee80000300800 */
[----:B------:R-:W3:Y:S04]  /*1b9d0*/  LDL.LU R13, [R1+0x1d4] ;  /* 0x0001d400010d7983 */ /* 0x000ee80000300800 */
[----:B----4-:R-:W3:Y:S04]  /*1b9e0*/  LDL.LU R14, [R1+0x1d8] ;  /* 0x0001d800010e7983 */ /* 0x010ee80000300800 */
[----:B------:R-:W3:Y:S04]  /*1b9f0*/  LDL.LU R15, [R1+0x1dc] ;  /* 0x0001dc00010f7983 */ /* 0x000ee80000300800 */
[----:B------:R-:W4:Y:S04]  /*1ba00*/  LDL.LU R20, [R1+0x450] ;  /* 0x0004500001147983 */ /* 0x000f280000300800 */
        /* <DEDUP_REMOVED lines=27> */
[C---:B------:R-:W-:Y:S08]  /*1bbc0*/  HMMA.1688.F32.TF32 R172, R76.reuse, R126, R172 ;  /* 0x0000007e4cac723c */ /* 0x040ff000000810ac */
[C---:B------:R-:W-:Y:S08]  /*1bbd0*/  HMMA.1688.F32.TF32 R236, R76.reuse, R178, R236 ;  /* 0x000000b24cec723c */ /* 0x040ff000000810ec */
[C---:B------:R-:W-:Y:S08]  /*1bbe0*/  HMMA.1688.F32.TF32 R240, R76.reuse, R182, R240 ;  /* 0x000000b64cf0723c */ /* 0x040ff000000810f0 */
[C---:B------:R-:W-:Y:S08]  /*1bbf0*/  HMMA.1688.F32.TF32 R4, R76.reuse, R186, R100 ;  /* 0x000000ba4c04723c */ /* 0x040ff00000081064 */
[----:B------:R-:W-:Y:S08]  /*1bc00*/  HMMA.1688.F32.TF32 R72, R76, R190, R88 ;  /* 0x000000be4c48723c */ /* 0x000ff00000081058 */
[C---:B---3--:R-:W-:Y:S08]  /*1bc10*/  HMMA.1688.F32.TF32 R12, R156.reuse, R54, R12 ;  /* 0x000000369c0c723c */ /* 0x048ff0000008100c */
[C---:B----4-:R-:W-:Y:S08]  /*1bc20*/  HMMA.1688.F32.TF32 R8, R156.reuse, R50, R20 ;  /* 0x000000329c08723c */ /* 0x050ff00000081014 */
[----:B--2---:R-:W-:Y:S08]  /*1bc30*/  HMMA.1688.F32.TF32 R88, R156, R38, R244 ;  /* 0x000000269c58723c */ /* 0x004ff000000810f4 */
[C---:B------:R-:W-:Y:S08]  /*1bc40*/  HMMA.1688.F32.TF32 R148, R76.reuse, R118, R148 ;  /* 0x000000764c94723c */ /* 0x040ff00000081094 */
[C---:B------:R-:W-:Y:S08]  /*1bc50*/  HMMA.1688.F32.TF32 R232, R76.reuse, R62, R108 ;  /* 0x0000003e4ce8723c */ /* 0x040ff0000008106c */
[C---:B------:R-:W-:Y:S08]  /*1bc60*/  HMMA.1688.F32.TF32 R224, R76.reuse, R114, R136 ;  /* 0x000000724ce0723c */ /* 0x040ff00000081088 */
[----:B------:R-:W-:Y:S03]  /*1bc70*/  HMMA.1688.F32.TF32 R76, R76, R194, R64 ;  /* 0x000000c24c4c723c */ /* 0x000fe60000081040 */
[----:B------:R-:W-:Y:S04]  /*1bc80*/  STL.64 [R1+0xfd0], R234 ;  /* 0x000fd0ea01007387 */ /* 0x000fe80000100a00 */
[----:B------:R1:W-:Y:S01]  /*1bc90*/  STL.64 [R1+0xfc8], R232 ;  /* 0x000fc8e801007387 */ /* 0x0003e20000100a00 */
[C---:B------:R-:W-:Y:S03]  /*1bca0*/  HMMA.1688.F32.TF32 R80, R156.reuse, R26, R248 ;  /* 0x0000001a9c50723c */ /* 0x040fe600000810f8 */
[----:B------:R-:W-:Y:S04]  /*1bcb0*/  STL.64 [R1+0xfe0], R226 ;  /* 0x000fe0e201007387 */ /* 0x000fe80000100a00 */
[----:B------:R2:W-:Y:S01]  /*1bcc0*/  STL.64 [R1+0xfd8], R224 ;  /* 0x000fd8e001007387 */ /* 0x0005e20000100a00 */
[C---:B------:R-:W-:Y:S03]  /*1bcd0*/  HMMA.1688.F32.TF32 R168, R156.reuse, R34, R28 ;  /* 0x000000229ca8723c */ /* 0x040fe6000008101c */
[----:B------:R-:W-:Y:S04]  /*1bce0*/  STL.64 [R1+0xff0], R150 ;  /* 0x000ff09601007387 */ /* 0x000fe80000100a00 */
[----:B------:R3:W-:Y:S04]  /*1bcf0*/  STL.64 [R1+0xfe8], R148 ;  /* 0x000fe89401007387 */ /* 0x0007e80000100a00 */
[----:B------:R-:W-:Y:S04]  /*1bd00*/  STL.64 [R1+0x1000], R162 ;  /* 0x001000a201007387 */ /* 0x000fe80000100a00 */
[----:B------:R-:W-:Y:S04]  /*1bd10*/  STL.64 [R1+0xff8], R160 ;  /* 0x000ff8a001007387 */ /* 0x000fe80000100a00 */
[----:B------:R-:W-:Y:S04]  /*1bd20*/  STL.64 [R1+0x1010], R174 ;  /* 0x001010ae01007387 */ /* 0x000fe80000100a00 */
[----:B------:R4:W-:Y:S04]  /*1bd30*/  STL.64 [R1+0x1008], R172 ;  /* 0x001008ac01007387 */ /* 0x0009e80000100a00 */
[----:B------:R-:W-:Y:S04]  /*1bd40*/  STL.64 [R1+0x1020], R238 ;  /* 0x001020ee01007387 */ /* 0x000fe80000100a00 */
[----:B------:R1:W-:Y:S04]  /*1bd50*/  STL.64 [R1+0x1018], R236 ;  /* 0x001018ec01007387 */ /* 0x0003e80000100a00 */
        /* <DEDUP_REMOVED lines=94> */
[----:B------:R-:W-:-:S15]  /*1c340*/  HMMA.1688.F32.TF32 R16, R156, R58, R16 ;  /* 0x0000003a9c10723c */ /* 0x000fde0000081010 */
[----:B------:R-:W-:-:S04]  /*1c350*/  NOP ;  /* 0x0000000000007918 */ /* 0x000fc80000000000 */
[----:B------:R-:W-:Y:S04]  /*1c360*/  STL.64 [R1+0x10c0], R18 ;  /* 0x0010c01201007387 */ /* 0x000fe80000100a00 */
[----:B------:R-:W-:Y:S01]  /*1c370*/  STL.64 [R1+0x10b8], R16 ;  /* 0x0010b81001007387 */ /* 0x000fe20000100a00 */
[C---:B--2---:R-:W-:Y:S08]  /*1c380*/  HMMA.1688.F32.TF32 R108, R228.reuse, R114, R248 ;  /* 0x00000072e46c723c */ /* 0x044ff000000810f8 */
[----:B---3--:R-:W-:Y:S08]  /*1c390*/  HMMA.1688.F32.TF32 R96, R228, R54, R140 ;  /* 0x00000036e460723c */ /* 0x008ff0000008108c */
[C---:B----4-:R-:W-:Y:S08]  /*1c3a0*/  HMMA.1688.F32.TF32 R28, R156.reuse, R114, R28 ;  /* 0x000000729c1c723c */ /* 0x050ff0000008101c */
[C---:B------:R-:W-:Y:S08]  /*1c3b0*/  HMMA.1688.F32.TF32 R20, R156.reuse, R62, R20 ;  /* 0x0000003e9c14723c */ /* 0x040ff00000081014 */
[C---:B------:R-:W-:Y:S11]  /*1c3c0*/  HMMA.1688.F32.TF32 R40, R156.reuse, R118, R40 ;  /* 0x000000769c28723c */ /* 0x040ff60000081028 */
[----:B------:R-:W-:Y:S01]  /*1c3d0*/  STL.64 [R1+0x10d0], R22 ;  /* 0x0010d01601007387 */ /* 0x000fe20000100a00 */
[C---:B------:R-:W-:Y:S03]  /*1c3e0*/  HMMA.1688.F32.TF32 R44, R156.reuse, R122, R104 ;  /* 0x0000007a9c2c723c */ /* 0x040fe60000081068 */
[----:B------:R-:W-:Y:S04]  /*1c3f0*/  STL.64 [R1+0x10c8], R20 ;  /* 0x0010c81401007387 */ /* 0x000fe80000100a00 */
[----:B------:R-:W-:Y:S04]  /*1c400*/  STL.64 [R1+0x10e0], R30 ;  /* 0x0010e01e01007387 */ /* 0x000fe80000100a00 */
[----:B------:R-:W-:Y:S04]  /*1c410*/  STL.64 [R1+0x10d8], R28 ;  /* 0x0010d81c01007387 */ /* 0x000fe80000100a00 */
[----:B------:R-:W-:Y:S04]  /*1c420*/  STL.64 [R1+0x10f0], R42 ;  /* 0x0010f02a01007387 */ /* 0x000fe80000100a00 */
[----:B------:R-:W-:Y:S04]  /*1c430*/  STL.64 [R1+0x10e8], R40 ;  /* 0x0010e82801007387 */ /* 0x000fe80000100a00 */
[----:B------:R-:W-:Y:S04]  /*1c440*/  STL.64 [R1+0x1100], R46 ;  /* 0x0011002e01007387 */ /* 0x000fe80000100a00 */
[----:B------:R-:W-:Y:S04]  /*1c450*/  STL.64 [R1+0x10f8], R44 ;  /* 0x0010f82c01007387 */ /* 0x000fe80000100a00 */
[----:B-1----:R-:W2:Y:S04]  /*1c460*/  LDL.LU R232, [R1+0x4d0] ;  /* 0x0004d00001e87983 */ /* 0x002ea80000300800 */
        /* <DEDUP_REMOVED lines=38> */
[----:B------:R-:W-:Y:S03]  /*1c6d0*/  HMMA.1688.F32.TF32 R84, R156, R186, R92 ;  /* 0x000000ba9c54723c */ /* 0x000fe6000008105c */
[----:B------:R-:W2:Y:S04]  /*1c6e0*/  LDL.LU R91, [R1+0x73c] ;  /* 0x00073c00015b7983 */ /* 0x000ea80000300800 */
[----:B------:R-:W2:Y:S01]  /*1c6f0*/  LDL.LU R248, [R1+0x270] ;  /* 0x0002700001f87983 */ /* 0x000ea20000300800 */
[C---:B------:R-:W-:Y:S03]  /*1c700*/  HMMA.1688.F32.TF32 R92, R228.reuse, R50, R212 ;  /* 0x00000032e45c723c */ /* 0x040fe600000810d4 */
        /* <DEDUP_REMOVED lines=47> */
[C---:B------:R-:W-:Y:S08]  /*1ca00*/  HMMA.1688.F32.TF32 R104, R228.reuse, R62, R128 ;  /* 0x0000003ee468723c */ /* 0x040ff00000081080 */
[----:B------:R-:W-:Y:S01]  /*1ca10*/  HMMA.1688.F32.TF32 R128, R228, R118, R244 ;  /* 0x00000076e480723c */ /* 0x000fe200000810f4 */
[----:B------:R-:W4:Y:S04]  /*1ca20*/  LDL.LU R244, [R1+0x4c0] ;  /* 0x0004c00001f47983 */ /* 0x000f280000300800 */
[----:B------:R-:W4:Y:S04]  /*1ca30*/  LDL.LU R245, [R1+0x4c4] ;  /* 0x0004c40001f57983 */ /* 0x000f280000300800 */
[----:B------:R-:W4:Y:S04]  /*1ca40*/  LDL.LU R246, [R1+0x4c8] ;  /* 0x0004c80001f67983 */ /* 0x000f280000300800 */
[----:B------:R-:W4:Y:S01]  /*1ca50*/  LDL.LU R247, [R1+0x4cc] ;  /* 0x0004cc0001f77983 */ /* 0x000f220000300800 */
[C---:B------:R-:W-:Y:S08]  /*1ca60*/  HMMA.1688.F32.TF32 R64, R156.reuse, R126, R64 ;  /* 0x0000007e9c40723c */ /* 0x040ff00000081040 */
[C---:B------:R-:W-:Y:S08]  /*1ca70*/  HMMA.1688.F32.TF32 R68, R156.reuse, R178, R68 ;  /* 0x000000b29c44723c */ /* 0x040ff00000081044 */
[C---:B------:R-:W-:Y:S08]  /*1ca80*/  HMMA.1688.F32.TF32 R164, R156.reuse, R182, R164 ;  /* 0x000000b69ca4723c */ /* 0x040ff000000810a4 */
[C---:B------:R-:W-:Y:S08]  /*1ca90*/  HMMA.1688.F32.TF32 R152, R156.reuse, R190, R152 ;  /* 0x000000be9c98723c */ /* 0x040ff00000081098 */
[----:B------:R-:W-:Y:S01]  /*1caa0*/  HMMA.1688.F32.TF32 R156, R156, R194, R208 ;  /* 0x000000c29c9c723c */ /* 0x000fe200000810d0 */
[----:B------:R-:W-:Y:S04]  /*1cab0*/  LDS R208, [R0+UR7+0x6280] ;  /* 0x0062800700d07984 */ /* 0x000fe80008000800 */
[----:B------:R-:W-:Y:S04]  /*1cac0*/  LDS R210, [R0+UR7+0x7280] ;  /* 0x0072800700d27984 */ /* 0x000fe80008000800 */
[----:B------:R-:W-:Y:S04]  /*1cad0*/  LDS R209, [R181+UR7+0x6280] ;  /* 0x00628007b5d17984 */ /* 0x000fe80008000800 */
[----:B------:R-:W2:Y:S02]  /*1cae0*/  LDS R211, [R181+UR7+0x7280] ;  /* 0x00728007b5d37984 */ /* 0x000ea40008000800 */
[-C--:B--2---:R-:W-:Y:S02]  /*1caf0*/  HMMA.1688.F32.TF32 R12, R208, R26.reuse, R220 ;  /* 0x0000001ad00c723c */ /* 0x084fe400000810dc */
[----:B------:R-:W-:Y:S04]  /*1cb00*/  LDS R220, [R0+UR7+0x6380] ;  /* 0x0063800700dc7984 */ /* 0x000fe80008000800 */
[----:B------:R-:W-:Y:S02]  /*1cb10*/  LDS R222, [R0+UR7+0x7380] ;  /* 0x0073800700de7984 */ /* 0x000fe40008000800 */
[----:B------:R-:W-:Y:S02]  /*1cb20*/  HMMA.1688.F32.TF32 R200, R228, R26, R200 ;  /* 0x0000001ae4c8723c */ /* 0x000fe400000810c8 */
[----:B------:R-:W-:Y:S04]  /*1cb30*/  LDS R221, [R181+UR7+0x6380] ;  /* 0x00638007b5dd7984 */ /* 0x000fe80008000800 */
[----:B------:R-:W-:Y:S05]  /*1cb40*/  LDS R223, [R181+UR7+0x7380] ;  /* 0x00738007b5df7984 */ /* 0x000fea0008000800 */
[----:B------:R-:W-:Y:S04]  /*1cb50*/  STL.64 [R1], R12 ;  /* 0x0000000c01007387 */ /* 0x000fe80000100a00 */
[----:B------:R3:W-:Y:S02]  /*1cb60*/  STL.64 [R1+0x8], R14 ;  /* 0x0000080e01007387 */ /* 0x0007e40000100a00 */
[C---:B---3--:R-:W-:Y:S08]  /*1cb70*/  HMMA.1688.F32.TF32 R12, R208.reuse, R34, R8 ;  /* 0x00000022d00c723c */ /* 0x048ff00000081008 */
[C---:B------:R-:W-:Y:S08]  /*1cb80*/  HMMA.1688.F32.TF32 R8, R208.reuse, R38, R88 ;  /* 0x00000026d008723c */ /* 0x040ff00000081058 */
[C---:B------:R-:W-:Y:S03]  /*1cb90*/  HMMA.1688.F32.TF32 R16, R208.reuse, R50, R168 ;  /* 0x00000032d010723c */ /* 0x040fe600000810a8 */
        /* <DEDUP_REMOVED lines=13> */
[C---:B----4-:R-:W-:Y:S08]  /*1cc70*/  HMMA.1688.F32.TF32 R12, R208.reuse, R114, R4 ;  /* 0x00000072d00c723c */ /* 0x050ff00000081004 */
[C---:B-1----:R-:W-:Y:S08]  /*1cc80*/  HMMA.1688.F32.TF32 R8, R208.reuse, R118, R240 ;  /* 0x00000076d008723c */ /* 0x042ff000000810f0 */
[C---:B------:R-:W-:Y:S01]  /*1cc90*/  HMMA.1688.F32.TF32 R4, R208.reuse, R122, R236 ;  /* 0x0000007ad004723c */ /* 0x040fe200000810ec */
        /* <DEDUP_REMOVED lines=29> */
[----:B------:R-:W2:Y:S01]  /*1ce70*/  LDL.LU R247, [R1+0x83c] ;  /* 0x00083c0001f77983 */ /* 0x000ea20000300800 */
[----:B------:R-:W-:-:S03]  /*1ce80*/  IMAD.MOV.U32 R172, RZ, RZ, R49 ;  /* 0x000000ffffac7224 */ /* 0x000fc600078e0031 */
[----:B------:R-:W4:Y:S01]  /*1ce90*/  LDL.LU R224, [R1+0x8d0] ;  /* 0x0008d00001e07983 */ /* 0x000f220000300800 */
[----:B------:R-:W-:-:S03]  /*1cea0*/  IMAD.MOV.U32 R173, RZ, RZ, R36 ;  /* 0x000000ffffad7224 */ /* 0x000fc600078e0024 */
[----:B------:R-:W4:Y:S01]  /*1ceb0*/  LDL.LU R225, [R1+0x8d4] ;  /* 0x0008d40001e17983 */ /* 0x000f220000300800 */
[----:B------:R-:W-:-:S03]  /*1cec0*/  MOV R174, R33 ;  /* 0x0000002100ae7202 */ /* 0x000fc60000000f00 */
[----:B------:R-:W4:Y:S01]  /*1ced0*/  LDL.LU R226, [R1+0x8d8] ;  /* 0x0008d80001e27983 */ /* 0x000f220000300800 */
[----:B------:R-:W-:-:S03]  /*1cee0*/  IMAD.MOV.U32 R175, RZ, RZ, R25 ;  /* 0x000000ffffaf7224 */ /* 0x000fc600078e0019 */
[----:B------:R-:W4:Y:S01]  /*1cef0*/  LDL.LU R227, [R1+0x8dc] ;  /* 0x0008dc0001e37983 */ /* 0x000f220000300800 */
[----:B------:R-:W-:-:S03]  /*1cf00*/  IMAD.MOV.U32 R236, RZ, RZ, R3 ;  /* 0x000000ffffec7224 */ /* 0x000fc600078e0003 */
[----:B------:R-:W2:Y:S01]  /*1cf10*/  LDL.LU R49, [R1+0x116c] ;  /* 0x00116c0001317983 */ /* 0x000ea20000300800 */
[----:B------:R-:W-:-:S03]  /*1cf20*/  IMAD.MOV.U32 R237, RZ, RZ, R2 ;  /* 0x000000ffffed7224 */ /* 0x000fc600078e0002 */
[----:B------:R-:W2:Y:S01]  /*1cf30*/  LDL.LU R36, [R1+0x1168] ;  /* 0x0011680001247983 */ /* 0x000ea20000300800 */
[----:B------:R-:W-:-:S03]  /*1cf40*/  MOV R238, R32 ;  /* 0x0000002000ee7202 */ /* 0x000fc60000000f00 */
[----:B------:R-:W2:Y:S01]  /*1cf50*/  LDL.LU R33, [R1+0x1164] ;  /* 0x0011640001217983 */ /* 0x000ea20000300800 */
[----:B------:R-:W-:-:S03]  /*1cf60*/  IMAD.MOV.U32 R239, RZ, RZ, R24 ;  /* 0x000000ffffef7224 */ /* 0x000fc600078e0018 */
[----:B------:R-:W2:Y:S04]  /*1cf70*/  LDL.LU R25, [R1+0x1160] ;  /* 0x0011600001197983 */ /* 0x000ea80000300800 */
[----:B------:R-:W3:Y:S04]  /*1cf80*/  LDL.LU R3, [R1+0x115c] ;  /* 0x00115c0001037983 */ /* 0x000ee80000300800 */
[----:B------:R-:W2:Y:S04]  /*1cf90*/  LDL.LU R2, [R1+0x1158] ;  /* 0x0011580001027983 */ /* 0x000ea80000300800 */
[----:B------:R-:W4:Y:S04]  /*1cfa0*/  LDL.LU R32, [R1+0x1154] ;  /* 0x0011540001207983 */ /* 0x000f280000300800 */
[----:B------:R-:W4:Y:S04]  /*1cfb0*/  LDL.LU R24, [R1+0x1150] ;  /* 0x0011500001187983 */ /* 0x000f280000300800 */
[----:B-1----:R-:W4:Y:S04]  /*1cfc0*/  LDL.LU R4, [R1+0x460] ;  /* 0x0004600001047983 */ /* 0x002f280000300800 */
[----:B------:R-:W4:Y:S01]  /*1cfd0*/  LDL.LU R5, [R1+0x464] ;  /* 0x0004640001057983 */ /* 0x000f220000300800 */
[----:B---3--:R-:W-:-:S03]  /*1cfe0*/  IMAD.MOV.U32 R6, RZ, RZ, R3 ;  /* 0x000000ffff067224 */ /* 0x008fc600078e0003 */
[----:B------:R-:W3:Y:S01]  /*1cff0*/  LDL.LU R3, [R1+0x114c] ;  /* 0x00114c0001037983 */ /* 0x000ee20000300800 */
[----:B--2---:R-:W-:-:S03]  /*1d000*/  IMAD.MOV.U32 R7, RZ, RZ, R2 ;  /* 0x000000ffff077224 */ /* 0x004fc600078e0002 */
[----:B------:R-:W2:Y:S01]  /*1d010*/  LDL.LU R2, [R1+0x1148] ;  /* 0x0011480001027983 */ /* 0x000ea20000300800 */
[----:B----4-:R-:W-:-:S03]  /*1d020*/  MOV R72, R32 ;  /* 0x0000002000487202 */ /* 0x010fc60000000f00 */
[----:B------:R-:W4:Y:S01]  /*1d030*/  LDL.LU R32, [R1+0x1144] ;  /* 0x0011440001207983 */ /* 0x000f220000300800 */
[----:B------:R-:W-:-:S03]  /*1d040*/  IMAD.MOV.U32 R73, RZ, RZ, R24 ;  /* 0x000000ffff497224 */ /* 0x000fc600078e0018 */
[----:B------:R-:W4:Y:S04]  /*1d050*/  LDL.LU R24, [R1+0x1140] ;  /* 0x0011400001187983 */ /* 0x000f280000300800 */
[----:B------:R-:W4:Y:S04]  /*1d060*/  LDL.LU R74, [R1+0x4e8] ;  /* 0x0004e800014a7983 */ /* 0x000f280000300800 */
        /* <DEDUP_REMOVED lines=45> */
[----:B------:R-:W-:Y:S01]  /*1d340*/  IMAD.MOV.U32 R240, RZ, RZ, R25 ;  /* 0x000000fffff07224 */ /* 0x000fe200078e0019 */
[----:B------:R-:W-:Y:S01]  /*1d350*/  MOV R242, R36 ;  /* 0x0000002400f27202 */ /* 0x000fe20000000f00 */
[----:B------:R-:W-:-:S02]  /*1d360*/  IMAD.MOV.U32 R241, RZ, RZ, R33 ;  /* 0x000000fffff17224 */ /* 0x000fc400078e0021 */
[----:B------:R-:W-:Y:S02]  /*1d370*/  IMAD.MOV.U32 R243, RZ, RZ, R49 ;  /* 0x000000fffff37224 */ /* 0x000fe400078e0031 */
[----:B---3--:R-:W-:Y:S01]  /*1d380*/  IMAD.MOV.U32 R83, RZ, RZ, R3 ;  /* 0x000000ffff537224 */ /* 0x008fe200078e0003 */
[----:B--2---:R-:W-:Y:S01]  /*1d390*/  MOV R82, R2 ;  /* 0x0000000200527202 */ /* 0x004fe20000000f00 */
[----:B----4-:R-:W-:Y:S02]  /*1d3a0*/  IMAD.MOV.U32 R81, RZ, RZ, R32 ;  /* 0x000000ffff517224 */ /* 0x010fe400078e0020 */
[----:B------:R-:W-:Y:S02]  /*1d3b0*/  IMAD.MOV.U32 R80, RZ, RZ, R24 ;  /* 0x000000ffff507224 */ /* 0x000fe400078e0018 */
[----:B------:R-:W2:Y:S04]  /*1d3c0*/  LDL.LU R24, [R1+0x112c] ;  /* 0x00112c0001187983 */ /* 0x000ea80000300800 */
[----:B------:R-:W3:Y:S04]  /*1d3d0*/  LDL.LU R32, [R1+0x1128] ;  /* 0x0011280001207983 */ /* 0x000ee80000300800 */
[----:B------:R-:W4:Y:S04]  /*1d3e0*/  LDL.LU R2, [R1+0x1124] ;  /* 0x0011240001027983 */ /* 0x000f280000300800 */
        /* <DEDUP_REMOVED lines=30> */
[----:B------:R-:W1:Y:S02]  /*1d5d0*/  LDS R219, [R181+UR7+0x7300] ;  /* 0x00730007b5db7984 */ /* 0x000e640008000800 */
[C---:B-1----:R-:W-:Y:S08]  /*1d5e0*/  HMMA.1688.F32.TF32 R44, R216.reuse, R26, R44 ;  /* 0x0000001ad82c723c */ /* 0x042ff0000008102c */
        /* <DEDUP_REMOVED lines=10> */
[----:B----4-:R-:W-:-:S02]  /*1d690*/  IMAD.MOV.U32 R209, RZ, RZ, R2 ;  /* 0x000000ffffd17224 */ /* 0x010fc400078e0002 */
[----:B--2---:R-:W-:Y:S02]  /*1d6a0*/  IMAD.MOV.U32 R208, RZ, RZ, R3 ;  /* 0x000000ffffd07224 */ /* 0x004fe400078e0003 */
[----:B------:R-:W2:Y:S04]  /*1d6b0*/  LDL.LU R3, [R1+0x110c] ;  /* 0x00110c0001037983 */ /* 0x000ea80000300800 */
[----:B------:R-:W4:Y:S04]  /*1d6c0*/  LDL.LU R2, [R1+0x1108] ;  /* 0x0011080001027983 */ /* 0x000f280000300800 */
[----:B------:R-:W-:Y:S04]  /*1d6d0*/  STL.64 [R1+0x4a0], R44 ;  /* 0x0004a02c01007387 */ /* 0x000fe80000100a00 */
[----:B------:R1:W-:Y:S04]  /*1d6e0*/  STL.64 [R1+0x4a8], R46 ;  /* 0x0004a82e01007387 */ /* 0x0003e80000100a00 */
[----:B-1----:R-:W5:Y:S04]  /*1d6f0*/  LDL.LU.64 R46, [R1+0x1100] ;  /* 0x00110000012e7983 */ /* 0x002f680000300a00 */
[----:B------:R-:W5:Y:S04]  /*1d700*/  LDL.LU.64 R44, [R1+0x10f8] ;  /* 0x0010f800012c7983 */ /* 0x000f680000300a00 */
        /* <DEDUP_REMOVED lines=13> */
[----:B------:R1:W-:Y:S01]  /*1d7e0*/  STL.64 [R1+0x538], R18 ;  /* 0x0005381201007387 */ /* 0x0003e20000100a00 */
[C---:B------:R-:W-:Y:S03]  /*1d7f0*/  HMMA.1688.F32.TF32 R72, R216.reuse, R178, R72 ;  /* 0x000000b2d848723c */ /* 0x040fe60000081048 */
[----:B-1----:R-:W5:Y:S04]  /*1d800*/  LDL.LU.64 R18, [R1+0x10c0] ;  /* 0x0010c00001127983 */ /* 0x002f680000300a00 */
[----:B------:R-:W5:Y:S04]  /*1d810*/  LDL.LU.64 R16, [R1+0x10b8] ;  /* 0x0010b80001107983 */ /* 0x000f680000300a00 */
[----:B------:R-:W-:Y:S04]  /*1d820*/  STL.64 [R1+0x550], R12 ;  /* 0x0005500c01007387 */ /* 0x000fe80000100a00 */
[----:B------:R1:W-:Y:S01]  /*1d830*/  STL.64 [R1+0x558], R14 ;  /* 0x0005580e01007387 */ /* 0x0003e20000100a00 */
[----:B------:R-:W-:Y:S01]  /*1d840*/  HMMA.1688.F32.TF32 R4, R216, R182, R4 ;  /* 0x000000b6d804723c */ /* 0x000fe20000081004 */
[----:B---3--:R-:W-:-:S02]  /*1d850*/  MOV R210, R32 ;  /* 0x0000002000d27202 */ /* 0x008fc40000000f00 */
        /* <DEDUP_REMOVED lines=9> */
[C---:B------:R-:W-:Y:S03]  /*1d8f0*/  HMMA.1688.F32.TF32 R236, R216.reuse, R190, R236 ;  /* 0x000000bed8ec723c */ /* 0x040fe600000810ec */
[----:B-1----:R-:W5:Y:S04]  /*1d900*/  LDL.LU.64 R90, [R1+0x1090] ;  /* 0x00109000015a7983 */ /* 0x002f680000300a00 */
[----:B------:R-:W5:Y:S04]  /*1d910*/  LDL.LU.64 R88, [R1+0x1088] ;  /* 0x0010880001587983 */ /* 0x000f680000300a00 */
[----:B------:R-:W3:Y:S04]  /*1d920*/  LDL.LU R32, [R1+0x95c] ;  /* 0x00095c0001207983 */ /* 0x000ee80000300800 */
[----:B------:R-:W-:Y:S04]  /*1d930*/  STL.64 [R1+0x6c0], R168 ;  /* 0x0006c0a801007387 */ /* 0x000fe80000100a00 */
[----:B------:R1:W-:Y:S01]  /*1d940*/  STL.64 [R1+0x6c8], R170 ;  /* 0x0006c8aa01007387 */ /* 0x0003e20000100a00 */
[----:B------:R-:W-:Y:S03]  /*1d950*/  HMMA.1688.F32.TF32 R216, R216, R194, R172 ;  /* 0x000000c2d8d8723c */ /* 0x000fe600000810ac */
        /* <DEDUP_REMOVED lines=13> */
[----:B------:R-:W-:Y:S01]  /*1da30*/  IMAD.MOV.U32 R211, RZ, RZ, R24 ;  /* 0x000000ffffd37224 */ /* 0x000fe200078e0018 */
[C---:B------:R-:W-:Y:S02]  /*1da40*/  HMMA.1688.F32.TF32 R148, R220.reuse, R34, R148 ;  /* 0x00000022dc94723c */ /* 0x040fe40000081094 */
        /* <DEDUP_REMOVED lines=12> */
[----:B------:R-:W3:Y:S04]  /*1db10*/  LDL R24, [R1+0xf70] ;  /* 0x000f700001187983 */ /* 0x000ee80000100800 */
[----:B------:R-:W-:Y:S04]  /*1db20*/  STL.64 [R1+0x650], R236 ;  /* 0x000650ec01007387 */ /* 0x000fe80000100a00 */
[----:B------:R1:W-:Y:S01]  /*1db30*/  STL.64 [R1+0x658], R238 ;  /* 0x000658ee01007387 */ /* 0x0003e20000100a00 */
[----:B------:R-:W-:Y:S03]  /*1db40*/  HMMA.1688.F32.TF32 R244, R220, R54, R244 ;  /* 0x00000036dcf4723c */ /* 0x000fe600000810f4 */
[----:B-1----:R-:W5:Y:S04]  /*1db50*/  LDL.LU.64 R238, [R1+0x1020] ;  /* 0x0010200001ee7983 */ /* 0x002f680000300a00 */
[----:B------:R-:W5:Y:S04]  /*1db60*/  LDL.LU.64 R236, [R1+0x1018] ;  /* 0x0010180001ec7983 */ /* 0x000f680000300a00 */
[----:B------:R-:W5:Y:S04]  /*1db70*/  LDL.LU.64 R174, [R1+0x1010] ;  /* 0x0010100001ae7983 */ /* 0x000f680000300a00 */
[----:B------:R-:W5:Y:S04]  /*1db80*/  LDL.LU.64 R172, [R1+0x1008] ;  /* 0x0010080001ac7983 */ /* 0x000f680000300a00 */
[----:B------:R1:W-:Y:S04]  /*1db90*/  STL.64 [R1+0x5f0], R216 ;  /* 0x0005f0d801007387 */ /* 0x0003e80000100a00 */
[----:B------:R2:W-:Y:S04]  /*1dba0*/  STL.64 [R1+0x5f8], R218 ;  /* 0x0005f8da01007387 */ /* 0x0005e80000100a00 */
[----:B------:R-:W-:Y:S01]  /*1dbb0*/  STL.64 [R1+0x5e0], R160 ;  /* 0x0005e0a001007387 */ /* 0x000fe20000100a00 */
[----:B-1----:R-:W-:-:S02]  /*1dbc0*/  IMAD.MOV.U32 R216, RZ, RZ, R49 ;  /* 0x000000ffffd87224 */ /* 0x002fc400078e0031 */
[----:B------:R-:W-:Y:S01]  /*1dbd0*/  IMAD.MOV.U32 R217, RZ, RZ, R36 ;  /* 0x000000ffffd97224 */ /* 0x000fe200078e0024 */
[----:B--2---:R-:W-:Y:S01]  /*1dbe0*/  MOV R218, R33 ;  /* 0x0000002100da7202 */ /* 0x004fe20000000f00 */
[----:B------:R-:W-:Y:S01]  /*1dbf0*/  IMAD.MOV.U32 R219, RZ, RZ, R25 ;  /* 0x000000ffffdb7224 */ /* 0x000fe200078e0019 */
[----:B------:R1:W-:Y:S01]  /*1dc00*/  STL.64 [R1+0x5e8], R162 ;  /* 0x0005e8a201007387 */ /* 0x0003e20000100a00 */
[C---:B------:R-:W-:Y:S08]  /*1dc10*/  HMMA.1688.F32.TF32 R208, R220.reuse, R62, R208 ;  /* 0x0000003edcd0723c */ /* 0x040ff000000810d0 */
[----:B------:R-:W-:Y:S01]  /*1dc20*/  HMMA.1688.F32.TF32 R216, R220, R58, R216 ;  /* 0x0000003adcd8723c */ /* 0x000fe200000810d8 */
[----:B-1----:R-:W5:Y:S04]  /*1dc30*/  LDL.LU.64 R162, [R1+0x1000] ;  /* 0x0010000001a27983 */ /* 0x002f680000300a00 */
[----:B------:R-:W5:Y:S04]  /*1dc40*/  LDL.LU.64 R160, [R1+0xff8] ;  /* 0x000ff80001a07983 */ /* 0x000f680000300a00 */
[----:B------:R-:W2:Y:S04]  /*1dc50*/  LDL R25, [R1+0xf84] ;  /* 0x000f840001197983 */ /* 0x000ea80000100800 */
        /* <DEDUP_REMOVED lines=14> */
[----:B-1----:R-:W4:Y:S04]  /*1dd40*/  LDL.LU.64 R246, [R1+0xfc0] ;  /* 0x000fc00001f67983 */ /* 0x002f280000300a00 */
[----:B------:R-:W4:Y:S04]  /*1dd50*/  LDL.LU.64 R244, [R1+0xfb8] ;  /* 0x000fb80001f47983 */ /* 0x000f280000300a00 */
[----:B------:R-:W4:Y:S04]  /*1dd60*/  LDL.LU R27, [R1+0x960] ;  /* 0x00096000011b7983 */ /* 0x000f280000300800 */
[----:B------:R-:W-:Y:S04]  /*1dd70*/  STL.64 [R1+0x610], R216 ;  /* 0x000610d801007387 */ /* 0x000fe80000100a00 */
[----:B------:R-:W-:Y:S04]  /*1dd80*/  STL.64 [R1+0x618], R218 ;  /* 0x000618da01007387 */ /* 0x000fe80000100a00 */
[----:B------:R-:W4:Y:S04]  /*1dd90*/  LDL.LU R26, [R1+0x964] ;  /* 0x00096400011a7983 */ /* 0x000f280000300800 */
        /* <DEDUP_REMOVED lines=10> */
[----:B------:R-:W1:Y:S01]  /*1de40*/  S2R R180, SR_TID.X ;  /* 0x0000000000b47919 */ /* 0x000e620000002100 */
[----:B------:R-:W-:-:S04]  /*1de50*/  UIADD3 UR5, UPT, UPT, UR5, 0x1, URZ ;  /* 0x0000000105057890 */ /* 0x000fc8000fffe0ff */
[----:B------:R-:W-:-:S04]  /*1de60*/  UISETP.GT.AND UP0, UPT, UR5, 0x1, UPT ;  /* 0x000000010500788c */ /* 0x000fc8000bf04270 */
[----:B------:R-:W-:-:S04]  /*1de70*/  USEL UR5, UR5, URZ, !UP0 ;  /* 0x000000ff05057287 */ /* 0x000fc8000c000000 */
[----:B------:R-:W-:Y:S01]  /*1de80*/  ULEA UR7, UR5, UR4, 0xf ;  /* 0x0000000405077291 */ /* 0x000fe2000f8e78ff */
[----:B-1----:R-:W-:-:S05]  /*1de90*/  LOP3.LUT R181, R180, 0x3f, RZ, 0xc0, !PT ;  /* 0x0000003fb4b57812 */ /* 0x002fca00078ec0ff */
[----:B------:R-:W-:Y:S02]  /*1dea0*/  IMAD.SHL.U32 R34, R181, 0x4, RZ ;  /* 0x00000004b5227824 */ /* 0x000fe400078e00ff */
[----:B---3--:R-:W-:Y:S01]  /*1deb0*/  IMAD R24, R32, -0x20, R24 ;  /* 0xffffffe020187824 */ /* 0x008fe200078e0218 */
[----:B------:R-:W-:Y:S04]  /*1dec0*/  BAR.SYNC.DEFER_BLOCKING 0x0 ;  /* 0x0000000000007b1d */ /* 0x000fe80000010000 */
[----:B------:R-:W-:Y:S02]  /*1ded0*/  ISETP.GT.AND P0, PT, R24, RZ, PT ;  /* 0x000000ff1800720c */ /* 0x000fe40003f04270 */
[----:B--2---:R-:W-:Y:S02]  /*1dee0*/  ISETP.GE.AND P5, PT, R32, R25, PT ;  /* 0x000000192000720c */ /* 0x004fe40003fa6270 */
[----:B------:R-:W-:-:S04]  /*1def0*/  SEL R25, RZ, 0x4, !P0 ;  /* 0x00000004ff197807 */ /* 0x000fc80004000000 */
[----:B------:R-:W-:-:S04]  /*1df00*/  SEL R25, R25, RZ, !P5 ;  /* 0x000000ff19197207 */ /* 0x000fc80006800000 */
[----:B------:R-:W-:Y:S02]  /*1df10*/  ISETP.NE.U32.AND P0, PT, R25, RZ, PT ;  /* 0x000000ff1900720c */ /* 0x000fe40003f05070 */
[----:B------:R-:W-:Y:S02]  /*1df20*/  IADD3 R25, PT, PT, R34, UR7, RZ ;  /* 0x0000000722197c10 */ /* 0x000fe4000fffe0ff */
[----:B----4-:R-:W-:-:S05]  /*1df30*/  IADD3 R26, P1, PT, R26, R3, RZ ;  /* 0x000000031a1a7210 */ /* 0x010fca0007f3e0ff */
[----:B------:R-:W-:Y:S01]  /*1df40*/  IMAD.X R27, R27, 0x1, R2, P1 ;  /* 0x000000011b1b7824 */ /* 0x000fe200008e0602 */
[----:B------:R-:W-:Y:S04]  /*1df50*/  STL [R1+0x964], R26 ;  /* 0x0009641a01007387 */ /* 0x000fe80000100800 */
[----:B------:R1:W-:Y:S04]  /*1df60*/  STL [R1+0x960], R27 ;  /* 0x0009601b01007387 */ /* 0x0003e80000100800 */
[----:B------:R-:W2:Y:S01]  /*1df70*/  LDL.LU R36, [R1+0x9e8] ;  /* 0x0009e80001247983 */ /* 0x000ea20000300800 */
[----:B------:R-:W-:-:S03]  /*1df80*/  IADD3 R33, P1, PT, R33, R3, RZ ;  /* 0x0000000321217210 */ /* 0x000fc60007f3e0ff */
[----:B------:R-:W3:Y:S02]  /*1df90*/  LDL.LU R35, [R1+0x9ec] ;  /* 0x0009ec0001237983 */ /* 0x000ee40000300800 */
[--C-:B------:R-:W-:Y:S01]  /*1dfa0*/  IMAD.X R51, R51, 0x1, R2.reuse, P1 ;  /* 0x0000000133337824 */ /* 0x100fe200008e0602 */
[----:B------:R-:W-:Y:S01]  /*1dfb0*/  IADD3 R49, P2, PT, R49, R3, RZ ;  /* 0x0000000331317210 */ /* 0x000fe20007f5e0ff */
[----:B------:R-:W-:Y:S04]  /*1dfc0*/  STL [R1+0x96c], R33 ;  /* 0x00096c2101007387 */ /* 0x000fe80000100800 */
[----:B------:R-:W-:Y:S01]  /*1dfd0*/  IMAD.X R50, R50, 0x1, R2, P2 ;  /* 0x0000000132327824 */ /* 0x000fe200010e0602 */
[----:B------:R-:W-:Y:S01]  /*1dfe0*/  @!PT LDS RZ, [RZ] ;  /* 0x00000000fffff984 */ /* 0x000fe20000000800 */
[----:B------:R-:W-:Y:S01]  /*1dff0*/  @!PT LDS RZ, [RZ] ;  /* 0x00000000fffff984 */ /* 0x000fe20000000800 */
[----:B------:R-:W-:Y:S01]  /*1e000*/  @!PT LDS RZ, [RZ] ;  /* 0x00000000fffff984 */ /* 0x000fe20000000800 */
[----:B------:R1:W-:Y:S04]  /*1e010*/  LDGSTS.E [R25], desc[UR28][R26.64], P0 ;  /* 0x000000001a197fae */ /* 0x0003e800081a101c */
[----:B------:R4:W-:Y:S04]  /*1e020*/  STL [R1+0x968], R51 ;  /* 0x0009683301007387 */ /* 0x0009e80000100800 */
[----:B------:R-:W-:Y:S01]  /*1e030*/  STL [R1+0x974], R49 ;  /* 0x0009743101007387 */ /* 0x000fe20000100800 */
[----:B-1----:R-:W-:Y:S01]  /*1e040*/  MOV R27, R51 ;  /* 0x00000033001b7202 */ /* 0x002fe20000000f00 */
[----:B------:R-:W-:-:S02]  /*1e050*/  IMAD.MOV.U32 R26, RZ, RZ, R33 ;  /* 0x000000ffff1a7224 */ /* 0x000fc400078e0021 */
[----:B----4-:R-:W4:Y:S04]  /*1e060*/  LDL.LU R51, [R1+0x9f0] ;  /* 0x0009f00001337983 */ /* 0x010f280000300800 */
[----:B------:R1:W-:Y:S04]  /*1e070*/  STL [R1+0x970], R50 ;  /* 0x0009703201007387 */ /* 0x0003e80000100800 */
[----:B------:R-:W4:Y:S01]  /*1e080*/  LDL.LU R33, [R1+0x9f4] ;  /* 0x0009f40001217983 */ /* 0x000f220000300800 */
[----:B------:R-:W-:-:S03]  /*1e090*/  ISETP.GT.AND P1, PT, R24, 0x4, PT ;  /* 0x000000041800780c */ /* 0x000fc60003f24270 */
[----:B------:R1:W-:Y:S01]  /*1e0a0*/  LDGSTS.E [R25+0x100], desc[UR28][R26.64], P0 ;  /* 0x001000001a197fae */ /* 0x0003e200081a101c */
[-C--:B------:R-:W-:Y:S02]  /*1e0b0*/  IADD3 R38, P2, PT, R38, R3.reuse, RZ ;  /* 0x0000000326267210 */ /* 0x080fe40007f5e0ff */
[----:B------:R-:W-:Y:S01]  /*1e0c0*/  IADD3 R54, P3, PT, R54, R3, RZ ;  /* 0x0000000336367210 */ /* 0x000fe20007f7e0ff */
[----:B-1----:R-:W-:Y:S02]  /*1e0d0*/  IMAD.MOV.U32 R26, RZ, RZ, R49 ;  /* 0x000000ffff1a7224 */ /* 0x002fe400078e0031 */
[----:B------:R-:W-:Y:S02]  /*1e0e0*/  IMAD.MOV.U32 R27, RZ, RZ, R50 ;  /* 0x000000ffff1b7224 */ /* 0x000fe400078e0032 */
[----:B------:R-:W-:Y:S01]  /*1e0f0*/  IMAD.X R39, R39, 0x1, R2, P2 ;  /* 0x0000000127277824 */ /* 0x000fe200010e0602 */
[----:B------:R-:W4:Y:S04]  /*1e100*/  LDL.LU R50, [R1+0x9f8] ;  /* 0x0009f80001327983 */ /* 0x000f280000300800 */
[----:B------:R1:W-:Y:S01]  /*1e110*/  LDGSTS.E [R25+0x200], desc[UR28][R26.64], P0 ;  /* 0x002000001a197fae */ /* 0x0003e200081a101c */
[----:B------:R-:W-:-:S03]  /*1e120*/  IADD3.X R55, PT, PT, R55, R2, RZ, P3, !PT ;  /* 0x0000000237377210 */ /* 0x000fc60001ffe4ff */
[----:B------:R-:W4:Y:S01]  /*1e130*/  LDL.LU R49, [R1+0x9fc] ;  /* 0x0009fc0001317983 */ /* 0x000f220000300800 */
[----:B-1----:R-:W-:-:S03]  /*1e140*/  SEL R26, RZ, 0x4, !P1 ;  /* 0x00000004ff1a7807 */ /* 0x002fc60004800000 */
[----:B------:R-:W-:Y:S01]  /*1e150*/  STL [R1+0x97c], R38 ;  /* 0x00097c2601007387 */ /* 0x000fe20000100800 */
[----:B------:R-:W-:-:S03]  /*1e160*/  SEL R26, R26, RZ, !P5 ;  /* 0x000000ff1a1a7207 */ /* 0x000fc60006800000 */
[----:B------:R1:W-:Y:S01]  /*1e170*/  STL [R1+0x978], R39 ;  /* 0x0009782701007387 */ /* 0x0003e20000100800 */
[----:B------:R-:W-:Y:S01]  /*1e180*/  IMAD.MOV.U32 R27, RZ, RZ, R39 ;  /* 0x000000ffff1b7224 */ /* 0x000fe200078e0027 */
[----:B------:R-:W-:Y:S02]  /*1e190*/  ISETP.NE.U32.AND P1, PT, R26, RZ, PT ;  /* 0x000000ff1a00720c */ /* 0x000fe40003f25070 */
[----:B------:R-:W-:Y:S01]  /*1e1a0*/  STL [R1+0x9e4], R54 ;  /* 0x0009e43601007387 */ /* 0x000fe20000100800 */
[----:B------:R-:W-:-:S03]  /*1e1b0*/  IMAD.MOV.U32 R26, RZ, RZ, R38 ;  /* 0x000000ffff1a7224 */ /* 0x000fc600078e0026 */
[----:B-1----:R-:W4:Y:S04]  /*1e1c0*/  LDL.LU R39, [R1+0xa60] ;  /* 0x000a600001277983 */ /* 0x002f280000300800 */
[----:B------:R1:W-:Y:S04]  /*1e1d0*/  STL [R1+0x9e0], R55 ;  /* 0x0009e03701007387 */ /* 0x0003e80000100800 */
[----:B------:R-:W4:Y:S04]  /*1e1e0*/  LDL.LU R38, [R1+0xa64] ;  /* 0x000a640001267983 */ /* 0x000f280000300800 */
[----:B------:R1:W-:Y:S02]  /*1e1f0*/  LDGSTS.E [R25+0x300], desc[UR28][R26.64], P0 ;  /* 0x003000001a197fae */ /* 0x0003e400081a101c */
[----:B-1----:R-:W-:Y:S01]  /*1e200*/  IMAD.MOV.U32 R26, RZ, RZ, R54 ;  /* 0x000000ffff1a7224 */ /* 0x002fe200078e0036 */
[----:B------:R-:W-:-:S02]  /*1e210*/  MOV R27, R55 ;  /* 0x00000037001b7202 */ /* 0x000fc40000000f00 */
[----:B------:R-:W4:Y:S04]  /*1e220*/  LDL.LU R55, [R1+0xa68] ;  /* 0x000a680001377983 */ /* 0x000f280000300800 */
[----:B------:R-:W4:Y:S04]  /*1e230*/  LDL.LU R54, [R1+0xa6c] ;  /* 0x000a6c0001367983 */ /* 0x000f280000300800 */
[----:B------:R1:W-:Y:S01]  /*1e240*/  LDGSTS.E [R25+0x1000], desc[UR28][R26.64], P1 ;  /* 0x010000001a197fae */ /* 0x0003e200089a101c */
[----:B---3--:R-:W-:-:S05]  /*1e250*/  IADD3 R35, P0, PT, R35, R3, RZ ;  /* 0x0000000323237210 */ /* 0x008fca0007f1e0ff */
[----:B--2---:R-:W-:Y:S01]  /*1e260*/  IMAD.X R36, R36, 0x1, R2, P0 ;  /* 0x0000000124247824 */ /* 0x004fe200000e0602 */
[----:B------:R-:W-:Y:S01]  /*1e270*/  STL [R1+0x9ec], R35 ;  /* 0x0009ec2301007387 */ /* 0x000fe20000100800 */
[----:B-1----:R-:W-:Y:S02]  /*1e280*/  MOV R26, R35 ;  /* 0x00000023001a7202 */ /* 0x002fe40000000f00 */
[----:B------:R-:W-:Y:S01]  /*1e290*/  IMAD.MOV.U32 R27, RZ, RZ, R36 ;  /* 0x000000ffff1b7224 */ /* 0x000fe200078e0024 */
[----:B------:R1:W-:Y:S01]  /*1e2a0*/  STL [R1+0x9e8], R36 ;  /* 0x0009e82401007387 */ /* 0x0003e20000100800 */
[----:B----4-:R-:W-:-:S03]  /*1e2b0*/  IADD3 R33, P2, PT, R33, R3, RZ ;  /* 0x0000000321217210 */ /* 0x010fc60007f5e0ff */
[----:B------:R2:W-:Y:S02]  /*1e2c0*/  LDGSTS.E [R25+0x1100], desc[UR28][R26.64], P1 ;  /* 0x011000001a197fae */ /* 0x0005e400089a101c */
[----:B------:R-:W-:Y:S02]  /*1e2d0*/  IMAD.X R51, R51, 0x1, R2, P2 ;  /* 0x0000000133337824 */ /* 0x000fe400010e0602 */
[----:B------:R-:W-:Y:S04]  /*1e2e0*/  STL [R1+0x9f4], R33 ;  /* 0x0009f42101007387 */ /* 0x000fe80000100800 */
[----:B-1----:R-:W3:Y:S04]  /*1e2f0*/  LDL.LU R36, [R1+0xa70] ;  /* 0x000a700001247983 */ /* 0x002ee80000300800 */
[----:B------:R1:W-:Y:S04]  /*1e300*/  STL [R1+0x9f0], R51 ;  /* 0x0009f03301007387 */ /* 0x0003e80000100800 */
[----:B------:R-:W4:Y:S01]  /*1e310*/  LDL.LU R35, [R1+0xa74] ;  /* 0x000a740001237983 */ /* 0x000f220000300800 */
[----:B--2---:R-:W-:Y:S01]  /*1e320*/  IMAD.MOV.U32 R26, RZ, RZ, R33 ;  /* 0x000000ffff1a7224 */ /* 0x004fe200078e0021 */
[----:B------:R-:W-:-:S02]  /*1e330*/  MOV R27, R51 ;  /* 0x00000033001b7202 */ /* 0x000fc40000000f00 */
[----:B------:R-:W-:Y:S01]  /*1e340*/  ISETP.GT.AND P0, PT, R24, 0x8, PT ;  /* 0x000000081800780c */ /* 0x000fe20003f04270 */
[----:B-1----:R-:W2:Y:S04]  /*1e350*/  LDL.LU R51, [R1+0xa78] ;  /* 0x000a780001337983 */ /* 0x002ea80000300800 */
[----:B------:R1:W-:Y:S01]  /*1e360*/  LDGSTS.E [R25+0x1200], desc[UR28][R26.64], P1 ;  /* 0x012000001a197fae */ /* 0x0003e200089a101c */
[----:B------:R-:W-:-:S03]  /*1e370*/  IADD3 R49, P2, PT, R49, R3, RZ ;  /* 0x0000000331317210 */ /* 0x000fc60007f5e0ff */
[----:B------:R-:W2:Y:S02]  /*1e380*/  LDL.LU R33, [R1+0xa7c] ;  /* 0x000a7c0001217983 */ /* 0x000ea40000300800 */
[----:B------:R-:W-:Y:S01]  /*1e390*/  IMAD.X R50, R50, 0x1, R2, P2 ;  /* 0x0000000132327824 */ /* 0x000fe200010e0602 */
[----:B-1----:R-:W-:Y:S01]  /*1e3a0*/  SEL R26, RZ, 0x4, !P0 ;  /* 0x00000004ff1a7807 */ /* 0x002fe20004000000 */
[----:B------:R-:W-:Y:S03]  /*1e3b0*/  STL [R1+0x9fc], R49 ;  /* 0x0009fc3101007387 */ /* 0x000fe60000100800 */
[----:B------:R-:W-:Y:S01]  /*1e3c0*/  SEL R26, R26, RZ, !P5 ;  /* 0x000000ff1a1a7207 */ /* 0x000fe20006800000 */
[----:B------:R1:W-:Y:S01]  /*1e3d0*/  STL [R1+0x9f8], R50 ;  /* 0x0009f83201007387 */ /* 0x0003e20000100800 */
[----:B------:R-:W-:Y:S02]  /*1e3e0*/  IMAD.MOV.U32 R27, RZ, RZ, R50 ;  /* 0x000000ffff1b7224 */ /* 0x000fe400078e0032 */
[----:B------:R-:W-:-:S02]  /*1e3f0*/  ISETP.NE.U32.AND P0, PT, R26, RZ, PT ;  /* 0x000000ff1a00720c */ /* 0x000fc40003f05070 */
[----:B------:R-:W-:-:S05]  /*1e400*/  MOV R26, R49 ;  /* 0x00000031001a7202 */ /* 0x000fca0000000f00 */
[----:B------:R1:W-:Y:S01]  /*1e410*/  LDGSTS.E [R25+0x1300], desc[UR28][R26.64], P1 ;  /* 0x013000001a197fae */ /* 0x0003e200089a101c */
[----:B------:R-:W-:-:S05]  /*1e420*/  IADD3 R38, P3, PT, R38, R3, RZ ;  /* 0x0000000326267210 */ /* 0x000fca0007f7e0ff */
[----:B------:R-:W-:Y:S01]  /*1e430*/  IMAD.X R39, R39, 0x1, R2, P3 ;  /* 0x0000000127277824 */ /* 0x000fe200018e0602 */
[----:B------:R-:W-:Y:S04]  /*1e440*/  STL [R1+0xa64], R38 ;  /* 0x000a642601007387 */ /* 0x000fe80000100800 */
[----:B-1----:R-:W2:Y:S04]  /*1e450*/  LDL.LU R50, [R1+0xae0] ;  /* 0x000ae00001327983 */ /* 0x002ea80000300800 */
[----:B------:R1:W-:Y:S04]  /*1e460*/  STL [R1+0xa60], R39 ;  /* 0x000a602701007387 */ /* 0x0003e80000100800 */
[----:B------:R-:W2:Y:S01]  /*1e470*/  LDL.LU R49, [R1+0xae4] ;  /* 0x000ae40001317983 */ /* 0x000ea20000300800 */
[----:B------:R-:W-:Y:S01]  /*1e480*/  IADD3 R54, P1, PT, R54, R3, RZ ;  /* 0x0000000336367210 */ /* 0x000fe20007f3e0ff */
[----:B------:R-:W-:Y:S01]  /*1e490*/  IMAD.MOV.U32 R26, RZ, RZ, R38 ;  /* 0x000000ffff1a7224 */ /* 0x000fe200078e0026 */
[----:B------:R-:W-:-:S02]  /*1e4a0*/  MOV R27, R39 ;  /* 0x00000027001b7202 */ /* 0x000fc40000000f00 */
[----:B-1----:R-:W2:Y:S01]  /*1e4b0*/  LDL.LU R39, [R1+0xae8] ;  /* 0x000ae80001277983 */ /* 0x002ea20000300800 */
[----:B------:R-:W-:-:S03]  /*1e4c0*/  IMAD.X R55, R55, 0x1, R2, P1 ;  /* 0x0000000137377824 */ /* 0x000fc600008e0602 */
[----:B------:R-:W2:Y:S04]  /*1e4d0*/  LDL.LU R38, [R1+0xaec] ;  /* 0x000aec0001267983 */ /* 0x000ea80000300800 */
[----:B------:R-:W-:Y:S04]  /*1e4e0*/  STL [R1+0xa6c], R54 ;  /* 0x000a6c3601007387 */ /* 0x000fe80000100800 */
[----:B------:R1:W-:Y:S04]  /*1e4f0*/  LDGSTS.E [R25+0x2000], desc[UR28][R26.64], P0 ;  /* 0x020000001a197fae */ /* 0x0003e800081a101c */
[----:B------:R3:W-:Y:S01]  /*1e500*/  STL [R1+0xa68], R55 ;  /* 0x000a683701007387 */ /* 0x0007e20000100800 */
[----:B-1----:R-:W-:Y:S01]  /*1e510*/  IMAD.MOV.U32 R27, RZ, RZ, R55 ;  /* 0x000000ffff1b7224 */ /* 0x002fe200078e0037 */
[----:B------:R-:W-:-:S02]  /*1e520*/  MOV R26, R54 ;  /* 0x00000036001a7202 */ /* 0x000fc40000000f00 */
[----:B------:R-:W-:-:S03]  /*1e530*/  ISETP.GT.AND P1, PT, R24, 0xc, PT ;  /* 0x0000000c1800780c */ /* 0x000fc60003f24270 */
[----:B------:R1:W-:Y:S01]  /*1e540*/  LDGSTS.E [R25+0x2100], desc[UR28][R26.64], P0 ;  /* 0x021000001a197fae */ /* 0x0003e200081a101c */
[----:B----4-:R-:W-:-:S05]  /*1e550*/  IADD3 R35, P2, PT, R35, R3, RZ ;  /* 0x0000000323237210 */ /* 0x010fca0007f5e0ff */
[----:B---3--:R-:W-:Y:S01]  /*1e560*/  IMAD.X R36, R36, 0x1, R2, P2 ;  /* 0x0000000124247824 */ /* 0x008fe200010e0602 */
[----:B------:R-:W-:Y:S04]  /*1e570*/  STL [R1+0xa74], R35 ;  /* 0x000a742301007387 */ /* 0x000fe80000100800 */
[----:B------:R-:W3:Y:S04]  /*1e580*/  LDL.LU R55, [R1+0xaf0] ;  /* 0x000af00001377983 */ /* 0x000ee80000300800 */
[----:B------:R4:W-:Y:S04]  /*1e590*/  STL [R1+0xa70], R36 ;  /* 0x000a702401007387 */ /* 0x0009e80000100800 */
[----:B------:R-:W3:Y:S01]  /*1e5a0*/  LDL.LU R54, [R1+0xaf4] ;  /* 0x000af40001367983 */ /* 0x000ee20000300800 */
[----:B-1----:R-:W-:Y:S01]  /*1e5b0*/  IMAD.MOV.U32 R26, RZ, RZ, R35 ;  /* 0x000000ffff1a7224 */ /* 0x002fe200078e0023 */
[----:B------:R-:W-:-:S02]  /*1e5c0*/  MOV R27, R36 ;  /* 0x00000024001b7202 */ /* 0x000fc40000000f00 */
[----:B--2---:R-:W-:Y:S01]  /*1e5d0*/  IADD3 R33, P2, PT, R33, R3, RZ ;  /* 0x0000000321217210 */ /* 0x004fe20007f5e0ff */
[----:B----4-:R-:W2:Y:S04]  /*1e5e0*/  LDL.LU R36, [R1+0xaf8] ;  /* 0x000af80001247983 */ /* 0x010ea80000300800 */
[----:B------:R1:W-:Y:S01]  /*1e5f0*/  LDGSTS.E [R25+0x2200], desc[UR28][R26.64], P0 ;  /* 0x022000001a197fae */ /* 0x0003e200081a101c */
[----:B------:R-:W-:-:S03]  /*1e600*/  IMAD.X R51, R51, 0x1, R2, P2 ;  /* 0x0000000133337824 */ /* 0x000fc600010e0602 */
[----:B------:R-:W4:Y:S01]  /*1e610*/  LDL.LU R35, [R1+0xafc] ;  /* 0x000afc0001237983 */ /* 0x000f220000300800 */
[----:B-1----:R-:W-:-:S03]  /*1e620*/  SEL R26, RZ, 0x4, !P1 ;  /* 0x00000004ff1a7807 */ /* 0x002fc60004800000 */
[----:B------:R-:W-:Y:S01]  /*1e630*/  STL [R1+0xa7c], R33 ;  /* 0x000a7c2101007387 */ /* 0x000fe20000100800 */
[----:B------:R-:W-:-:S03]  /*1e640*/  SEL R26, R26, RZ, !P5 ;  /* 0x000000ff1a1a7207 */ /* 0x000fc60006800000 */
[----:B------:R1:W-:Y:S01]  /*1e650*/  STL [R1+0xa78], R51 ;  /* 0x000a783301007387 */ /* 0x0003e20000100800 */
[----:B------:R-:W-:Y:S01]  /*1e660*/  IMAD.MOV.U32 R27, RZ, RZ, R51 ;  /* 0x000000ffff1b7224 */ /* 0x000fe200078e0033 */
[----:B------:R-:W-:Y:S02]  /*1e670*/  ISETP.NE.U32.AND P1, PT, R26, RZ, PT ;  /* 0x000000ff1a00720c */ /* 0x000fe40003f25070 */
        /* <DEDUP_REMOVED lines=10> */
[----:B------:R-:W-:-:S03]  /*1e720*/  MOV R27, R50 ;  /* 0x00000032001b7202 */ /* 0x000fc60000000f00 */
[----:B------:R-:W-:Y:S01]  /*1e730*/  IMAD.X R39, R39, 0x1, R2, P0 ;  /* 0x0000000127277824 */ /* 0x000fe200000e0602 */
[----:B-1----:R-:W2:Y:S04]  /*1e740*/  LDL.LU R50, [R1+0xb68] ;  /* 0x000b680001327983 */ /* 0x002ea80000300800 */
        /* <DEDUP_REMOVED lines=8> */
[----:B---3--:R-:W-:-:S05]  /*1e7d0*/  IADD3 R54, P2, PT, R54, R3, RZ ;  /* 0x0000000336367210 */ /* 0x008fca0007f5e0ff */
[----:B------:R-:W-:Y:S01]  /*1e7e0*/  IMAD.X R55, R55, 0x1, R2, P2 ;  /* 0x0000000137377824 */ /* 0x000fe200010e0602 */
[----:B------:R-:W-:Y:S04]  /*1e7f0*/  STL [R1+0xaf4], R54 ;  /* 0x000af43601007387 */ /* 0x000fe80000100800 */
[----:B------:R-:W3:Y:S04]  /*1e800*/  LDL.LU R39, [R1+0xb70] ;  /* 0x000b700001277983 */ /* 0x000ee80000300800 */
[----:B------:R-:W-:Y:S04]  /*1e810*/  STL [R1+0xaf0], R55 ;  /* 0x000af03701007387 */ /* 0x000fe80000100800 */
[----:B------:R-:W3:Y:S01]  /*1e820*/  LDL.LU R38, [R1+0xb74] ;  /* 0x000b740001267983 */ /* 0x000ee20000300800 */
[----:B-1----:R-:W-:Y:S01]  /*1e830*/  IMAD.MOV.U32 R26, RZ, RZ, R54 ;  /* 0x000000ffff1a7224 */ /* 0x002fe200078e0036 */
[----:B------:R-:W-:-:S02]  /*1e840*/  MOV R27, R55 ;  /* 0x00000037001b7202 */ /* 0x000fc40000000f00 */
[----:B----4-:R-:W-:-:S03]  /*1e850*/  IADD3 R35, P2, PT, R35, R3, RZ ;  /* 0x0000000323237210 */ /* 0x010fc60007f5e0ff */
[----:B------:R1:W-:Y:S02]  /*1e860*/  LDGSTS.E [R25+0x3200], desc[UR28][R26.64], P1 ;  /* 0x032000001a197fae */ /* 0x0003e400089a101c */
[----:B--2---:R-:W-:Y:S02]  /*1e870*/  IMAD.X R36, R36, 0x1, R2, P2 ;  /* 0x0000000124247824 */ /* 0x004fe400010e0602 */
[----:B------:R-:W-:Y:S01]  /*1e880*/  STL [R1+0xafc], R35 ;  /* 0x000afc2301007387 */ /* 0x000fe20000100800 */
[----:B-1----:R-:W-:-:S03]  /*1e890*/  SEL R26, RZ, 0x4, !P0 ;  /* 0x00000004ff1a7807 */ /* 0x002fc60004000000 */
[----:B------:R1:W-:Y:S01]  /*1e8a0*/  STL [R1+0xaf8], R36 ;  /* 0x000af82401007387 */ /* 0x0003e20000100800 */
[----:B------:R-:W-:Y:S01]  /*1e8b0*/  SEL R26, R26, RZ, !P5 ;  /* 0x000000ff1a1a7207 */ /* 0x000fe20006800000 */
[----:B------:R-:W-:-:S03]  /*1e8c0*/  IMAD.MOV.U32 R27, RZ, RZ, R36 ;  /* 0x000000ffff1b7224 */ /* 0x000fc600078e0024 */
[----:B------:R-:W-:Y:S02]  /*1e8d0*/  ISETP.NE.U32.AND P0, PT, R26, RZ, PT ;  /* 0x000000ff1a00720c */ /* 0x000fe40003f05070 */
[----:B------:R-:W-:-:S05]  /*1e8e0*/  MOV R26, R35 ;  /* 0x00000023001a7202 */ /* 0x000fca0000000f00 */
[----:B------:R2:W-:Y:S01]  /*1e8f0*/  LDGSTS.E [R25+0x3300], desc[UR28][R26.64], P1 ;  /* 0x033000001a197fae */ /* 0x0005e200089a101c */
[----:B------:R-:W-:-:S05]  /*1e900*/  IADD3 R33, P3, PT, R33, R3, RZ ;  /* 0x0000000321217210 */ /* 0x000fca0007f7e0ff */
[----:B------:R-:W-:Y:S01]  /*1e910*/  IMAD.X R51, R51, 0x1, R2, P3 ;  /* 0x0000000133337824 */ /* 0x000fe200018e0602 */
[----:B------:R4:W-:Y:S04]  /*1e920*/  STL [R1+0xb64], R33 ;  /* 0x000b642101007387 */ /* 0x0009e80000100800 */
[----:B------:R-:W3:Y:S04]  /*1e930*/  LDL.LU R62, [R1+0xb78] ;  /* 0x000b7800013e7983 */ /* 0x000ee80000300800 */
[----:B------:R3:W-:Y:S04]  /*1e940*/  STL [R1+0xb60], R51 ;  /* 0x000b603301007387 */ /* 0x0007e80000100800 */
[----:B-1----:R-:W3:Y:S01]  /*1e950*/  LDL.LU R36, [R1+0xb7c] ;  /* 0x000b7c0001247983 */ /* 0x002ee20000300800 */
[----:B--2---:R-:W-:-:S03]  /*1e960*/  IMAD.MOV.U32 R26, RZ, RZ, R33 ;  /* 0x000000ffff1a7224 */ /* 0x004fc600078e0021 */
[----:B------:R-:W2:Y:S04]  /*1e970*/  LDL.LU R35, [R1+0xbe0] ;  /* 0x000be00001237983 */ /* 0x000ea80000300800 */
[----:B----4-:R-:W4:Y:S01]  /*1e980*/  LDL.LU R33, [R1+0xbe4] ;  /* 0x000be40001217983 */ /* 0x010f220000300800 */
[----:B------:R-:W-:-:S03]  /*1e990*/  IADD3 R49, P1, PT, R49, R3, RZ ;  /* 0x0000000331317210 */ /* 0x000fc60007f3e0ff */
[----:B------:R-:W2:Y:S02]  /*1e9a0*/  LDL.LU R59, [R1+0xbe8] ;  /* 0x000be800013b7983 */ /* 0x000ea40000300800 */
[----:B------:R-:W-:Y:S02]  /*1e9b0*/  IMAD.X R50, R50, 0x1, R2, P1 ;  /* 0x0000000132327824 */ /* 0x000fe400008e0602 */
[----:B------:R-:W-:Y:S04]  /*1e9c0*/  STL [R1+0xb6c], R49 ;  /* 0x000b6c3101007387 */ /* 0x000fe80000100800 */
[----:B------:R1:W-:Y:S01]  /*1e9d0*/  STL [R1+0xb68], R50 ;  /* 0x000b683201007387 */ /* 0x0003e20000100800 */
[----:B------:R-:W-:-:S05]  /*1e9e0*/  MOV R27, R51 ;  /* 0x00000033001b7202 */ /* 0x000fca0000000f00 */
[----:B------:R1:W-:Y:S01]  /*1e9f0*/  LDGSTS.E [R25+0x4000], desc[UR28][R26.64], P0 ;  /* 0x040000001a197fae */ /* 0x0003e200081a101c */
[----:B------:R-:W-:Y:S02]  /*1ea00*/  ISETP.GT.AND P1, PT, R24, 0x14, PT ;  /* 0x000000141800780c */ /* 0x000fe40003f24270 */
[----:B-1----:R-:W-:Y:S01]  /*1ea10*/  MOV R26, R49 ;  /* 0x00000031001a7202 */ /* 0x002fe20000000f00 */
[----:B------:R-:W-:-:S05]  /*1ea20*/  IMAD.MOV.U32 R27, RZ, RZ, R50 ;  /* 0x000000ffff1b7224 */ /* 0x000fca00078e0032 */
[----:B------:R1:W-:Y:S01]  /*1ea30*/  LDGSTS.E [R25+0x4100], desc[UR28][R26.64], P0 ;  /* 0x041000001a197fae */ /* 0x0003e200081a101c */
[----:B---3--:R-:W-:-:S05]  /*1ea40*/  IADD3 R38, P2, PT, R38, R3, RZ ;  /* 0x0000000326267210 */ /* 0x008fca0007f5e0ff */
[----:B------:R-:W-:Y:S01]  /*1ea50*/  IMAD.X R39, R39, 0x1, R2, P2 ;  /* 0x0000000127277824 */ /* 0x000fe200010e0602 */
[----:B------:R-:W-:Y:S04]  /*1ea60*/  STL [R1+0xb74], R38 ;  /* 0x000b742601007387 */ /* 0x000fe80000100800 */
[----:B------:R-:W3:Y:S04]  /*1ea70*/  LDL.LU R58, [R1+0xbec] ;  /* 0x000bec00013a7983 */ /* 0x000ee80000300800 */
[----:B------:R1:W-:Y:S04]  /*1ea80*/  STL [R1+0xb70], R39 ;  /* 0x000b702701007387 */ /* 0x0003e80000100800 */
[----:B------:R-:W3:Y:S04]  /*1ea90*/  LDL.LU R55, [R1+0xbf0] ;  /* 0x000bf00001377983 */ /* 0x000ee80000300800 */
[----:B------:R-:W3:Y:S01]  /*1eaa0*/  LDL.LU R54, [R1+0xbf4] ;  /* 0x000bf40001367983 */ /* 0x000ee20000300800 */
[----:B-1----:R-:W-:Y:S01]  /*1eab0*/  IMAD.MOV.U32 R26, RZ, RZ, R38 ;  /* 0x000000ffff1a7224 */ /* 0x002fe200078e0026 */
[----:B------:R-:W-:-:S02]  /*1eac0*/  MOV R27, R39 ;  /* 0x00000027001b7202 */ /* 0x000fc40000000f00 */
[----:B------:R-:W3:Y:S04]  /*1ead0*/  LDL.LU R51, [R1+0xbf8] ;  /* 0x000bf80001337983 */ /* 0x000ee80000300800 */
[----:B------:R-:W3:Y:S04]  /*1eae0*/  LDL.LU R50, [R1+0xbfc] ;  /* 0x000bfc0001327983 */ /* 0x000ee80000300800 */
[----:B------:R1:W-:Y:S04]  /*1eaf0*/  LDGSTS.E [R25+0x4200], desc[UR28][R26.64], P0 ;  /* 0x042000001a197fae */ /* 0x0003e800081a101c */
[----:B------:R-:W3:Y:S04]  /*1eb00*/  LDL.LU R49, [R1+0xc60] ;  /* 0x000c600001317983 */ /* 0x000ee80000300800 */
[----:B------:R-:W3:Y:S01]  /*1eb10*/  LDL.LU R39, [R1+0xc64] ;  /* 0x000c640001277983 */ /* 0x000ee20000300800 */
[----:B-1----:R-:W-:-:S03]  /*1eb20*/  SEL R26, RZ, 0x4, !P1 ;  /* 0x00000004ff1a7807 */ /* 0x002fc60004800000 */
[----:B------:R-:W3:Y:S01]  /*1eb30*/  LDL.LU R38, [R1+0xc68] ;  /* 0x000c680001267983 */ /* 0x000ee20000300800 */
[----:B------:R-:W-:Y:S02]  /*1eb40*/  SEL R26, R26, RZ, !P5 ;  /* 0x000000ff1a1a7207 */ /* 0x000fe40006800000 */
[----:B------:R-:W-:Y:S02]  /*1eb50*/  IADD3 R36, P2, PT, R36, R3, RZ ;  /* 0x0000000324247210 */ /* 0x000fe40007f5e0ff */
[----:B------:R-:W-:-:S03]  /*1eb60*/  ISETP.NE.U32.AND P1, PT, R26, RZ, PT ;  /* 0x000000ff1a00720c */ /* 0x000fc60003f25070 */
[----:B------:R-:W-:Y:S01]  /*1eb70*/  IMAD.X R62, R62, 0x1, R2, P2 ;  /* 0x000000013e3e7824 */ /* 0x000fe200010e0602 */
[----:B----4-:R-:W-:-:S03]  /*1eb80*/  IADD3 R33, P3, PT, R33, R3, RZ ;  /* 0x0000000321217210 */ /* 0x010fc60007f7e0ff */
[----:B------:R-:W-:Y:S01]  /*1eb90*/  IMAD.MOV.U32 R27, RZ, RZ, R62 ;  /* 0x000000ffff1b7224 */ /* 0x000fe200078e003e */
[----:B------:R-:W-:Y:S01]  /*1eba0*/  MOV R26, R36 ;  /* 0x00000024001a7202 */ /* 0x000fe20000000f00 */
[----:B------:R1:W-:Y:S01]  /*1ebb0*/  STL [R1+0xb7c], R36 ;  /* 0x000b7c2401007387 */ /* 0x0003e20000100800 */
[----:B--2---:R-:W-:-:S03]  /*1ebc0*/  IMAD.X R35, R35, 0x1, R2, P3 ;  /* 0x0000000123237824 */ /* 0x004fc600018e0602 */
[----:B------:R-:W-:Y:S04]  /*1ebd0*/  STL [R1+0xb78], R62 ;  /* 0x000b783e01007387 */ /* 0x000fe80000100800 */
[----:B------:R-:W-:Y:S04]  /*1ebe0*/  STL [R1+0xbe4], R33 ;  /* 0x000be42101007387 */ /* 0x000fe80000100800 */
[----:B-1----:R-:W2:Y:S04]  /*1ebf0*/  LDL.LU R36, [R1+0xc6c] ;  /* 0x000c6c0001247983 */ /* 0x002ea80000300800 */
[----:B------:R1:W-:Y:S04]  /*1ec00*/  LDGSTS.E [R25+0x4300], desc[UR28][R26.64], P0 ;  /* 0x043000001a197fae */ /* 0x0003e800081a101c */
[----:B------:R4:W-:Y:S01]  /*1ec10*/  STL [R1+0xbe0], R35 ;  /* 0x000be02301007387 */ /* 0x0009e20000100800 */
[----:B-1----:R-:W-:Y:S01]  /*1ec20*/  MOV R27, R35 ;  /* 0x00000023001b7202 */ /* 0x002fe20000000f00 */
[----:B------:R-:W-:-:S02]  /*1ec30*/  IMAD.MOV.U32 R26, RZ, RZ, R33 ;  /* 0x000000ffff1a7224 */ /* 0x000fc400078e0021 */
[----:B----4-:R-:W4:Y:S04]  /*1ec40*/  LDL.LU R35, [R1+0xc70] ;  /* 0x000c700001237983 */ /* 0x010f280000300800 */
[----:B------:R-:W4:Y:S04]  /*1ec50*/  LDL.LU R33, [R1+0xc74] ;  /* 0x000c740001217983 */ /* 0x000f280000300800 */
[----:B------:R1:W-:Y:S01]  /*1ec60*/  LDGSTS.E [R25+0x5000], desc[UR28][R26.64], P1 ;  /* 0x050000001a197fae */ /* 0x0003e200089a101c */
[----:B---3--:R-:W-:-:S05]  /*1ec70*/  IADD3 R58, P0, PT, R58, R3, RZ ;  /* 0x000000033a3a7210 */ /* 0x008fca0007f1e0ff */
[----:B------:R-:W-:Y:S01]  /*1ec80*/  IMAD.X R59, R59, 0x1, R2, P0 ;  /* 0x000000013b3b7824 */ /* 0x000fe200000e0602 */
[----:B-1----:R-:W-:Y:S02]  /*1ec90*/  MOV R26, R58 ;  /* 0x0000003a001a7202 */ /* 0x002fe40000000f00 */
[----:B------:R-:W-:Y:S01]  /*1eca0*/  IADD3 R54, P2, PT, R54, R3, RZ ;  /* 0x0000000336367210 */ /* 0x000fe20007f5e0ff */
[----:B------:R-:W-:-:S04]  /*1ecb0*/  IMAD.MOV.U32 R27, RZ, RZ, R59 ;  /* 0x000000ffff1b7224 */ /* 0x000fc800078e003b */
[----:B------:R-:W-:Y:S01]  /*1ecc0*/  IMAD.X R55, R55, 0x1, R2, P2 ;  /* 0x0000000137377824 */ /* 0x000fe200010e0602 */
[----:B------:R1:W-:Y:S01]  /*1ecd0*/  LDGSTS.E [R25+0x5100], desc[UR28][R26.64], P1 ;  /* 0x051000001a197fae */ /* 0x0003e200089a101c */
[----:B------:R-:W-:Y:S02]  /*1ece0*/  ISETP.GT.AND P0, PT, R24, 0x18, PT ;  /* 0x000000181800780c */ /* 0x000fe40003f04270 */
[----:B------:R-:W-:Y:S01]  /*1ecf0*/  IADD3 R50, P2, PT, R50, R3, RZ ;  /* 0x0000000332327210 */ /* 0x000fe20007f5e0ff */
[----:B-1----:R-:W-:Y:S01]  /*1ed00*/  IMAD.MOV.U32 R26, RZ, RZ, R54 ;  /* 0x000000ffff1a7224 */ /* 0x002fe200078e0036 */
[----:B------:R-:W-:-:S05]  /*1ed10*/  MOV R27, R55 ;  /* 0x00000037001b7202 */ /* 0x000fca0000000f00 */
[----:B------:R1:W-:Y:S01]  /*1ed20*/  LDGSTS.E [R25+0x5200], desc[UR28][R26.64], P1 ;  /* 0x052000001a197fae */ /* 0x0003e200089a101c */
[----:B------:R-:W-:Y:S01]  /*1ed30*/  IMAD.X R51, R51, 0x1, R2, P2 ;  /* 0x0000000133337824 */ /* 0x000fe200010e0602 */
[----:B-1----:R-:W-:-:S04]  /*1ed40*/  SEL R26, RZ, 0x4, !P0 ;  /* 0x00000004ff1a7807 */ /* 0x002fc80004000000 */
[----:B------:R-:W-:Y:S01]  /*1ed50*/  SEL R26, R26, RZ, !P5 ;  /* 0x000000ff1a1a7207 */ /* 0x000fe20006800000 */
[----:B------:R-:W-:-:S03]  /*1ed60*/  IMAD.MOV.U32 R27, RZ, RZ, R51 ;  /* 0x000000ffff1b7224 */ /* 0x000fc600078e0033 */
[----:B------:R-:W-:Y:S02]  /*1ed70*/  ISETP.NE.U32.AND P0, PT, R26, RZ, PT ;  /* 0x000000ff1a00720c */ /* 0x000fe40003f05070 */
[----:B------:R-:W-:Y:S02]  /*1ed80*/  MOV R26, R50 ;  /* 0x00000032001a7202 */ /* 0x000fe40000000f00 */
[----:B------:R-:W-:Y:S01]  /*1ed90*/  IADD3 R39, P3, PT, R39, R3, RZ ;  /* 0x0000000327277210 */ /* 0x000fe20007f7e0ff */
[----:B------:R-:W-:Y:S04]  /*1eda0*/  STL [R1+0xbec], R58 ;  /* 0x000bec3a01007387 */ /* 0x000fe80000100800 */
[----:B------:R1:W-:Y:S01]  /*1edb0*/  LDGSTS.E [R25+0x5300], desc[UR28][R26.64], P1 ;  /* 0x053000001a197fae */ /* 0x0003e200089a101c */
[----:B------:R-:W-:-:S03]  /*1edc0*/  IMAD.X R49, R49, 0x1, R2, P3 ;  /* 0x0000000131317824 */ /* 0x000fc600018e0602 */
[----:B------:R-:W-:Y:S01]  /*1edd0*/  STL [R1+0xbe8], R59 ;  /* 0x000be83b01007387 */ /* 0x000fe20000100800 */
[----:B--2---:R-:W-:-:S03]  /*1ede0*/  IADD3 R36, P1, PT, R36, R3, RZ ;  /* 0x0000000324247210 */ /* 0x004fc60007f3e0ff */
[----:B------:R-:W-:Y:S04]  /*1edf0*/  STL [R1+0xbf4], R54 ;  /* 0x000bf43601007387 */ /* 0x000fe80000100800 */
[----:B------:R2:W-:Y:S01]  /*1ee00*/  STL [R1+0xbf0], R55 ;  /* 0x000bf03701007387 */ /* 0x0005e20000100800 */
[----:B------:R-:W-:-:S03]  /*1ee10*/  IMAD.X R38, R38, 0x1, R2, P1 ;  /* 0x0000000126267824 */ /* 0x000fc600008e0602 */
[----:B------:R-:W-:Y:S04]  /*1ee20*/  STL [R1+0xbfc], R50 ;  /* 0x000bfc3201007387 */ /* 0x000fe80000100800 */
[----:B------:R3:W-:Y:S04]  /*1ee30*/  STL [R1+0xbf8], R51 ;  /* 0x000bf83301007387 */ /* 0x0007e80000100800 */
[----:B------:R-:W-:Y:S01]  /*1ee40*/  STL [R1+0xc64], R39 ;  /* 0x000c642701007387 */ /* 0x000fe20000100800 */
[----:B----4-:R-:W-:-:S03]  /*1ee50*/  IADD3 R33, P2, PT, R33, R3, RZ ;  /* 0x0000000321217210 */ /* 0x010fc60007f5e0ff */
[----:B------:R4:W-:Y:S02]  /*1ee60*/  STL [R1+0xc60], R49 ;  /* 0x000c603101007387 */ /* 0x0009e40000100800 */
[----:B------:R-:W-:Y:S02]  /*1ee70*/  IMAD.X R35, R35, 0x1, R2, P2 ;  /* 0x0000000123237824 */ /* 0x000fe400010e0602 */
[----:B------:R-:W-:Y:S04]  /*1ee80*/  STL [R1+0xc6c], R36 ;  /* 0x000c6c2401007387 */ /* 0x000fe80000100800 */
[----:B------:R1:W-:Y:S04]  /*1ee90*/  STL [R1+0xc68], R38 ;  /* 0x000c682601007387 */ /* 0x0003e80000100800 */
[----:B------:R-:W-:Y:S04]  /*1eea0*/  STL [R1+0xc74], R33 ;  /* 0x000c742101007387 */ /* 0x000fe80000100800 */
[----:B--2---:R-:W2:Y:S04]  /*1eeb0*/  LDL.LU R55, [R1+0xc78] ;  /* 0x000c780001377983 */ /* 0x004ea80000300800 */
[----:B------:R4:W-:Y:S04]  /*1eec0*/  STL [R1+0xc70], R35 ;  /* 0x000c702301007387 */ /* 0x0009e80000100800 */
[----:B------:R-:W2:Y:S01]  /*1eed0*/  LDL.LU R54, [R1+0xc7c] ;  /* 0x000c7c0001367983 */ /* 0x000ea20000300800 */
[----:B-1----:R-:W-:Y:S01]  /*1eee0*/  IMAD.MOV.U32 R26, RZ, RZ, R39 ;  /* 0x000000ffff1a7224 */ /* 0x002fe200078e0027 */
[----:B------:R-:W-:-:S02]  /*1eef0*/  MOV R27, R49 ;  /* 0x00000031001b7202 */ /* 0x000fc40000000f00 */
[----:B---3--:R-:W3:Y:S04]  /*1ef00*/  LDL.LU R51, [R1+0xce0] ;  /* 0x000ce00001337983 */ /* 0x008ee80000300800 */
[----:B------:R1:W-:Y:S04]  /*1ef10*/  LDGSTS.E [R25+0x6000], desc[UR28][R26.64], P0 ;  /* 0x060000001a197fae */ /* 0x0003e800081a101c */
[----:B------:R-:W3:Y:S04]  /*1ef20*/  LDL.LU R50, [R1+0xce4] ;  /* 0x000ce40001327983 */ /* 0x000ee80000300800 */
[----:B----4-:R-:W4:Y:S01]  /*1ef30*/  LDL.LU R49, [R1+0xce8] ;  /* 0x000ce80001317983 */ /* 0x010f220000300800 */
[----:B-1----:R-:W-:Y:S01]  /*1ef40*/  MOV R26, R36 ;  /* 0x00000024001a7202 */ /* 0x002fe20000000f00 */
[----:B------:R-:W-:-:S02]  /*1ef50*/  IMAD.MOV.U32 R27, RZ, RZ, R38 ;  /* 0x000000ffff1b7224 */ /* 0x000fc400078e0026 */
[----:B------:R-:W4:Y:S04]  /*1ef60*/  LDL.LU R39, [R1+0xcec] ;  /* 0x000cec0001277983 */ /* 0x000f280000300800 */
[----:B------:R1:W-:Y:S04]  /*1ef70*/  LDGSTS.E [R25+0x6100], desc[UR28][R26.64], P0 ;  /* 0x061000001a197fae */ /* 0x0003e800081a101c */
[----:B------:R-:W4:Y:S04]  /*1ef80*/  LDL.LU R38, [R1+0xcf0] ;  /* 0x000cf00001267983 */ /* 0x000f280000300800 */
[----:B------:R-:W4:Y:S01]  /*1ef90*/  LDL.LU R36, [R1+0xcf4] ;  /* 0x000cf40001247983 */ /* 0x000f220000300800 */
[----:B-1----:R-:W-:Y:S01]  /*1efa0*/  MOV R27, R35 ;  /* 0x00000023001b7202 */ /* 0x002fe20000000f00 */
[----:B------:R-:W-:-:S02]  /*1efb0*/  IMAD.MOV.U32 R26, RZ, RZ, R33 ;  /* 0x000000ffff1a7224 */ /* 0x000fc400078e0021 */
[----:B------:R-:W4:Y:S04]  /*1efc0*/  LDL.LU R35, [R1+0xcf8] ;  /* 0x000cf80001237983 */ /* 0x000f280000300800 */
[----:B------:R-:W4:Y:S04]  /*1efd0*/  LDL.LU R33, [R1+0xcfc] ;  /* 0x000cfc0001217983 */ /* 0x000f280000300800 */
[----:B------:R-:W4:Y:S04]  /*1efe0*/  LDL.LU R216, [R1+0x720] ;  /* 0x0007200001d87983 */ /* 0x000f280000300800 */
[----:B------:R-:W4:Y:S04]  /*1eff0*/  LDL.LU R217, [R1+0x724] ;  /* 0x0007240001d97983 */ /* 0x000f280000300800 */
[----:B------:R-:W4:Y:S04]  /*1f000*/  LDL.LU R218, [R1+0x728] ;  /* 0x0007280001da7983 */ /* 0x000f280000300800 */
[----:B------:R-:W4:Y:S01]  /*1f010*/  LDL.LU R219, [R1+0x72c] ;  /* 0x00072c0001db7983 */ /* 0x000f220000300800 */
[----:B------:R-:W-:-:S03]  /*1f020*/  ISETP.GT.AND P1, PT, R24, 0x1c, PT ;  /* 0x0000001c1800780c */ /* 0x000fc60003f24270 */
[----:B------:R1:W-:Y:S04]  /*1f030*/  LDGSTS.E [R25+0x6200], desc[UR28][R26.64], P0 ;  /* 0x062000001a197fae */ /* 0x0003e800081a101c */
[----:B------:R-:W4:Y:S04]  /*1f040*/  LDL.LU R208, [R1+0x6f0] ;  /* 0x0006f00001d07983 */ /* 0x000f280000300800 */
[----:B------:R-:W4:Y:S01]  /*1f050*/  LDL.LU R209, [R1+0x6f4] ;  /* 0x0006f40001d17983 */ /* 0x000f220000300800 */
[----:B-1----:R-:W-:-:S03]  /*1f060*/  SEL R26, RZ, 0x4, !P1 ;  /* 0x00000004ff1a7807 */ /* 0x002fc60004800000 */
[----:B------:R-:W4:Y:S01]  /*1f070*/  LDL.LU R210, [R1+0x6f8] ;  /* 0x0006f80001d27983 */ /* 0x000f220000300800 */
[----:B------:R-:W-:-:S03]  /*1f080*/  SEL R26, R26, RZ, !P5 ;  /* 0x000000ff1a1a7207 */ /* 0x000fc60006800000 */
[----:B------:R-:W4:Y:S01]  /*1f090*/  LDL.LU R211, [R1+0x6fc] ;  /* 0x0006fc0001d37983 */ /* 0x000f220000300800 */
[----:B------:R-:W-:Y:S02]  /*1f0a0*/  ISETP.NE.U32.AND P1, PT, R26, RZ, PT ;  /* 0x000000ff1a00720c */ /* 0x000fe40003f25070 */
[----:B--2---:R-:W-:-:S05]  /*1f0b0*/  IADD3 R54, P2, PT, R54, R3, RZ ;  /* 0x0000000336367210 */ /* 0x004fca0007f5e0ff */
[----:B------:R-:W-:Y:S02]  /*1f0c0*/  IMAD.X R55, R55, 0x1, R2, P2 ;  /* 0x0000000137377824 */ /* 0x000fe400010e0602 */
[----:B------:R-:W-:-:S03]  /*1f0d0*/  IMAD.MOV.U32 R26, RZ, RZ, R54 ;  /* 0x000000ffff1a7224 */ /* 0x000fc600078e0036 */
[----:B------:R-:W-:-:S05]  /*1f0e0*/  MOV R27, R55 ;  /* 0x00000037001b7202 */ /* 0x000fca0000000f00 */
[----:B------:R1:W-:Y:S01]  /*1f0f0*/  LDGSTS.E [R25+0x6300], desc[UR28][R26.64], P0 ;  /* 0x063000001a197fae */ /* 0x0003e200081a101c */
[-C--:B---3--:R-:W-:Y:S02]  /*1f100*/  IADD3 R50, P0, PT, R50, R3.reuse, RZ ;  /* 0x0000000332327210 */ /* 0x088fe40007f1e0ff */
[----:B----4-:R-:W-:-:S03]  /*1f110*/  IADD3 R39, P2, PT, R39, R3, RZ ;  /* 0x0000000327277210 */ /* 0x010fc60007f5e0ff */
[--C-:B------:R-:W-:Y:S01]  /*1f120*/  IMAD.X R51, R51, 0x1, R2.reuse, P0 ;  /* 0x0000000133337824 */ /* 0x100fe200000e0602 */
[----:B------:R-:W-:Y:S01]  /*1f130*/  STL [R1+0xc7c], R54 ;  /* 0x000c7c3601007387 */ /* 0x000fe20000100800 */
[----:B------:R-:W-:-:S03]  /*1f140*/  IMAD.X R49, R49, 0x1, R2, P2 ;  /* 0x0000000131317824 */ /* 0x000fc600010e0602 */
[----:B------:R-:W-:Y:S01]  /*1f150*/  STL [R1+0xc78], R55 ;  /* 0x000c783701007387 */ /* 0x000fe20000100800 */
[----:B------:R-:W-:-:S03]  /*1f160*/  IADD3 R36, P0, PT, R36, R3, RZ ;  /* 0x0000000324247210 */ /* 0x000fc60007f1e0ff */
[----:B------:R-:W-:Y:S01]  /*1f170*/  STL [R1+0xce4], R50 ;  /* 0x000ce43201007387 */ /* 0x000fe20000100800 */
[----:B-1----:R-:W-:Y:S01]  /*1f180*/  MOV R26, R50 ;  /* 0x00000032001a7202 */ /* 0x002fe20000000f00 */
[----:B------:R-:W-:Y:S02]  /*1f190*/  IMAD.MOV.U32 R27, RZ, RZ, R51 ;  /* 0x000000ffff1b7224 */ /* 0x000fe400078e0033 */
[----:B------:R-:W-:Y:S01]  /*1f1a0*/  IMAD.X R38, R38, 0x1, R2, P0 ;  /* 0x0000000126267824 */ /* 0x000fe200000e0602 */
[----:B------:R-:W-:Y:S01]  /*1f1b0*/  STL [R1+0xce0], R51 ;  /* 0x000ce03301007387 */ /* 0x000fe20000100800 */
[----:B------:R-:W-:-:S03]  /*1f1c0*/  IADD3 R33, P2, PT, R33, R3, RZ ;  /* 0x0000000321217210 */ /* 0x000fc60007f5e0ff */
[----:B------:R-:W-:Y:S02]  /*1f1d0*/  STL [R1+0xcec], R39 ;  /* 0x000cec2701007387 */ /* 0x000fe40000100800 */
[----:B------:R-:W-:Y:S02]  /*1f1e0*/  IMAD.X R35, R35, 0x1, R2, P2 ;  /* 0x0000000123237824 */ /* 0x000fe400010e0602 */
[----:B------:R1:W-:Y:S04]  /*1f1f0*/  STL [R1+0xce8], R49 ;  /* 0x000ce83101007387 */ /* 0x0003e80000100800 */
[----:B------:R2:W-:Y:S04]  /*1f200*/  STL [R1+0xcf4], R36 ;  /* 0x000cf42401007387 */ /* 0x0005e80000100800 */
[----:B------:R-:W-:Y:S04]  /*1f210*/  STL [R1+0xcf0], R38 ;  /* 0x000cf02601007387 */ /* 0x000fe80000100800 */
[----:B------:R3:W-:Y:S04]  /*1f220*/  LDGSTS.E [R25+0x7000], desc[UR28][R26.64], P1 ;  /* 0x070000001a197fae */ /* 0x0007e800089a101c */
[----:B------:R4:W-:Y:S04]  /*1f230*/  STL [R1+0xcfc], R33 ;  /* 0x000cfc2101007387 */ /* 0x0009e80000100800 */
[----:B------:R2:W-:Y:S01]  /*1f240*/  STL [R1+0xcf8], R35 ;  /* 0x000cf82301007387 */ /* 0x0005e20000100800 */
[----:B---3--:R-:W-:Y:S01]  /*1f250*/  MOV R27, R49 ;  /* 0x00000031001b7202 */ /* 0x008fe20000000f00 */
[----:B------:R-:W-:-:S02]  /*1f260*/  IMAD.MOV.U32 R26, RZ, RZ, R39 ;  /* 0x000000ffff1a7224 */ /* 0x000fc400078e0027 */
[----:B-1----:R-:W3:Y:S01]  /*1f270*/  LDL.LU R49, [R1+0x980] ;  /* 0x0009800001317983 */ /* 0x002ee20000300800 */
[----:B------:R-:W-:Y:S03]  /*1f280*/  HMMA.1688.F32.TF32 R216, R220, R114, R216 ;  /* 0x00000072dcd8723c */ /* 0x000fe600000810d8 */
[----:B------:R-:W3:Y:S04]  /*1f290*/  LDL.LU R39, [R1+0x984] ;  /* 0x0009840001277983 */ /* 0x000ee80000300800 */
[----:B------:R1:W-:Y:S02]  /*1f2a0*/  LDGSTS.E [R25+0x7100], desc[UR28][R26.64], P1 ;  /* 0x071000001a197fae */ /* 0x0003e400089a101c */
[----:B-1----:R-:W-:Y:S01]  /*1f2b0*/  MOV R26, R36 ;  /* 0x00000024001a7202 */ /* 0x002fe20000000f00 */
[----:B------:R-:W-:Y:S01]  /*1f2c0*/  IMAD.MOV.U32 R27, RZ, RZ, R38 ;  /* 0x000000ffff1b7224 */ /* 0x000fe200078e0026 */
[----:B--2---:R-:W2:Y:S04]  /*1f2d0*/  LDL.LU R36, [R1+0x98c] ;  /* 0x00098c0001247983 */ /* 0x004ea80000300800 */
[----:B------:R1:W-:Y:S02]  /*1f2e0*/  LDGSTS.E [R25+0x7200], desc[UR28][R26.64], P1 ;  /* 0x072000001a197fae */ /* 0x0003e400089a101c */
[----:B-1----:R-:W-:-:S02]  /*1f2f0*/  IMAD.MOV.U32 R26, RZ, RZ, R33 ;  /* 0x000000ffff1a7224 */ /* 0x002fc400078e0021 */
[----:B----4-:R-:W4:Y:S04]  /*1f300*/  LDL.LU R33, [R1+0x994] ;  /* 0x0009940001217983 */ /* 0x010f280000300800 */
[----:B------:R-:W-:Y:S01]  /*1f310*/  STL.64 [R1+0x5c0], R216 ;  /* 0x0005c0d801007387 */ /* 0x000fe20000100a00 */
[----:B------:R-:W-:-:S03]  /*1f320*/  MOV R27, R35 ;  /* 0x00000023001b7202 */ /* 0x000fc60000000f00 */
[----:B------:R-:W-:Y:S04]  /*1f330*/  STL.64 [R1+0x5c8], R218 ;  /* 0x0005c8da01007387 */ /* 0x000fe80000100a00 */
[----:B------:R-:W4:Y:S04]  /*1f340*/  LDL.LU R38, [R1+0x988] ;  /* 0x0009880001267983 */ /* 0x000f280000300800 */
[----:B------:R-:W4:Y:S01]  /*1f350*/  LDL.LU R35, [R1+0x990] ;  /* 0x0009900001237983 */ /* 0x000f220000300800 */
[----:B------:R-:W-:Y:S01]  /*1f360*/  HMMA.1688.F32.TF32 R208, R220, R118, R208 ;  /* 0x00000076dcd0723c */ /* 0x000fe200000810d0 */
[----:B------:R-:W-:-:S02]  /*1f370*/  LOP3.LUT R180, R180, 0x3f, RZ, 0xc0, !PT ;  /* 0x0000003fb4b47812 */ /* 0x000fc400078ec0ff */
[----:B------:R-:W-:Y:S01]  /*1f380*/  ISETP.GT.AND P0, PT, R24, 0x1, PT ;  /* 0x000000011800780c */ /* 0x000fe20003f04270 */
[----:B------:R1:W-:Y:S02]  /*1f390*/  LDGSTS.E [R25+0x7300], desc[UR28][R26.64], P1 ;  /* 0x073000001a197fae */ /* 0x0003e400089a101c */
[----:B------:R-:W-:-:S13]  /*1f3a0*/  IMAD.SHL.U32 R180, R180, 0x4, RZ ;  /* 0x00000004b4b47824 */ /* 0x000fda00078e00ff */
[----:B------:R-:W-:Y:S04]  /*1f3b0*/  STL.64 [R1+0x5b0], R208 ;  /* 0x0005b0d001007387 */ /* 0x000fe80000100a00 */
[----:B------:R-:W-:Y:S04]  /*1f3c0*/  STL.64 [R1+0x5b8], R210 ;  /* 0x0005b8d201007387 */ /* 0x000fe80000100a00 */
[----:B------:R-:W4:Y:S04]  /*1f3d0*/  LDL.LU R59, [R1+0x998] ;  /* 0x00099800013b7983 */ /* 0x000f280000300800 */
[----:B------:R-:W4:Y:S04]  /*1f3e0*/  LDL.LU R58, [R1+0x99c] ;  /* 0x00099c00013a7983 */ /* 0x000f280000300800 */
[----:B------:R-:W4:Y:S04]  /*1f3f0*/  LDL.LU R55, [R1+0xa00] ;  /* 0x000a000001377983 */ /* 0x000f280000300800 */
[----:B------:R-:W4:Y:S01]  /*1f400*/  LDL.LU R54, [R1+0xa04] ;  /* 0x000a040001367983 */ /* 0x000f220000300800 */
[----:B-1----:R-:W-:-:S02]  /*1f410*/  SEL R25, RZ, 0x4, !P0 ;  /* 0x00000004ff197807 */ /* 0x002fc40004000000 */
[----:B------:R-:W-:Y:S02]  /*1f420*/  LOP3.LUT R50, R180, 0x20, RZ, 0x3c, !PT ;  /* 0x00000020b4327812 */ /* 0x000fe400078e3cff */
[----:B------:R-:W-:-:S04]  /*1f430*/  SEL R25, R25, RZ, !P5 ;  /* 0x000000ff19197207 */ /* 0x000fc80006800000 */
[----:B------:R-:W-:Y:S02]  /*1f440*/  ISETP.NE.U32.AND P0, PT, R25, RZ, PT ;  /* 0x000000ff1900720c */ /* 0x000fe40003f05070 */
[----:B------:R-:W-:Y:S02]  /*1f450*/  IADD3 R25, PT, PT, R50, UR7, RZ ;  /* 0x0000000732197c10 */ /* 0x000fe4000fffe0ff */
[----:B---3--:R-:W-:-:S05]  /*1f460*/  IADD3 R39, P1, PT, R39, R3, RZ ;  /* 0x0000000327277210 */ /* 0x008fca0007f3e0ff */
[----:B------:R-:W-:Y:S01]  /*1f470*/  IMAD.X R49, R49, 0x1, R2, P1 ;  /* 0x0000000131317824 */ /* 0x000fe200008e0602 */
[----:B------:R-:W-:Y:S01]  /*1f480*/  STL [R1+0x984], R39 ;  /* 0x0009842701007387 */ /* 0x000fe20000100800 */
[----:B------:R-:W-:-:S03]  /*1f490*/  IMAD.MOV.U32 R26, RZ, RZ, R39 ;  /* 0x000000ffff1a7224 */ /* 0x000fc600078e0027 */
[----:B------:R1:W-:Y:S01]  /*1f4a0*/  STL [R1+0x980], R49 ;  /* 0x0009803101007387 */ /* 0x0003e20000100800 */
[----:B------:R-:W-:-:S03]  /*1f4b0*/  IMAD.MOV.U32 R27, RZ, RZ, R49 ;  /* 0x000000ffff1b7224 */ /* 0x000fc600078e0031 */
[----:B------:R-:W3:Y:S04]  /*1f4c0*/  LDL.LU R51, [R1+0xa08] ;  /* 0x000a080001337983 */ /* 0x000ee80000300800 */
[----:B------:R-:W3:Y:S04]  /*1f4d0*/  LDL.LU R50, [R1+0xa0c] ;  /* 0x000a0c0001327983 */ /* 0x000ee80000300800 */
[----:B-1----:R-:W3:Y:S04]  /*1f4e0*/  LDL.LU R49, [R1+0xa10] ;  /* 0x000a100001317983 */ /* 0x002ee80000300800 */
[----:B------:R-:W3:Y:S01]  /*1f4f0*/  LDL.LU R39, [R1+0xa14] ;  /* 0x000a140001277983 */ /* 0x000ee20000300800 */
[----:B--2---:R-:W-:-:S03]  /*1f500*/  IADD3 R36, P1, PT, R36, R3, RZ ;  /* 0x0000000324247210 */ /* 0x004fc60007f3e0ff */
[----:B------:R1:W-:Y:S01]  /*1f510*/  LDGSTS.E [R25+0x400], desc[UR28][R26.64], P0 ;  /* 0x004000001a197fae */ /* 0x0003e200081a101c */
[----:B----4-:R-:W-:-:S03]  /*1f520*/  IADD3 R33, P2, PT, R33, R3, RZ ;  /* 0x0000000321217210 */ /* 0x010fc60007f5e0ff */
[----:B------:R-:W-:Y:S01]  /*1f530*/  STL [R1+0x98c], R36 ;  /* 0x00098c2401007387 */ /* 0x000fe20000100800 */
[----:B-1----:R-:W-:Y:S01]  /*1f540*/  IMAD.MOV.U32 R26, RZ, RZ, R36 ;  /* 0x000000ffff1a7224 */ /* 0x002fe200078e0024 */
[----:B------:R-:W-:Y:S01]  /*1f550*/  IADD3.X R38, PT, PT, R38, R2, RZ, P1, !PT ;  /* 0x0000000226267210 */ /* 0x000fe20000ffe4ff */
[----:B------:R-:W-:-:S03]  /*1f560*/  IMAD.X R35, R35, 0x1, R2, P2 ;  /* 0x0000000123237824 */ /* 0x000fc600010e0602 */
[----:B------:R-:W-:Y:S01]  /*1f570*/  MOV R27, R38 ;  /* 0x00000026001b7202 */ /* 0x000fe20000000f00 */
[----:B------:R1:W-:Y:S04]  /*1f580*/  STL [R1+0x988], R38 ;  /* 0x0009882601007387 */ /* 0x0003e80000100800 */
[----:B------:R-:W-:Y:S04]  /*1f590*/  STL [R1+0x994], R33 ;  /* 0x0009942101007387 */ /* 0x000fe80000100800 */
[----:B------:R2:W-:Y:S04]  /*1f5a0*/  STL [R1+0x990], R35 ;  /* 0x0009902301007387 */ /* 0x0005e80000100800 */
[----:B------:R4:W-:Y:S04]  /*1f5b0*/  LDGSTS.E [R25+0x500], desc[UR28][R26.64], P0 ;  /* 0x005000001a197fae */ /* 0x0009e800081a101c */
[----:B-1----:R-:W3:Y:S04]  /*1f5c0*/  LDL.LU R38, [R1+0xa18] ;  /* 0x000a180001267983 */ /* 0x002ee80000300800 */
[----:B------:R-:W3:Y:S01]  /*1f5d0*/  LDL.LU R36, [R1+0xa1c] ;  /* 0x000a1c0001247983 */ /* 0x000ee20000300800 */
[----:B----4-:R-:W-:-:S02]  /*1f5e0*/  IMAD.MOV.U32 R27, RZ, RZ, R35 ;  /* 0x000000ffff1b7224 */ /* 0x010fc400078e0023 */
[----:B------:R-:W-:Y:S01]  /*1f5f0*/  IMAD.MOV.U32 R26, RZ, RZ, R33 ;  /* 0x000000ffff1a7224 */ /* 0x000fe200078e0021 */
[----:B--2---:R-:W2:Y:S04]  /*1f600*/  LDL.LU R35, [R1+0xa80] ;  /* 0x000a800001237983 */ /* 0x004ea80000300800 */
[----:B------:R-:W4:Y:S01]  /*1f610*/  LDL.LU R33, [R1+0xa84] ;  /* 0x000a840001217983 */ /* 0x000f220000300800 */
[----:B------:R-:W-:Y:S02]  /*1f620*/  ISETP.GT.AND P1, PT, R24, 0x5, PT ;  /* 0x000000051800780c */ /* 0x000fe40003f24270 */
[-C--:B------:R-:W-:Y:S01]  /*1f630*/  IADD3 R58, P2, PT, R58, R3.reuse, RZ ;  /* 0x000000033a3a7210 */ /* 0x080fe20007f5e0ff */
[----:B------:R1:W-:Y:S01]  /*1f640*/  LDGSTS.E [R25+0x600], desc[UR28][R26.64], P0 ;  /* 0x006000001a197fae */ /* 0x0003e200081a101c */
[----:B------:R-:W-:-:S02]  /*1f650*/  IADD3 R54, P3, PT, R54, R3, RZ ;  /* 0x0000000336367210 */ /* 0x000fc40007f7e0ff */
[----:B------:R-:W-:Y:S02]  /*1f660*/  IADD3.X R59, PT, PT, R59, R2, RZ, P2, !PT ;  /* 0x000000023b3b7210 */ /* 0x000fe400017fe4ff */
[----:B-1----:R-:W-:Y:S01]  /*1f670*/  SEL R26, RZ, 0x4, !P1 ;  /* 0x00000004ff1a7807 */ /* 0x002fe20004800000 */
[----:B------:R-:W-:-:S03]  /*1f680*/  IMAD.X R55, R55, 0x1, R2, P3 ;  /* 0x0000000137377824 */ /* 0x000fc600018e0602 */
[----:B------:R-:W-:Y:S01]  /*1f690*/  SEL R26, R26, RZ, !P5 ;  /* 0x000000ff1a1a7207 */ /* 0x000fe20006800000 */
[----:B------:R-:W-:Y:S01]  /*1f6a0*/  STL [R1+0x99c], R58 ;  /* 0x00099c3a01007387 */ /* 0x000fe20000100800 */
[----:B------:R-:W-:Y:S02]  /*1f6b0*/  MOV R27, R59 ;  /* 0x0000003b001b7202 */ /* 0x000fe40000000f00 */
[----:B------:R-:W-:Y:S01]  /*1f6c0*/  ISETP.NE.U32.AND P1, PT, R26, RZ, PT ;  /* 0x000000ff1a00720c */ /* 0x000fe20003f25070 */
[----:B------:R1:W-:Y:S01]  /*1f6d0*/  STL [R1+0x998], R59 ;  /* 0x0009983b01007387 */ /* 0x0003e20000100800 */
[----:B------:R-:W-:-:S03]  /*1f6e0*/  IMAD.MOV.U32 R26, RZ, RZ, R58 ;  /* 0x000000ffff1a7224 */ /* 0x000fc600078e003a */
[----:B------:R-:W-:Y:S04]  /*1f6f0*/  STL [R1+0xa04], R54 ;  /* 0x000a043601007387 */ /* 0x000fe80000100800 */
[----:B------:R1:W-:Y:S04]  /*1f700*/  STL [R1+0xa00], R55 ;  /* 0x000a003701007387 */ /* 0x0003e80000100800 */
[----:B-1----:R-:W2:Y:S04]  /*1f710*/  LDL.LU R59, [R1+0xa88] ;  /* 0x000a8800013b7983 */ /* 0x002ea80000300800 */
[----:B------:R-:W2:Y:S04]  /*1f720*/  LDL.LU R58, [R1+0xa8c] ;  /* 0x000a8c00013a7983 */ /* 0x000ea80000300800 */
[----:B------:R1:W-:Y:S02]  /*1f730*/  LDGSTS.E [R25+0x700], desc[UR28][R26.64], P0 ;  /* 0x007000001a197fae */ /* 0x0003e400081a101c */
[----:B-1----:R-:W-:-:S02]  /*1f740*/  IMAD.MOV.U32 R27, RZ, RZ, R55 ;  /* 0x000000ffff1b7224 */ /* 0x002fc400078e0037 */
[----:B------:R-:W-:Y:S01]  /*1f750*/  IMAD.MOV.U32 R26, RZ, RZ, R54 ;  /* 0x000000ffff1a7224 */ /* 0x000fe200078e0036 */
[----:B------:R-:W2:Y:S04]  /*1f760*/  LDL.LU R55, [R1+0xa90] ;  /* 0x000a900001377983 */ /* 0x000ea80000300800 */
[----:B------:R-:W2:Y:S04]  /*1f770*/  LDL.LU R54, [R1+0xa94] ;  /* 0x000a940001367983 */ /* 0x000ea80000300800 */
[----:B------:R1:W-:Y:S01]  /*1f780*/  LDGSTS.E [R25+0x1400], desc[UR28][R26.64], P1 ;  /* 0x014000001a197fae */ /* 0x0003e200089a101c */
[----:B---3--:R-:W-:-:S04]  /*1f790*/  IADD3 R50, P0, PT, R50, R3, RZ ;  /* 0x0000000332327210 */ /* 0x008fc80007f1e0ff */
[----:B------:R-:W-:Y:S02]  /*1f7a0*/  IADD3.X R51, PT, PT, R51, R2, RZ, P0, !PT ;  /* 0x0000000233337210 */ /* 0x000fe400007fe4ff */
[----:B------:R-:W-:Y:S01]  /*1f7b0*/  IADD3 R39, P2, PT, R39, R3, RZ ;  /* 0x0000000327277210 */ /* 0x000fe20007f5e0ff */
[----:B-1----:R-:W-:Y:S01]  /*1f7c0*/  IMAD.MOV.U32 R26, RZ, RZ, R50 ;  /* 0x000000ffff1a7224 */ /* 0x002fe200078e0032 */
[----:B------:R-:W-:Y:S01]  /*1f7d0*/  MOV R27, R51 ;  /* 0x00000033001b7202 */ /* 0x000fe20000000f00 */
[----:B------:R-:W-:Y:S02]  /*1f7e0*/  STL [R1+0xa0c], R50 ;  /* 0x000a0c3201007387 */ /* 0x000fe40000100800 */
[----:B------:R-:W-:Y:S02]  /*1f7f0*/  IMAD.X R49, R49, 0x1, R2, P2 ;  /* 0x0000000131317824 */ /* 0x000fe400010e0602 */
[----:B------:R1:W-:Y:S04]  /*1f800*/  STL [R1+0xa08], R51 ;  /* 0x000a083301007387 */ /* 0x0003e80000100800 */
[----:B------:R-:W-:Y:S04]  /*1f810*/  STL [R1+0xa14], R39 ;  /* 0x000a142701007387 */ /* 0x000fe80000100800 */
[----:B------:R3:W-:Y:S01]  /*1f820*/  STL [R1+0xa10], R49 ;  /* 0x000a103101007387 */ /* 0x0007e20000100800 */
[----:B------:R-:W-:-:S03]  /*1f830*/  ISETP.GT.AND P0, PT, R24, 0x9, PT ;  /* 0x000000091800780c */ /* 0x000fc60003f04270 */
[----:B------:R3:W-:Y:S04]  /*1f840*/  LDGSTS.E [R25+0x1500], desc[UR28][R26.64], P1 ;  /* 0x015000001a197fae */ /* 0x0007e800089a101c */
[----:B-1----:R-:W2:Y:S04]  /*1f850*/  LDL.LU R51, [R1+0xa98] ;  /* 0x000a980001337983 */ /* 0x002ea80000300800 */
[----:B------:R-:W2:Y:S01]  /*1f860*/  LDL.LU R50, [R1+0xa9c] ;  /* 0x000a9c0001327983 */ /* 0x000ea20000300800 */
[----:B---3--:R-:W-:Y:S02]  /*1f870*/  IMAD.MOV.U32 R26, RZ, RZ, R39 ;  /* 0x000000ffff1a7224 */ /* 0x008fe400078e0027 */
[----:B------:R-:W-:-:S02]  /*1f880*/  IMAD.MOV.U32 R27, RZ, RZ, R49 ;  /* 0x000000ffff1b7224 */ /* 0x000fc400078e0031 */
[----:B------:R-:W3:Y:S04]  /*1f890*/  LDL.LU R49, [R1+0xb00] ;  /* 0x000b000001317983 */ /* 0x000ee80000300800 */
[----:B------:R-:W3:Y:S04]  /*1f8a0*/  LDL.LU R39, [R1+0xb04] ;  /* 0x000b040001277983 */ /* 0x000ee80000300800 */
[----:B------:R1:W-:Y:S01]  /*1f8b0*/  LDGSTS.E [R25+0x1600], desc[UR28][R26.64], P1 ;  /* 0x016000001a197fae */ /* 0x0003e200089a101c */
[----:B------:R-:W-:Y:S02]  /*1f8c0*/  IADD3 R36, P2, PT, R36, R3, RZ ;  /* 0x0000000324247210 */ /* 0x000fe40007f5e0ff */
[----:B-1----:R-:W-:-:S02]  /*1f8d0*/  SEL R26, RZ, 0x4, !P0 ;  /* 0x00000004ff1a7807 */ /* 0x002fc40004000000 */
[----:B------:R-:W-:Y:S02]  /*1f8e0*/  IADD3.X R38, PT, PT, R38, R2, RZ, P2, !PT ;  /* 0x0000000226267210 */ /* 0x000fe400017fe4ff */
[----:B----4-:R-:W-:Y:S02]  /*1f8f0*/  IADD3 R33, P3, PT, R33, R3, RZ ;  /* 0x0000000321217210 */ /* 0x010fe40007f7e0ff */
[----:B------:R-:W-:Y:S01]  /*1f900*/  SEL R26, R26, RZ, !P5 ;  /* 0x000000ff1a1a7207 */ /* 0x000fe20006800000 */
[----:B------:R-:W-:Y:S01]  /*1f910*/  STL [R1+0xa1c], R36 ;  /* 0x000a1c2401007387 */ /* 0x000fe20000100800 */
[----:B------:R-:W-:Y:S01]  /*1f920*/  MOV R27, R38 ;  /* 0x00000026001b7202 */ /* 0x000fe20000000f00 */
[----:B--2---:R-:W-:Y:S01]  /*1f930*/  IMAD.X R35, R35, 0x1, R2, P3 ;  /* 0x0000000123237824 */ /* 0x004fe200018e0602 */
[----:B------:R-:W-:Y:S01]  /*1f940*/  ISETP.NE.U32.AND P0, PT, R26, RZ, PT ;  /* 0x000000ff1a00720c */ /* 0x000fe20003f05070 */
[----:B------:R-:W-:Y:S01]  /*1f950*/  IMAD.MOV.U32 R26, RZ, RZ, R36 ;  /* 0x000000ffff1a7224 */ /* 0x000fe200078e0024 */
        /* <DEDUP_REMOVED lines=10> */
[----:B------:R-:W-:-:S03]  /*1fa00*/  IADD3 R58, P1, PT, R58, R3, RZ ;  /* 0x000000033a3a7210 */ /* 0x000fc60007f3e0ff */
[----:B------:R1:W-:Y:S01]  /*1fa10*/  LDGSTS.E [R25+0x2400], desc[UR28][R26.64], P0 ;  /* 0x024000001a197fae */ /* 0x0003e200081a101c */
[----:B------:R-:W-:-:S03]  /*1fa20*/  IADD3.X R59, PT, PT, R59, R2, RZ, P1, !PT ;  /* 0x000000023b3b7210 */ /* 0x000fc60000ffe4ff */
[----:B------:R-:W-:Y:S01]  /*1fa30*/  STL [R1+0xa8c], R58 ;  /* 0x000a8c3a01007387 */ /* 0x000fe20000100800 */
[----:B-1----:R-:W-:Y:S01]  /*1fa40*/  IMAD.MOV.U32 R26, RZ, RZ, R58 ;  /* 0x000000ffff1a7224 */ /* 0x002fe200078e003a */
[----:B------:R-:W-:Y:S02]  /*1fa50*/  MOV R27, R59 ;  /* 0x0000003b001b7202 */ /* 0x000fe40000000f00 */
[----:B------:R-:W-:-:S03]  /*1fa60*/  IADD3 R54, P2, PT, R54, R3, RZ ;  /* 0x0000000336367210 */ /* 0x000fc60007f5e0ff */
[----:B------:R1:W-:Y:S02]  /*1fa70*/  LDGSTS.E [R25+0x2500], desc[UR28][R26.64], P0 ;  /* 0x025000001a197fae */ /* 0x0003e400081a101c */
[----:B------:R-:W-:Y:S02]  /*1fa80*/  IMAD.X R55, R55, 0x1, R2, P2 ;  /* 0x0000000137377824 */ /* 0x000fe400010e0602 */
[----:B------:R1:W-:Y:S01]  /*1fa90*/  STL [R1+0xa88], R59 ;  /* 0x000a883b01007387 */ /* 0x0003e20000100800 */
[----:B------:R-:W-:-:S03]  /*1faa0*/  ISETP.GT.AND P1, PT, R24, 0xd, PT ;  /* 0x0000000d1800780c */ /* 0x000fc60003f24270 */
[----:B------:R-:W-:Y:S01]  /*1fab0*/  STL [R1+0xa94], R54 ;  /* 0x000a943601007387 */ /* 0x000fe20000100800 */
[----:B-1----:R-:W-:Y:S02]  /*1fac0*/  IMAD.MOV.U32 R26, RZ, RZ, R54 ;  /* 0x000000ffff1a7224 */ /* 0x002fe400078e0036 */
[----:B------:R-:W-:Y:S01]  /*1fad0*/  IMAD.MOV.U32 R27, RZ, RZ, R55 ;  /* 0x000000ffff1b7224 */ /* 0x000fe200078e0037 */
[----:B------:R1:W-:Y:S04]  /*1fae0*/  STL [R1+0xa90], R55 ;  /* 0x000a903701007387 */ /* 0x0003e80000100800 */
[----:B------:R-:W2:Y:S04]  /*1faf0*/  LDL.LU R59, [R1+0xb18] ;  /* 0x000b1800013b7983 */ /* 0x000ea80000300800 */
[----:B------:R-:W2:Y:S04]  /*1fb00*/  LDL.LU R58, [R1+0xb1c] ;  /* 0x000b1c00013a7983 */ /* 0x000ea80000300800 */
[----:B-1----:R-:W2:Y:S04]  /*1fb10*/  LDL.LU R55, [R1+0xb80] ;  /* 0x000b800001377983 */ /* 0x002ea80000300800 */
[----:B------:R1:W-:Y:S04]  /*1fb20*/  LDGSTS.E [R25+0x2600], desc[UR28][R26.64], P0 ;  /* 0x026000001a197fae */ /* 0x0003e800081a101c */
[----:B------:R-:W2:Y:S01]  /*1fb30*/  LDL.LU R54, [R1+0xb84] ;  /* 0x000b840001367983 */ /* 0x000ea20000300800 */
[----:B-1----:R-:W-:-:S04]  /*1fb40*/  SEL R26, RZ, 0x4, !P1 ;  /* 0x00000004ff1a7807 */ /* 0x002fc80004800000 */
[----:B------:R-:W-:-:S04]  /*1fb50*/  SEL R26, R26, RZ, !P5 ;  /* 0x000000ff1a1a7207 */ /* 0x000fc80006800000 */
[----:B------:R-:W-:Y:S02]  /*1fb60*/  ISETP.NE.U32.AND P1, PT, R26, RZ, PT ;  /* 0x000000ff1a00720c */ /* 0x000fe40003f25070 */
[----:B------:R-:W-:-:S04]  /*1fb70*/  IADD3 R50, P2, PT, R50, R3, RZ ;  /* 0x0000000332327210 */ /* 0x000fc80007f5e0ff */
[----:B------:R-:W-:Y:S01]  /*1fb80*/  IADD3.X R51, PT, PT, R51, R2, RZ, P2, !PT ;  /* 0x0000000233337210 */ /* 0x000fe200017fe4ff */
[----:B------:R-:W-:Y:S01]  /*1fb90*/  STL [R1+0xa9c], R50 ;  /* 0x000a9c3201007387 */ /* 0x000fe20000100800 */
[----:B---3--:R-:W-:-:S03]  /*1fba0*/  IADD3 R39, P3, PT, R39, R3, RZ ;  /* 0x0000000327277210 */ /* 0x008fc60007f7e0ff */
[----:B------:R1:W-:Y:S02]  /*1fbb0*/  STL [R1+0xa98], R51 ;  /* 0x000a983301007387 */ /* 0x0003e40000100800 */
[----:B------:R-:W-:Y:S01]  /*1fbc0*/  IMAD.X R49, R49, 0x1, R2, P3 ;  /* 0x0000000131317824 */ /* 0x000fe200018e0602 */
[----:B------:R-:W-:Y:S01]  /*1fbd0*/  MOV R27, R51 ;  /* 0x00000033001b7202 */ /* 0x000fe20000000f00 */
[----:B------:R-:W-:Y:S01]  /*1fbe0*/  IMAD.MOV.U32 R26, RZ, RZ, R50 ;  /* 0x000000ffff1a7224 */ /* 0x000fe200078e0032 */
[----:B------:R-:W-:Y:S04]  /*1fbf0*/  STL [R1+0xb04], R39 ;  /* 0x000b042701007387 */ /* 0x000fe80000100800 */
[----:B------:R3:W-:Y:S04]  /*1fc00*/  STL [R1+0xb00], R49 ;  /* 0x000b003101007387 */ /* 0x0007e80000100800 */
[----:B-1----:R-:W2:Y:S04]  /*1fc10*/  LDL.LU R51, [R1+0xb88] ;  /* 0x000b880001337983 */ /* 0x002ea80000300800 */
[----:B------:R-:W2:Y:S04]  /*1fc20*/  LDL.LU R50, [R1+0xb8c] ;  /* 0x000b8c0001327983 */ /* 0x000ea80000300800 */
[----:B------:R1:W-:Y:S02]  /*1fc30*/  LDGSTS.E [R25+0x2700], desc[UR28][R26.64], P0 ;  /* 0x027000001a197fae */ /* 0x0003e400081a101c */
[----:B-1----:R-:W-:-:S02]  /*1fc40*/  IMAD.MOV.U32 R27, RZ, RZ, R49 ;  /* 0x000000ffff1b7224 */ /* 0x002fc400078e0031 */
[----:B------:R-:W-:Y:S01]  /*1fc50*/  IMAD.MOV.U32 R26, RZ, RZ, R39 ;  /* 0x000000ffff1a7224 */ /* 0x000fe200078e0027 */
[----:B---3--:R-:W3:Y:S04]  /*1fc60*/  LDL.LU R49, [R1+0xb90] ;  /* 0x000b900001317983 */ /* 0x008ee80000300800 */
[----:B------:R-:W3:Y:S04]  /*1fc70*/  LDL.LU R39, [R1+0xb94] ;  /* 0x000b940001277983 */ /* 0x000ee80000300800 */
[----:B------:R1:W-:Y:S01]  /*1fc80*/  LDGSTS.E [R25+0x3400], desc[UR28][R26.64], P1 ;  /* 0x034000001a197fae */ /* 0x0003e200089a101c */
[----:B------:R-:W-:-:S04]  /*1fc90*/  IADD3 R36, P0, PT, R36, R3, RZ ;  /* 0x0000000324247210 */ /* 0x000fc80007f1e0ff */
[----:B------:R-:W-:Y:S02]  /*1fca0*/  IADD3.X R38, PT, PT, R38, R2, RZ, P0, !PT ;  /* 0x0000000226267210 */ /* 0x000fe400007fe4ff */
[----:B----4-:R-:W-:Y:S01]  /*1fcb0*/  IADD3 R33, P2, PT, R33, R3, RZ ;  /* 0x0000000321217210 */ /* 0x010fe20007f5e0ff */
[----:B------:R-:W-:Y:S01]  /*1fcc0*/  STL [R1+0xb0c], R36 ;  /* 0x000b0c2401007387 */ /* 0x000fe20000100800 */
[----:B-1----:R-:W-:Y:S01]  /*1fcd0*/  IMAD.MOV.U32 R26, RZ, RZ, R36 ;  /* 0x000000ffff1a7224 */ /* 0x002fe200078e0024 */
[----:B------:R-:W-:Y:S02]  /*1fce0*/  MOV R27, R38 ;  /* 0x00000026001b7202 */ /* 0x000fe40000000f00 */
[----:B--2---:R-:W-:Y:S01]  /*1fcf0*/  IMAD.X R35, R35, 0x1, R2, P2 ;  /* 0x0000000123237824 */ /* 0x004fe200010e0602 */
[----:B------:R1:W-:Y:S04]  /*1fd00*/  STL [R1+0xb08], R38 ;  /* 0x000b082601007387 */ /* 0x0003e80000100800 */
[----:B------:R-:W-:Y:S04]  /*1fd10*/  STL [R1+0xb14], R33 ;  /* 0x000b142101007387 */ /* 0x000fe80000100800 */
[----:B------:R2:W-:Y:S04]  /*1fd20*/  STL [R1+0xb10], R35 ;  /* 0x000b102301007387 */ /* 0x0005e80000100800 */
[----:B-1----:R-:W4:Y:S04]  /*1fd30*/  LDL.LU R38, [R1+0xb98] ;  /* 0x000b980001267983 */ /* 0x002f280000300800 */
[----:B------:R1:W-:Y:S04]  /*1fd40*/  LDGSTS.E [R25+0x3500], desc[UR28][R26.64], P1 ;  /* 0x035000001a197fae */ /* 0x0003e800089a101c */
[----:B------:R-:W4:Y:S01]  /*1fd50*/  LDL.LU R36, [R1+0xb9c] ;  /* 0x000b9c0001247983 */ /* 0x000f220000300800 */
[----:B-1----:R-:W-:-:S02]  /*1fd60*/  IMAD.MOV.U32 R27, RZ, RZ, R35 ;  /* 0x000000ffff1b7224 */ /* 0x002fc400078e0023 */
[----:B------:R-:W-:Y:S01]  /*1fd70*/  IMAD.MOV.U32 R26, RZ, RZ, R33 ;  /* 0x000000ffff1a7224 */ /* 0x000fe200078e0021 */
[----:B--2---:R-:W2:Y:S04]  /*1fd80*/  LDL.LU R35, [R1+0xc00] ;  /* 0x000c000001237983 */ /* 0x004ea80000300800 */
[----:B------:R-:W2:Y:S01]  /*1fd90*/  LDL.LU R33, [R1+0xc04] ;  /* 0x000c040001217983 */ /* 0x000ea20000300800 */
[----:B------:R-:W-:-:S03]  /*1fda0*/  ISETP.GT.AND P0, PT, R24, 0x11, PT ;  /* 0x000000111800780c */ /* 0x000fc60003f04270 */
[----:B------:R1:W-:Y:S01]  /*1fdb0*/  LDGSTS.E [R25+0x3600], desc[UR28][R26.64], P1 ;  /* 0x036000001a197fae */ /* 0x0003e200089a101c */
[-C--:B------:R-:W-:Y:S02]  /*1fdc0*/  IADD3 R58, P2, PT, R58, R3.reuse, RZ ;  /* 0x000000033a3a7210 */ /* 0x080fe40007f5e0ff */
[----:B-1----:R-:W-:Y:S02]  /*1fdd0*/  SEL R26, RZ, 0x4, !P0 ;  /* 0x00000004ff1a7807 */ /* 0x002fe40004000000 */
[----:B------:R-:W-:Y:S02]  /*1fde0*/  IADD3.X R59, PT, PT, R59, R2, RZ, P2, !PT ;  /* 0x000000023b3b7210 */ /* 0x000fe400017fe4ff */
[----:B------:R-:W-:Y:S02]  /*1fdf0*/  IADD3 R54, P3, PT, R54, R3, RZ ;  /* 0x0000000336367210 */ /* 0x000fe40007f7e0ff */
[----:B------:R-:W-:Y:S01]  /*1fe00*/  SEL R26, R26, RZ, !P5 ;  /* 0x000000ff1a1a7207 */ /* 0x000fe20006800000 */
[----:B------:R-:W-:Y:S01]  /*1fe10*/  STL [R1+0xb1c], R58 ;  /* 0x000b1c3a01007387 */ /* 0x000fe20000100800 */
[----:B------:R-:W-:Y:S01]  /*1fe20*/  MOV R27, R59 ;  /* 0x0000003b001b7202 */ /* 0x000fe20000000f00 */
[----:B------:R-:W-:Y:S01]  /*1fe30*/  IMAD.X R55, R55, 0x1, R2, P3 ;  /* 0x0000000137377824 */ /* 0x000fe200018e0602 */
[----:B------:R-:W-:Y:S01]  /*1fe40*/  ISETP.NE.U32.AND P0, PT, R26, RZ, PT ;  /* 0x000000ff1a00720c */ /* 0x000fe20003f05070 */
[----:B------:R-:W-:Y:S01]  /*1fe50*/  IMAD.MOV.U32 R26, RZ, RZ, R58 ;  /* 0x000000ffff1a7224 */ /* 0x000fe200078e003a */
[----:B------:R1:W-:Y:S04]  /*1fe60*/  STL [R1+0xb18], R59 ;  /* 0x000b183b01007387 */ /* 0x0003e80000100800 */
[----:B------:R-:W-:Y:S04]  /*1fe70*/  STL [R1+0xb84], R54 ;  /* 0x000b843601007387 */ /* 0x000fe80000100800 */
[----:B------:R1:W-:Y:S04]  /*1fe80*/  STL [R1+0xb80], R55 ;  /* 0x000b803701007387 */ /* 0x0003e80000100800 */
[----:B------:R1:W-:Y:S04]  /*1fe90*/  LDGSTS.E [R25+0x3700], desc[UR28][R26.64], P1 ;  /* 0x037000001a197fae */ /* 0x0003e800089a101c */
[----:B-1----:R-:W2:Y:S04]  /*1fea0*/  LDL.LU R59, [R1+0xc08] ;  /* 0x000c0800013b7983 */ /* 0x002ea80000300800 */
[----:B------:R-:W2:Y:S01]  /*1feb0*/  LDL.LU R58, [R1+0xc0c] ;  /* 0x000c0c00013a7983 */ /* 0x000ea20000300800 */
[----:B------:R-:W-:-:S02]  /*1fec0*/  IMAD.MOV.U32 R26, RZ, RZ, R54 ;  /* 0x000000ffff1a7224 */ /* 0x000fc400078e0036 */
[----:B------:R-:W-:Y:S02]  /*1fed0*/  IMAD.MOV.U32 R27, RZ, RZ, R55 ;  /* 0x000000ffff1b7224 */ /* 0x000fe400078e0037 */
[----:B------:R-:W2:Y:S04]  /*1fee0*/  LDL.LU R55, [R1+0xc10] ;  /* 0x000c100001377983 */ /* 0x000ea80000300800 */
[----:B------:R-:W2:Y:S04]  /*1fef0*/  LDL.LU R54, [R1+0xc14] ;  /* 0x000c140001367983 */ /* 0x000ea80000300800 */
[----:B------:R1:W-:Y:S01]  /*1ff00*/  LDGSTS.E [R25+0x4400], desc[UR28][R26.64], P0 ;  /* 0x044000001a197fae */ /* 0x0003e200081a101c */
[----:B------:R-:W-:-:S04]  /*1ff10*/  IADD3 R50, P1, PT, R50, R3, RZ ;  /* 0x0000000332327210 */ /* 0x000fc80007f3e0ff */
[----:B------:R-:W-:Y:S01]  /*1ff20*/  IADD3.X R51, PT, PT, R51, R2, RZ, P1, !PT ;  /* 0x0000000233337210 */ /* 0x000fe20000ffe4ff */
[----:B-1----:R-:W-:-:S03]  /*1ff30*/  IMAD.MOV.U32 R26, RZ, RZ, R50 ;  /* 0x000000ffff1a7224 */ /* 0x002fc600078e0032 */
[----:B------:R-:W-:Y:S01]  /*1ff40*/  MOV R27, R51 ;  /* 0x00000033001b7202 */ /* 0x000fe20000000f00 */
[----:B------:R-:W-:Y:S01]  /*1ff50*/  STL [R1+0xb8c], R50 ;  /* 0x000b8c3201007387 */ /* 0x000fe20000100800 */
[----:B------:R-:W-:-:S03]  /*1ff60*/  ISETP.GT.AND P1, PT, R24, 0x15, PT ;  /* 0x000000151800780c */ /* 0x000fc60003f24270 */
[----:B------:R1:W-:Y:S01]  /*1ff70*/  LDGSTS.E [R25+0x4500], desc[UR28][R26.64], P0 ;  /* 0x045000001a197fae */ /* 0x0003e200081a101c */
[----:B---3--:R-:W-:-:S05]  /*1ff80*/  IADD3 R39, P2, PT, R39, R3, RZ ;  /* 0x0000000327277210 */ /* 0x008fca0007f5e0ff */
[----:B------:R-:W-:Y:S01]  /*1ff90*/  IMAD.X R49, R49, 0x1, R2, P2 ;  /* 0x0000000131317824 */ /* 0x000fe200010e0602 */
[----:B------:R3:W-:Y:S01]  /*1ffa0*/  STL [R1+0xb88], R51 ;  /* 0x000b883301007387 */ /* 0x0007e20000100800 */
[----:B-1----:R-:W-:Y:S02]  /*1ffb0*/  IMAD.MOV.U32 R26, RZ, RZ, R39 ;  /* 0x000000ffff1a7224 */ /* 0x002fe400078e0027 */
[----:B------:R-:W-:Y:S01]  /*1ffc0*/  IMAD.MOV.U32 R27, RZ, RZ, R49 ;  /* 0x000000ffff1b7224 */ /* 0x000fe200078e0031 */
[----:B------:R-:W-:Y:S04]  /*1ffd0*/  STL [R1+0xb94], R39 ;  /* 0x000b942701007387 */ /* 0x000fe80000100800 */
[----:B------:R1:W-:Y:S04]  /*1ffe0*/  STL [R1+0xb90], R49 ;  /* 0x000b903101007387 */ /* 0x0003e80000100800 */
[----:B---3--:R-:W3:Y:S04]  /*1fff0*/  LDL.LU R51, [R1+0xc18] ;  /* 0x000c180001337983 */ /* 0x008ee80000300800 */
[----:B------:R-:W3:Y:S04]  /*20000*/  LDL.LU R50, [R1+0xc1c] ;  /* 0x000c1c0001327983 */ /* 0x000ee80000300800 */
[----:B------:R4:W-:Y:S04]  /*20010*/  LDGSTS.E [R25+0x4600], desc[UR28][R26.64], P0 ;  /* 0x046000001a197fae */ /* 0x0009e800081a101c */
[----:B-1----:R-:W3:Y:S04]  /*20020*/  LDL.LU R49, [R1+0xc80] ;  /* 0x000c800001317983 */ /* 0x002ee80000300800 */
[----:B------:R-:W3:Y:S01]  /*20030*/  LDL.LU R39, [R1+0xc84] ;  /* 0x000c840001277983 */ /* 0x000ee20000300800 */
[----:B----4-:R-:W-:-:S02]  /*20040*/  SEL R26, RZ, 0x4, !P1 ;  /* 0x00000004ff1a7807 */ /* 0x010fc40004800000 */
[-C--:B------:R-:W-:Y:S02]  /*20050*/  IADD3 R36, P2, PT, R36, R3.reuse, RZ ;  /* 0x0000000324247210 */ /* 0x080fe40007f5e0ff */
[----:B------:R-:W-:Y:S02]  /*20060*/  SEL R26, R26, RZ, !P5 ;  /* 0x000000ff1a1a7207 */ /* 0x000fe40006800000 */
[----:B------:R-:W-:Y:S02]  /*20070*/  IADD3.X R38, PT, PT, R38, R2, RZ, P2, !PT ;  /* 0x0000000226267210 */ /* 0x000fe400017fe4ff */
[----:B------:R-:W-:Y:S01]  /*20080*/  ISETP.NE.U32.AND P1, PT, R26, RZ, PT ;  /* 0x000000ff1a00720c */ /* 0x000fe20003f25070 */
[----:B------:R-:W-:Y:S01]  /*20090*/  IMAD.MOV.U32 R26, RZ, RZ, R36 ;  /* 0x000000ffff1a7224 */ /* 0x000fe200078e0024 */
[----:B------:R-:W-:Y:S01]  /*200a0*/  MOV R27, R38 ;  /* 0x00000026001b7202 */ /* 0x000fe20000000f00 */
[----:B------:R1:W-:Y:S01]  /*200b0*/  STL [R1+0xb9c], R36 ;  /* 0x000b9c2401007387 */ /* 0x0003e20000100800 */
[----:B--2---:R-:W-:-:S03]  /*200c0*/  IADD3 R33, P3, PT, R33, R3, RZ ;  /* 0x0000000321217210 */ /* 0x004fc60007f7e0ff */
[----:B------:R2:W-:Y:S02]  /*200d0*/  STL [R1+0xb98], R38 ;  /* 0x000b982601007387 */ /* 0x0005e40000100800 */
[----:B------:R-:W-:Y:S02]  /*200e0*/  IMAD.X R35, R35, 0x1, R2, P3 ;  /* 0x0000000123237824 */ /* 0x000fe400018e0602 */
[----:B------:R-:W-:Y:S04]  /*200f0*/  STL [R1+0xc04], R33 ;  /* 0x000c042101007387 */ /* 0x000fe80000100800 */
[----:B-1----:R-:W4:Y:S04]  /*20100*/  LDL.LU R36, [R1+0xc8c] ;  /* 0x000c8c0001247983 */ /* 0x002f280000300800 */
[----:B------:R1:W-:Y:S04]  /*20110*/  STL [R1+0xc00], R35 ;  /* 0x000c002301007387 */ /* 0x0003e80000100800 */
[----:B------:R1:W-:Y:S04]  /*20120*/  LDGSTS.E [R25+0x4700], desc[UR28][R26.64], P0 ;  /* 0x047000001a197fae */ /* 0x0003e800081a101c */
[----:B--2---:R-:W2:Y:S01]  /*20130*/  LDL.LU R38, [R1+0xc88] ;  /* 0x000c880001267983 */ /* 0x004ea20000300800 */
[----:B-1----:R-:W-:-:S02]  /*20140*/  IMAD.MOV.U32 R27, RZ, RZ, R35 ;  /* 0x000000ffff1b7224 */ /* 0x002fc400078e0023 */
[----:B------:R-:W-:Y:S01]  /*20150*/  IMAD.MOV.U32 R26, RZ, RZ, R33 ;  /* 0x000000ffff1a7224 */ /* 0x000fe200078e0021 */
[----:B------:R-:W2:Y:S04]  /*20160*/  LDL.LU R35, [R1+0xc90] ;  /* 0x000c900001237983 */ /* 0x000ea80000300800 */
[----:B------:R-:W2:Y:S04]  /*20170*/  LDL.LU R33, [R1+0xc94] ;  /* 0x000c940001217983 */ /* 0x000ea80000300800 */
[----:B------:R1:W-:Y:S01]  /*20180*/  LDGSTS.E [R25+0x5400], desc[UR28][R26.64], P1 ;  /* 0x054000001a197fae */ /* 0x0003e200089a101c */
[----:B------:R-:W-:-:S04]  /*20190*/  IADD3 R58, P0, PT, R58, R3, RZ ;  /* 0x000000033a3a7210 */ /* 0x000fc80007f1e0ff */
[----:B------:R-:W-:Y:S01]  /*201a0*/  IADD3.X R59, PT, PT, R59, R2, RZ, P0, !PT ;  /* 0x000000023b3b7210 */ /* 0x000fe200007fe4ff */
[----:B-1----:R-:W-:-:S03]  /*201b0*/  IMAD.MOV.U32 R26, RZ, RZ, R58 ;  /* 0x000000ffff1a7224 */ /* 0x002fc600078e003a */
[----:B------:R-:W-:Y:S02]  /*201c0*/  MOV R27, R59 ;  /* 0x0000003b001b7202 */ /* 0x000fe40000000f00 */
[----:B------:R-:W-:-:S03]  /*201d0*/  IADD3 R54, P2, PT, R54, R3, RZ ;  /* 0x0000000336367210 */ /* 0x000fc60007f5e0ff */
[----:B------:R1:W-:Y:S02]  /*201e0*/  LDGSTS.E [R25+0x5500], desc[UR28][R26.64], P1 ;  /* 0x055000001a197fae */ /* 0x0003e400089a101c */
[----:B------:R-:W-:Y:S01]  /*201f0*/  IMAD.X R55, R55, 0x1, R2, P2 ;  /* 0x0000000137377824 */ /* 0x000fe200010e0602 */
[----:B------:R-:W-:Y:S01]  /*20200*/  ISETP.GT.AND P0, PT, R24, 0x19, PT ;  /* 0x000000191800780c */ /* 0x000fe20003f04270 */
[----:B-1----:R-:W-:Y:S02]  /*20210*/  IMAD.MOV.U32 R26, RZ, RZ, R54 ;  /* 0x000000ffff1a7224 */ /* 0x002fe400078e0036 */
[----:B------:R-:W-:-:S05]  /*20220*/  IMAD.MOV.U32 R27, RZ, RZ, R55 ;  /* 0x000000ffff1b7224 */ /* 0x000fca00078e0037 */
[----:B------:R1:W-:Y:S04]  /*20230*/  LDGSTS.E [R25+0x5600], desc[UR28][R26.64], P1 ;  /* 0x056000001a197fae */ /* 0x0003e800089a101c */
[----:B------:R-:W-:Y:S01]  /*20240*/  STL [R1+0xc0c], R58 ;  /* 0x000c0c3a01007387 */ /* 0x000fe20000100800 */
[----:B-1----:R-:W-:-:S03]  /*20250*/  SEL R26, RZ, 0x4, !P0 ;  /* 0x00000004ff1a7807 */ /* 0x002fc60004000000 */
[----:B------:R-:W-:Y:S01]  /*20260*/  STL [R1+0xc08], R59 ;  /* 0x000c083b01007387 */ /* 0x000fe20000100800 */
[----:B------:R-:W-:-:S03]  /*20270*/  SEL R26, R26, RZ, !P5 ;  /* 0x000000ff1a1a7207 */ /* 0x000fc60006800000 */
[----:B------:R-:W-:Y:S01]  /*20280*/  STL [R1+0xc14], R54 ;  /* 0x000c143601007387 */ /* 0x000fe20000100800 */
[----:B------:R-:W-:-:S03]  /*20290*/  ISETP.NE.U32.AND P0, PT, R26, RZ, PT ;  /* 0x000000ff1a00720c */ /* 0x000fc60003f05070 */
[----:B------:R1:W-:Y:S01]  /*202a0*/  STL [R1+0xc10], R55 ;  /* 0x000c103701007387 */ /* 0x0003e20000100800 */
[----:B---3--:R-:W-:-:S04]  /*202b0*/  IADD3 R50, P2, PT, R50, R3, RZ ;  /* 0x0000000332327210 */ /* 0x008fc80007f5e0ff */
[----:B------:R-:W-:Y:S01]  /*202c0*/  IADD3.X R51, PT, PT, R51, R2, RZ, P2, !PT ;  /* 0x0000000233337210 */ /* 0x000fe200017fe4ff */
[----:B------:R-:W-:Y:S01]  /*202d0*/  STL [R1+0xc1c], R50 ;  /* 0x000c1c3201007387 */ /* 0x000fe20000100800 */
[----:B------:R-:W-:-:S03]  /*202e0*/  IADD3 R39, P3, PT, R39, R3, RZ ;  /* 0x0000000327277210 */ /* 0x000fc60007f7e0ff */
[----:B------:R3:W-:Y:S01]  /*202f0*/  STL [R1+0xc18], R51 ;  /* 0x000c183301007387 */ /* 0x0007e20000100800 */
[----:B------:R-:W-:Y:S02]  /*20300*/  IMAD.MOV.U32 R26, RZ, RZ, R50 ;  /* 0x000000ffff1a7224 */ /* 0x000fe400078e0032 */
[----:B------:R-:W-:Y:S01]  /*20310*/  IMAD.X R49, R49, 0x1, R2, P3 ;  /* 0x0000000131317824 */ /* 0x000fe200018e0602 */
[----:B------:R-:W-:Y:S01]  /*20320*/  MOV R27, R51 ;  /* 0x00000033001b7202 */ /* 0x000fe20000000f00 */
[----:B------:R-:W-:Y:S04]  /*20330*/  STL [R1+0xc84], R39 ;  /* 0x000c842701007387 */ /* 0x000fe80000100800 */
[----:B------:R2:W-:Y:S04]  /*20340*/  STL [R1+0xc80], R49 ;  /* 0x000c803101007387 */ /* 0x0005e80000100800 */
[----:B-1----:R-:W2:Y:S04]  /*20350*/  LDL.LU R55, [R1+0xc98] ;  /* 0x000c980001377983 */ /* 0x002ea80000300800 */
[----:B------:R-:W2:Y:S04]  /*20360*/  LDL.LU R54, [R1+0xc9c] ;  /* 0x000c9c0001367983 */ /* 0x000ea80000300800 */
[----:B------:R1:W-:Y:S04]  /*20370*/  LDGSTS.E [R25+0x5700], desc[UR28][R26.64], P1 ;  /* 0x057000001a197fae */ /* 0x0003e800089a101c */
[----:B---3--:R-:W3:Y:S04]  /*20380*/  LDL.LU R51, [R1+0xd00] ;  /* 0x000d000001337983 */ /* 0x008ee80000300800 */
[----:B------:R-:W3:Y:S01]  /*20390*/  LDL.LU R50, [R1+0xd04] ;  /* 0x000d040001327983 */ /* 0x000ee20000300800 */
[----:B----4-:R-:W-:Y:S01]  /*203a0*/  IADD3 R36, P1, PT, R36, R3, RZ ;  /* 0x0000000324247210 */ /* 0x010fe20007f3e0ff */
[----:B-1----:R-:W-:-:S02]  /*203b0*/  IMAD.MOV.U32 R26, RZ, RZ, R39 ;  /* 0x000000ffff1a7224 */ /* 0x002fc400078e0027 */
[----:B------:R-:W-:Y:S02]  /*203c0*/  IMAD.MOV.U32 R27, RZ, RZ, R49 ;  /* 0x000000ffff1b7224 */ /* 0x000fe400078e0031 */
[----:B------:R1:W-:Y:S04]  /*203d0*/  STL [R1+0xc8c], R36 ;  /* 0x000c8c2401007387 */ /* 0x0003e80000100800 */
[----:B------:R4:W-:Y:S01]  /*203e0*/  LDGSTS.E [R25+0x6400], desc[UR28][R26.64], P0 ;  /* 0x064000001a197fae */ /* 0x0009e200081a101c */
[----:B--2---:R-:W-:-:S05]  /*203f0*/  IADD3.X R38, PT, PT, R38, R2, RZ, P1, !PT ;  /* 0x0000000226267210 */ /* 0x004fca0000ffe4ff */
[----:B------:R2:W-:Y:S01]  /*20400*/  STL [R1+0xc88], R38 ;  /* 0x000c882601007387 */ /* 0x0005e20000100800 */
[----:B------:R-:W-:Y:S01]  /*20410*/  IADD3 R33, P2, PT, R33, R3, RZ ;  /* 0x0000000321217210 */ /* 0x000fe20007f5e0ff */
[----:B----4-:R-:W-:-:S04]  /*20420*/  IMAD.MOV.U32 R26, RZ, RZ, R36 ;  /* 0x000000ffff1a7224 */ /* 0x010fc800078e0024 */
[----:B------:R-:W-:Y:S01]  /*20430*/  IMAD.X R35, R35, 0x1, R2, P2 ;  /* 0x0000000123237824 */ /* 0x000fe200010e0602 */
[----:B------:R-:W-:Y:S01]  /*20440*/  STL [R1+0xc94], R33 ;  /* 0x000c942101007387 */ /* 0x000fe20000100800 */
[----:B------:R-:W-:-:S03]  /*20450*/  MOV R27, R38 ;  /* 0x00000026001b7202 */ /* 0x000fc60000000f00 */
[----:B------:R-:W4:Y:S04]  /*20460*/  LDL.LU R49, [R1+0xd08] ;  /* 0x000d080001317983 */ /* 0x000f280000300800 */
[----:B------:R2:W-:Y:S04]  /*20470*/  STL [R1+0xc90], R35 ;  /* 0x000c902301007387 */ /* 0x0005e80000100800 */
[----:B------:R-:W4:Y:S04]  /*20480*/  LDL.LU R39, [R1+0xd0c] ;  /* 0x000d0c0001277983 */ /* 0x000f280000300800 */
[----:B-1----:R-:W4:Y:S04]  /*20490*/  LDL.LU R36, [R1+0xd14] ;  /* 0x000d140001247983 */ /* 0x002f280000300800 */
[----:B------:R1:W-:Y:S04]  /*204a0*/  LDGSTS.E [R25+0x6500], desc[UR28][R26.64], P0 ;  /* 0x065000001a197fae */ /* 0x0003e800081a101c */
[----:B--2---:R-:W2:Y:S01]  /*204b0*/  LDL.LU R38, [R1+0xd10] ;  /* 0x000d100001267983 */ /* 0x004ea20000300800 */
[----:B-1----:R-:W-:-:S02]  /*204c0*/  IMAD.MOV.U32 R27, RZ, RZ, R35 ;  /* 0x000000ffff1b7224 */ /* 0x002fc400078e0023 */
[----:B------:R-:W-:Y:S01]  /*204d0*/  IMAD.MOV.U32 R26, RZ, RZ, R33 ;  /* 0x000000ffff1a7224 */ /* 0x000fe200078e0021 */
[----:B------:R-:W2:Y:S04]  /*204e0*/  LDL.LU R35, [R1+0xd18] ;  /* 0x000d180001237983 */ /* 0x000ea80000300800 */
[----:B------:R-:W2:Y:S04]  /*204f0*/  LDL.LU R33, [R1+0xd1c] ;  /* 0x000d1c0001217983 */ /* 0x000ea80000300800 */
[----:B------:R-:W2:Y:S04]  /*20500*/  LDL.LU R216, [R1+0x6e0] ;  /* 0x0006e00001d87983 */ /* 0x000ea80000300800 */
[----:B------:R-:W2:Y:S04]  /*20510*/  LDL.LU R217, [R1+0x6e4] ;  /* 0x0006e40001d97983 */ /* 0x000ea80000300800 */
[----:B------:R-:W2:Y:S04]  /*20520*/  LDL.LU R218, [R1+0x6e8] ;  /* 0x0006e80001da7983 */ /* 0x000ea80000300800 */
[----:B------:R-:W2:Y:S01]  /*20530*/  LDL.LU R219, [R1+0x6ec] ;  /* 0x0006ec0001db7983 */ /* 0x000ea20000300800 */
[----:B------:R-:W-:-:S03]  /*20540*/  ISETP.GT.AND P1, PT, R24, 0x1d, PT ;  /* 0x0000001d1800780c */ /* 0x000fc60003f24270 */
[----:B------:R1:W-:Y:S04]  /*20550*/  LDGSTS.E [R25+0x6600], desc[UR28][R26.64], P0 ;  /* 0x066000001a197fae */ /* 0x0003e800081a101c */
[----:B------:R-:W2:Y:S01]  /*20560*/  LDL.LU R208, [R1+0x6d0] ;  /* 0x0006d00001d07983 */ /* 0x000ea20000300800 */
[----:B-1----:R-:W-:-:S04]  /*20570*/  SEL R26, RZ, 0x4, !P1 ;  /* 0x00000004ff1a7807 */ /* 0x002fc80004800000 */
[----:B------:R-:W-:-:S04]  /*20580*/  SEL R26, R26, RZ, !P5 ;  /* 0x000000ff1a1a7207 */ /* 0x000fc80006800000 */
[----:B------:R-:W-:Y:S01]  /*20590*/  ISETP.NE.U32.AND P1, PT, R26, RZ, PT ;  /* 0x000000ff1a00720c */ /* 0x000fe20003f25070 */
[----:B------:R-:W-:Y:S01]  /*205a0*/  IMAD.MOV.U32 R210, RZ, RZ, R245 ;  /* 0x000000ffffd27224 */ /* 0x000fe200078e00f5 */
[----:B------:R-:W-:Y:S01]  /*205b0*/  MOV R209, R246 ;  /* 0x000000f600d17202 */ /* 0x000fe20000000f00 */
[----:B------:R-:W-:Y:S01]  /*205c0*/  IMAD.MOV.U32 R211, RZ, RZ, R244 ;  /* 0x000000ffffd37224 */ /* 0x000fe200078e00f4 */
[----:B------:R-:W5:Y:S04]  /*205d0*/  LDL.LU R246, [R1+0xfb0] ;  /* 0x000fb00001f67983 */ /* 0x000f680000300800 */
[----:B------:R-:W2:Y:S04]  /*205e0*/  LDL.LU R245, [R1+0xfac] ;  /* 0x000fac0001f57983 */ /* 0x000ea80000300800 */
[----:B------:R-:W2:Y:S01]  /*205f0*/  LDL.LU R244, [R1+0xfa8] ;  /* 0x000fa80001f47983 */ /* 0x000ea20000300800 */
[----:B------:R-:W-:-:S04]  /*20600*/  IADD3 R54, P2, PT, R54, R3, RZ ;  /* 0x0000000336367210 */ /* 0x000fc80007f5e0ff */
[----:B------:R-:W-:Y:S01]  /*20610*/  IADD3.X R55, PT, PT, R55, R2, RZ, P2, !PT ;  /* 0x0000000237377210 */ /* 0x000fe200017fe4ff */
[----:B------:R-:W-:-:S04]  /*20620*/  IMAD.MOV.U32 R26, RZ, RZ, R54 ;  /* 0x000000ffff1a7224 */ /* 0x000fc800078e0036 */
[----:B------:R-:W-:-:S05]  /*20630*/  IMAD.MOV.U32 R27, RZ, RZ, R55 ;  /* 0x000000ffff1b7224 */ /* 0x000fca00078e0037 */
[----:B------:R1:W-:Y:S01]  /*20640*/  LDGSTS.E [R25+0x6700], desc[UR28][R26.64], P0 ;  /* 0x067000001a197fae */ /* 0x0003e200081a101c */
[----:B---3--:R-:W-:-:S04]  /*20650*/  IADD3 R50, P0, PT, R50, R3, RZ ;  /* 0x0000000332327210 */ /* 0x008fc80007f1e0ff */
[----:B------:R-:W-:Y:S01]  /*20660*/  IADD3.X R51, PT, PT, R51, R2, RZ, P0, !PT ;  /* 0x0000000233337210 */ /* 0x000fe200007fe4ff */
[----:B------:R-:W-:Y:S04]  /*20670*/  STL [R1+0xc9c], R54 ;  /* 0x000c9c3601007387 */ /* 0x000fe80000100800 */
[----:B------:R-:W-:Y:S01]  /*20680*/  STL [R1+0xc98], R55 ;  /* 0x000c983701007387 */ /* 0x000fe20000100800 */
[----:B-1----:R-:W-:Y:S01]  /*20690*/  IMAD.MOV.U32 R26, RZ, RZ, R50 ;  /* 0x000000ffff1a7224 */ /* 0x002fe200078e0032 */
[----:B------:R-:W-:Y:S02]  /*206a0*/  MOV R27, R51 ;  /* 0x00000033001b7202 */ /* 0x000fe40000000f00 */
[----:B------:R-:W-:Y:S04]  /*206b0*/  STL [R1+0xd04], R50 ;  /* 0x000d043201007387 */ /* 0x000fe80000100800 */
[----:B------:R-:W-:Y:S04]  /*206c0*/  STL [R1+0xd00], R51 ;  /* 0x000d003301007387 */ /* 0x000fe80000100800 */
[----:B------:R1:W-:Y:S01]  /*206d0*/  LDGSTS.E [R25+0x7400], desc[UR28][R26.64], P1 ;  /* 0x074000001a197fae */ /* 0x0003e200089a101c */
[----:B----4-:R-:W-:-:S02]  /*206e0*/  IADD3 R39, P2, PT, R39, R3, RZ ;  /* 0x0000000327277210 */ /* 0x010fc40007f5e0ff */
[----:B------:R-:W-:-:S03]  /*206f0*/  IADD3 R36, P0, PT, R36, R3, RZ ;  /* 0x0000000324247210 */ /* 0x000fc60007f1e0ff */
[----:B------:R-:W-:Y:S01]  /*20700*/  IMAD.X R49, R49, 0x1, R2, P2 ;  /* 0x0000000131317824 */ /* 0x000fe200010e0602 */
[----:B------:R-:W-:Y:S01]  /*20710*/  STL [R1+0xd0c], R39 ;  /* 0x000d0c2701007387 */ /* 0x000fe20000100800 */
[----:B--2---:R-:W-:-:S03]  /*20720*/  IADD3.X R38, PT, PT, R38, R2, RZ, P0, !PT ;  /* 0x0000000226267210 */ /* 0x004fc600007fe4ff */
[----:B------:R2:W-:Y:S01]  /*20730*/  STL [R1+0xd08], R49 ;  /* 0x000d083101007387 */ /* 0x0005e20000100800 */
[----:B-1----:R-:W-:-:S03]  /*20740*/  IMAD.MOV.U32 R27, RZ, RZ, R49 ;  /* 0x000000ffff1b7224 */ /* 0x002fc600078e0031 */
[----:B------:R1:W-:Y:S01]  /*20750*/  STL [R1+0xd14], R36 ;  /* 0x000d142401007387 */ /* 0x0003e20000100800 */
[----:B------:R-:W-:-:S03]  /*20760*/  IADD3 R33, P2, PT, R33, R3, RZ ;  /* 0x0000000321217210 */ /* 0x000fc60007f5e0ff */
[----:B------:R-:W-:Y:S02]  /*20770*/  STL [R1+0xd10], R38 ;  /* 0x000d102601007387 */ /* 0x000fe40000100800 */
[----:B------:R-:W-:Y:S02]  /*20780*/  IMAD.X R35, R35, 0x1, R2, P2 ;  /* 0x0000000123237824 */ /* 0x000fe400010e0602 */
[----:B------:R3:W-:Y:S01]  /*20790*/  STL [R1+0xd1c], R33 ;  /* 0x000d1c2101007387 */ /* 0x0007e20000100800 */
[----:B------:R-:W-:-:S03]  /*207a0*/  IMAD.MOV.U32 R26, RZ, RZ, R39 ;  /* 0x000000ffff1a7224 */ /* 0x000fc600078e0027 */
[----:B------:R4:W-:Y:S04]  /*207b0*/  STL [R1+0xd18], R35 ;  /* 0x000d182301007387 */ /* 0x0009e80000100800 */
[----:B--2---:R-:W2:Y:S01]  /*207c0*/  LDL.LU R49, [R1+0x9a0] ;  /* 0x0009a00001317983 */ /* 0x004ea20000300800 */
[----:B------:R-:W-:Y:S03]  /*207d0*/  HMMA.1688.F32.TF32 R216, R220, R122, R216 ;  /* 0x0000007adcd8723c */ /* 0x000fe600000810d8 */
[----:B------:R-:W2:Y:S04]  /*207e0*/  LDL.LU R39, [R1+0x9a4] ;  /* 0x0009a40001277983 */ /* 0x000ea80000300800 */
[----:B------:R1:W-:Y:S02]  /*207f0*/  LDGSTS.E [R25+0x7500], desc[UR28][R26.64], P1 ;  /* 0x075000001a197fae */ /* 0x0003e400089a101c */
[----:B-1----:R-:W-:Y:S01]  /*20800*/  IMAD.MOV.U32 R26, RZ, RZ, R36 ;  /* 0x000000ffff1a7224 */ /* 0x002fe200078e0024 */
[----:B------:R-:W-:Y:S01]  /*20810*/  MOV R27, R38 ;  /* 0x00000026001b7202 */ /* 0x000fe20000000f00 */
[----:B------:R-:W2:Y:S04]  /*20820*/  LDL.LU R36, [R1+0x9ac] ;  /* 0x0009ac0001247983 */ /* 0x000ea80000300800 */
[----:B------:R1:W-:Y:S02]  /*20830*/  LDGSTS.E [R25+0x7600], desc[UR28][R26.64], P1 ;  /* 0x076000001a197fae */ /* 0x0003e400089a101c */
[----:B-1----:R-:W-:-:S02]  /*20840*/  IMAD.MOV.U32 R26, RZ, RZ, R33 ;  /* 0x000000ffff1a7224 */ /* 0x002fc400078e0021 */
[----:B---3--:R-:W3:Y:S01]  /*20850*/  LDL.LU R33, [R1+0x9b4] ;  /* 0x0009b40001217983 */ /* 0x008ee20000300800 */
[----:B------:R-:W-:-:S03]  /*20860*/  IMAD.MOV.U32 R27, RZ, RZ, R35 ;  /* 0x000000ffff1b7224 */ /* 0x000fc600078e0023 */
[----:B------:R-:W-:Y:S04]  /*20870*/  STL.64 [R1+0x5a0], R216 ;  /* 0x0005a0d801007387 */ /* 0x000fe80000100a00 */
[----:B------:R-:W-:Y:S04]  /*20880*/  STL.64 [R1+0x5a8], R218 ;  /* 0x0005a8da01007387 */ /* 0x000fe80000100a00 */
[----:B------:R-:W3:Y:S04]  /*20890*/  LDL.LU R38, [R1+0x9a8] ;  /* 0x0009a80001267983 */ /* 0x000ee80000300800 */
[----:B----4-:R-:W4:Y:S01]  /*208a0*/  LDL.LU R35, [R1+0x9b0] ;  /* 0x0009b00001237983 */ /* 0x010f220000300800 */
[----:B------:R-:W-:Y:S01]  /*208b0*/  HMMA.1688.F32.TF32 R208, R220, R126, R208 ;  /* 0x0000007edcd0723c */ /* 0x000fe200000810d0 */
[----:B------:R-:W-:-:S02]  /*208c0*/  ISETP.GT.AND P0, PT, R24, 0x2, PT ;  /* 0x000000021800780c */ /* 0x000fc40003f04270 */
[----:B------:R1:W-:Y:S01]  /*208d0*/  LDGSTS.E [R25+0x7700], desc[UR28][R26.64], P1 ;  /* 0x077000001a197fae */ /* 0x0003e200089a101c */
[----:B------:R-:W-:-:S15]  /*208e0*/  SHF.L.U32 R181, R181, 0x2, RZ ;  /* 0x00000002b5b57819 */ /* 0x000fde00000006ff */
        /* <DEDUP_REMOVED lines=9> */
[----:B------:R-:W-:Y:S01]  /*20980*/  ISETP.NE.U32.AND P0, PT, R25, RZ, PT ;  /* 0x000000ff1900720c */ /* 0x000fe20003f05070 */
[----:B------:R-:W-:Y:S01]  /*20990*/  VIADD R25, R50, UR7 ;  /* 0x0000000732197c36 */ /* 0x000fe20008000000 */
[----:B--2---:R-:W-:-:S05]  /*209a0*/  IADD3 R39, P1, PT, R39, R3, RZ ;  /* 0x0000000327277210 */ /* 0x004fca0007f3e0ff */
[----:B------:R-:W-:Y:S01]  /*209b0*/  IMAD.X R49, R49, 0x1, R2, P1 ;  /* 0x0000000131317824 */ /* 0x000fe200008e0602 */
[----:B------:R-:W-:Y:S04]  /*209c0*/  STL [R1+0x9a4], R39 ;  /* 0x0009a42701007387 */ /* 0x000fe80000100800 */
[----:B------:R1:W-:Y:S01]  /*209d0*/  STL [R1+0x9a0], R49 ;  /* 0x0009a03101007387 */ /* 0x0003e20000100800 */
[----:B------:R-:W-:-:S03]  /*209e0*/  IMAD.MOV.U32 R27, RZ, RZ, R49 ;  /* 0x000000ffff1b7224 */ /* 0x000fc600078e0031 */
[----:B------:R-:W2:Y:S01]  /*209f0*/  LDL.LU R51, [R1+0xa28] ;  /* 0x000a280001337983 */ /* 0x000ea20000300800 */
[----:B------:R-:W-:-:S03]  /*20a00*/  MOV R26, R39 ;  /* 0x00000027001a7202 */ /* 0x000fc60000000f00 */
[----:B------:R-:W2:Y:S01]  /*20a10*/  LDL.LU R50, [R1+0xa2c] ;  /* 0x000a2c0001327983 */ /* 0x000ea20000300800 */
[----:B------:R-:W-:-:S03]  /*20a20*/  IADD3 R36, P1, PT, R36, R3, RZ ;  /* 0x0000000324247210 */ /* 0x000fc60007f3e0ff */
[----:B-1----:R-:W2:Y:S04]  /*20a30*/  LDL.LU R49, [R1+0xa30] ;  /* 0x000a300001317983 */ /* 0x002ea80000300800 */
[----:B------:R-:W2:Y:S04]  /*20a40*/  LDL.LU R39, [R1+0xa34] ;  /* 0x000a340001277983 */ /* 0x000ea80000300800 */
[----:B------:R1:W-:Y:S01]  /*20a50*/  LDGSTS.E [R25+0x800], desc[UR28][R26.64], P0 ;  /* 0x008000001a197fae */ /* 0x0003e200081a101c */
[----:B---3--:R-:W-:-:S03]  /*20a60*/  IADD3 R33, P2, PT, R33, R3, RZ ;  /* 0x0000000321217210 */ /* 0x008fc60007f5e0ff */
[----:B------:R-:W-:Y:S01]  /*20a70*/  STL [R1+0x9ac], R36 ;  /* 0x0009ac2401007387 */ /* 0x000fe20000100800 */
[----:B-1----:R-:W-:Y:S02]  /*20a80*/  IMAD.MOV.U32 R26, RZ, RZ, R36 ;  /* 0x000000ffff1a7224 */ /* 0x002fe400078e0024 */
[----:B------:R-:W-:Y:S01]  /*20a90*/  IMAD.X R38, R38, 0x1, R2, P1 ;  /* 0x0000000126267824 */ /* 0x000fe200008e0602 */
[----:B----4-:R-:W-:-:S03]  /*20aa0*/  IADD3.X R35, PT, PT, R35, R2, RZ, P2, !PT ;  /* 0x0000000223237210 */ /* 0x010fc600017fe4ff */
[----:B------:R-:W-:Y:S01]  /*20ab0*/  IMAD.MOV.U32 R27, RZ, RZ, R38 ;  /* 0x000000ffff1b7224 */ /* 0x000fe200078e0026 */
[----:B------:R1:W-:Y:S04]  /*20ac0*/  STL [R1+0x9a8], R38 ;  /* 0x0009a82601007387 */ /* 0x0003e80000100800 */
[----:B------:R-:W-:Y:S04]  /*20ad0*/  STL [R1+0x9b4], R33 ;  /* 0x0009b42101007387 */ /* 0x000fe80000100800 */
[----:B------:R3:W-:Y:S04]  /*20ae0*/  STL [R1+0x9b0], R35 ;  /* 0x0009b02301007387 */ /* 0x0007e80000100800 */
[----:B-1----:R-:W4:Y:S04]  /*20af0*/  LDL.LU R38, [R1+0xa38] ;  /* 0x000a380001267983 */ /* 0x002f280000300800 */
[----:B------:R1:W-:Y:S04]  /*20b00*/  LDGSTS.E [R25+0x900], desc[UR28][R26.64], P0 ;  /* 0x009000001a197fae */ /* 0x0003e800081a101c */
[----:B------:R-:W4:Y:S01]  /*20b10*/  LDL.LU R36, [R1+0xa3c] ;  /* 0x000a3c0001247983 */ /* 0x000f220000300800 */
[----:B-1----:R-:W-:Y:S01]  /*20b20*/  IMAD.MOV.U32 R27, RZ, RZ, R35 ;  /* 0x000000ffff1b7224 */ /* 0x002fe200078e0023 */
[----:B------:R-:W-:-:S02]  /*20b30*/  MOV R26, R33 ;  /* 0x00000021001a7202 */ /* 0x000fc40000000f00 */
[----:B---3--:R-:W3:Y:S04]  /*20b40*/  LDL.LU R35, [R1+0xaa0] ;  /* 0x000aa00001237983 */ /* 0x008ee80000300800 */
[----:B------:R-:W3:Y:S01]  /*20b50*/  LDL.LU R33, [R1+0xaa4] ;  /* 0x000aa40001217983 */ /* 0x000ee20000300800 */
[----:B------:R-:W-:Y:S02]  /*20b60*/  ISETP.GT.AND P1, PT, R24, 0x6, PT ;  /* 0x000000061800780c */ /* 0x000fe40003f24270 */
[-C--:B------:R-:W-:Y:S01]  /*20b70*/  IADD3 R58, P2, PT, R58, R3.reuse, RZ ;  /* 0x000000033a3a7210 */ /* 0x080fe20007f5e0ff */
[----:B------:R1:W-:Y:S01]  /*20b80*/  LDGSTS.E [R25+0xa00], desc[UR28][R26.64], P0 ;  /* 0x00a000001a197fae */ /* 0x0003e200081a101c */
[----:B------:R-:W-:-:S03]  /*20b90*/  IADD3 R54, P3, PT, R54, R3, RZ ;  /* 0x0000000336367210 */ /* 0x000fc60007f7e0ff */
[----:B------:R-:W-:Y:S01]  /*20ba0*/  IMAD.X R59, R59, 0x1, R2, P2 ;  /* 0x000000013b3b7824 */ /* 0x000fe200010e0602 */
[----:B------:R-:W-:Y:S02]  /*20bb0*/  IADD3.X R55, PT, PT, R55, R2, RZ, P3, !PT ;  /* 0x0000000237377210 */ /* 0x000fe40001ffe4ff */
[----:B-1----:R-:W-:-:S04]  /*20bc0*/  SEL R26, RZ, 0x4, !P1 ;  /* 0x00000004ff1a7807 */ /* 0x002fc80004800000 */
[----:B------:R-:W-:Y:S01]  /*20bd0*/  SEL R26, R26, RZ, !P5 ;  /* 0x000000ff1a1a7207 */ /* 0x000fe20006800000 */
[----:B------:R-:W-:Y:S01]  /*20be0*/  STL [R1+0x9bc], R58 ;  /* 0x0009bc3a01007387 */ /* 0x000fe20000100800 */
[----:B------:R-:W-:Y:S02]  /*20bf0*/  IMAD.MOV.U32 R27, RZ, RZ, R59 ;  /* 0x000000ffff1b7224 */ /* 0x000fe400078e003b */
[----:B------:R-:W-:Y:S01]  /*20c00*/  ISETP.NE.U32.AND P1, PT, R26, RZ, PT ;  /* 0x000000ff1a00720c */ /* 0x000fe20003f25070 */
[----:B------:R1:W-:Y:S01]  /*20c10*/  STL [R1+0x9b8], R59 ;  /* 0x0009b83b01007387 */ /* 0x0003e20000100800 */
[----:B------:R-:W-:-:S03]  /*20c20*/  IMAD.MOV.U32 R26, RZ, RZ, R58 ;  /* 0x000000ffff1a7224 */ /* 0x000fc600078e003a */
[----:B------:R-:W-:Y:S04]  /*20c30*/  STL [R1+0xa24], R54 ;  /* 0x000a243601007387 */ /* 0x000fe80000100800 */
[----:B------:R1:W-:Y:S04]  /*20c40*/  STL [R1+0xa20], R55 ;  /* 0x000a203701007387 */ /* 0x0003e80000100800 */
[----:B-1----:R-:W3:Y:S04]  /*20c50*/  LDL.LU R59, [R1+0xaa8] ;  /* 0x000aa800013b7983 */ /* 0x002ee80000300800 */
[----:B------:R-:W3:Y:S04]  /*20c60*/  LDL.LU R58, [R1+0xaac] ;  /* 0x000aac00013a7983 */ /* 0x000ee80000300800 */
[----:B------:R1:W-:Y:S02]  /*20c70*/  LDGSTS.E [R25+0xb00], desc[UR28][R26.64], P0 ;  /* 0x00b000001a197fae */ /* 0x0003e400081a101c */
[----:B-1----:R-:W-:Y:S01]  /*20c80*/  IMAD.MOV.U32 R27, RZ, RZ, R55 ;  /* 0x000000ffff1b7224 */ /* 0x002fe200078e0037 */
[----:B------:R-:W-:Y:S01]  /*20c90*/  MOV R26, R54 ;  /* 0x00000036001a7202 */ /* 0x000fe20000000f00 */
[----:B------:R-:W3:Y:S04]  /*20ca0*/  LDL.LU R55, [R1+0xab0] ;  /* 0x000ab00001377983 */ /* 0x000ee80000300800 */
[----:B------:R-:W3:Y:S04]  /*20cb0*/  LDL.LU R54, [R1+0xab4] ;  /* 0x000ab40001367983 */ /* 0x000ee80000300800 */
[----:B------:R1:W-:Y:S01]  /*20cc0*/  LDGSTS.E [R25+0x1800], desc[UR28][R26.64], P1 ;  /* 0x018000001a197fae */ /* 0x0003e200089a101c */
[----:B--2---:R-:W-:-:S05]  /*20cd0*/  IADD3 R50, P0, PT, R50, R3, RZ ;  /* 0x0000000332327210 */ /* 0x004fca0007f1e0ff */
[----:B------:R-:W-:Y:S01]  /*20ce0*/  IMAD.X R51, R51, 0x1, R2, P0 ;  /* 0x0000000133337824 */ /* 0x000fe200000e0602 */
[----:B------:R-:W-:Y:S01]  /*20cf0*/  IADD3 R39, P2, PT, R39, R3, RZ ;  /* 0x0000000327277210 */ /* 0x000fe20007f5e0ff */
[----:B-1----:R-:W-:Y:S01]  /*20d00*/  IMAD.MOV.U32 R26, RZ, RZ, R50 ;  /* 0x000000ffff1a7224 */ /* 0x002fe200078e0032 */
[----:B------:R-:W-:Y:S01]  /*20d10*/  STL [R1+0xa2c], R50 ;  /* 0x000a2c3201007387 */ /* 0x000fe20000100800 */
[----:B------:R-:W-:Y:S01]  /*20d20*/  IMAD.MOV.U32 R27, RZ, RZ, R51 ;  /* 0x000000ffff1b7224 */ /* 0x000fe200078e0033 */
[----:B------:R-:W-:Y:S02]  /*20d30*/  IADD3.X R49, PT, PT, R49, R2, RZ, P2, !PT ;  /* 0x0000000231317210 */ /* 0x000fe400017fe4ff */
[----:B------:R1:W-:Y:S04]  /*20d40*/  STL [R1+0xa28], R51 ;  /* 0x000a283301007387 */ /* 0x0003e80000100800 */
[----:B------:R-:W-:Y:S04]  /*20d50*/  STL [R1+0xa34], R39 ;  /* 0x000a342701007387 */ /* 0x000fe80000100800 */
[----:B------:R2:W-:Y:S01]  /*20d60*/  STL [R1+0xa30], R49 ;  /* 0x000a303101007387 */ /* 0x0005e20000100800 */
[----:B------:R-:W-:-:S03]  /*20d70*/  ISETP.GT.AND P0, PT, R24, 0xa, PT ;  /* 0x0000000a1800780c */ /* 0x000fc60003f04270 */
[----:B------:R2:W-:Y:S04]  /*20d80*/  LDGSTS.E [R25+0x1900], desc[UR28][R26.64], P1 ;  /* 0x019000001a197fae */ /* 0x0005e800089a101c */
[----:B-1----:R-:W3:Y:S04]  /*20d90*/  LDL.LU R51, [R1+0xab8] ;  /* 0x000ab80001337983 */ /* 0x002ee80000300800 */
[----:B------:R-:W3:Y:S01]  /*20da0*/  LDL.LU R50, [R1+0xabc] ;  /* 0x000abc0001327983 */ /* 0x000ee20000300800 */
[----:B--2---:R-:W-:Y:S01]  /*20db0*/  MOV R26, R39 ;  /* 0x00000027001a7202 */ /* 0x004fe20000000f00 */
[----:B------:R-:W-:-:S02]  /*20dc0*/  IMAD.MOV.U32 R27, RZ, RZ, R49 ;  /* 0x000000ffff1b7224 */ /* 0x000fc400078e0031 */
[----:B------:R-:W2:Y:S04]  /*20dd0*/  LDL.LU R49, [R1+0xb20] ;  /* 0x000b200001317983 */ /* 0x000ea80000300800 */
[----:B------:R-:W2:Y:S04]  /*20de0*/  LDL.LU R39, [R1+0xb24] ;  /* 0x000b240001277983 */ /* 0x000ea80000300800 */
[----:B------:R1:W-:Y:S01]  /*20df0*/  LDGSTS.E [R25+0x1a00], desc[UR28][R26.64], P1 ;  /* 0x01a000001a197fae */ /* 0x0003e200089a101c */
[----:B----4-:R-:W-:Y:S02]  /*20e00*/  IADD3 R36, P2, PT, R36, R3, RZ ;  /* 0x0000000324247210 */ /* 0x010fe40007f5e0ff */
[----:B-1----:R-:W-:-:S03]  /*20e10*/  SEL R26, RZ, 0x4, !P0 ;  /* 0x00000004ff1a7807 */ /* 0x002fc60004000000 */
[----:B------:R-:W-:Y:S01]  /*20e20*/  IMAD.X R38, R38, 0x1, R2, P2 ;  /* 0x0000000126267824 */ /* 0x000fe200010e0602 */
[----:B------:R-:W-:Y:S01]  /*20e30*/  STL [R1+0xa3c], R36 ;  /* 0x000a3c2401007387 */ /* 0x000fe20000100800 */
[----:B------:R-:W-:Y:S02]  /*20e40*/  SEL R26, R26, RZ, !P5 ;  /* 0x000000ff1a1a7207 */ /* 0x000fe40006800000 */
[----:B---3--:R-:W-:Y:S01]  /*20e50*/  IADD3 R33, P3, PT, R33, R3, RZ ;  /* 0x0000000321217210 */ /* 0x008fe20007f7e0ff */
[----:B------:R1:W-:Y:S03]  /*20e60*/  STL [R1+0xa38], R38 ;  /* 0x000a382601007387 */ /* 0x0003e60000100800 */
[----:B------:R-:W-:Y:S01]  /*20e70*/  IADD3.X R35, PT, PT, R35, R2, RZ, P3, !PT ;  /* 0x0000000223237210 */ /* 0x000fe20001ffe4ff */
[----:B------:R-:W-:Y:S01]  /*20e80*/  STL [R1+0xaa4], R33 ;  /* 0x000aa42101007387 */ /* 0x000fe20000100800 */
[----:B------:R-:W-:Y:S01]  /*20e90*/  ISETP.NE.U32.AND P0, PT, R26, RZ, PT ;  /* 0x000000ff1a00720c */ /* 0x000fe20003f05070 */
[----:B------:R-:W-:-:S02]  /*20ea0*/  IMAD.MOV.U32 R26, RZ, RZ, R36 ;  /* 0x000000ffff1a7224 */ /* 0x000fc400078e0024 */
[----:B------:R-:W-:Y:S01]  /*20eb0*/  IMAD.MOV.U32 R27, RZ, RZ, R38 ;  /* 0x000000ffff1b7224 */ /* 0x000fe200078e0026 */
[----:B------:R3:W-:Y:S04]  /*20ec0*/  STL [R1+0xaa0], R35 ;  /* 0x000aa02301007387 */ /* 0x0007e80000100800 */
[----:B-1----:R-:W4:Y:S04]  /*20ed0*/  LDL.LU R38, [R1+0xb28] ;  /* 0x000b280001267983 */ /* 0x002f280000300800 */
[----:B------:R-:W4:Y:S04]  /*20ee0*/  LDL.LU R36, [R1+0xb2c] ;  /* 0x000b2c0001247983 */ /* 0x000f280000300800 */
[----:B------:R1:W-:Y:S02]  /*20ef0*/  LDGSTS.E [R25+0x1b00], desc[UR28][R26.64], P1 ;  /* 0x01b000001a197fae */ /* 0x0003e400089a101c */
[----:B-1----:R-:W-:Y:S01]  /*20f00*/  IMAD.MOV.U32 R27, RZ, RZ, R35 ;  /* 0x000000ffff1b7224 */ /* 0x002fe200078e0023 */
[----:B------:R-:W-:Y:S01]  /*20f10*/  MOV R26, R33 ;  /* 0x00000021001a7202 */ /* 0x000fe20000000f00 */
[----:B---3--:R-:W3:Y:S04]  /*20f20*/  LDL.LU R35, [R1+0xb30] ;  /* 0x000b300001237983 */ /* 0x008ee80000300800 */
[----:B------:R-:W3:Y:S01]  /*20f30*/  LDL.LU R33, [R1+0xb34] ;  /* 0x000b340001217983 */ /* 0x000ee20000300800 */
[----:B------:R-:W-:-:S03]  /*20f40*/  IADD3 R58, P1, PT, R58, R3, RZ ;  /* 0x000000033a3a7210 */ /* 0x000fc60007f3e0ff */
[----:B------:R1:W-:Y:S02]  /*20f50*/  LDGSTS.E [R25+0x2800], desc[UR28][R26.64], P0 ;  /* 0x028000001a197fae */ /* 0x0003e400081a101c */
[----:B------:R-:W-:Y:S02]  /*20f60*/  IMAD.X R59, R59, 0x1, R2, P1 ;  /* 0x000000013b3b7824 */ /* 0x000fe400008e0602 */
[----:B------:R-:W-:Y:S04]  /*20f70*/  STL [R1+0xaac], R58 ;  /* 0x000aac3a01007387 */ /* 0x000fe80000100800 */
[----:B------:R1:W-:Y:S02]  /*20f80*/  STL [R1+0xaa8], R59 ;  /* 0x000aa83b01007387 */ /* 0x0003e40000100800 */
[----:B-1----:R-:W-:-:S02]  /*20f90*/  IMAD.MOV.U32 R26, RZ, RZ, R58 ;  /* 0x000000ffff1a7224 */ /* 0x002fc400078e003a */
[----:B------:R-:W-:Y:S01]  /*20fa0*/  IMAD.MOV.U32 R27, RZ, RZ, R59 ;  /* 0x000000ffff1b7224 */ /* 0x000fe200078e003b */
[----:B------:R-:W-:-:S04]  /*20fb0*/  IADD3 R54, P2, PT, R54, R3, RZ ;  /* 0x0000000336367210 */ /* 0x000fc80007f5e0ff */
[----:B------:R1:W-:Y:S01]  /*20fc0*/  LDGSTS.E [R25+0x2900], desc[UR28][R26.64], P0 ;  /* 0x029000001a197fae */ /* 0x0003e200081a101c */
[----:B------:R-:W-:-:S03]  /*20fd0*/  IADD3.X R55, PT, PT, R55, R2, RZ, P2, !PT ;  /* 0x0000000237377210 */ /* 0x000fc600017fe4ff */
[----:B------:R-:W-:Y:S04]  /*20fe0*/  STL [R1+0xab4], R54 ;  /* 0x000ab43601007387 */ /* 0x000fe80000100800 */
[----:B------:R1:W-:Y:S01]  /*20ff0*/  STL [R1+0xab0], R55 ;  /* 0x000ab03701007387 */ /* 0x0003e20000100800 */
[----:B------:R-:W-:-:S03]  /*21000*/  ISETP.GT.AND P1, PT, R24, 0xe, PT ;  /* 0x0000000e1800780c */ /* 0x000fc60003f24270 */
[----:B------:R-:W3:Y:S01]  /*21010*/  LDL.LU R59, [R1+0xb38] ;  /* 0x000b3800013b7983 */ /* 0x000ee20000300800 */
[----:B-1----:R-:W-:Y:S01]  /*21020*/  MOV R26, R54 ;  /* 0x00000036001a7202 */ /* 0x002fe20000000f00 */
[----:B------:R-:W-:Y:S02]  /*21030*/  IMAD.MOV.U32 R27, RZ, RZ, R55 ;  /* 0x000000ffff1b7224 */ /* 0x000fe400078e0037 */
[----:B------:R-:W3:Y:S04]  /*21040*/  LDL.LU R58, [R1+0xb3c] ;  /* 0x000b3c00013a7983 */ /* 0x000ee80000300800 */
[----:B------:R-:W3:Y:S04]  /*21050*/  LDL.LU R55, [R1+0xba0] ;  /* 0x000ba00001377983 */ /* 0x000ee80000300800 */
[----:B------:R-:W3:Y:S04]  /*21060*/  LDL.LU R54, [R1+0xba4] ;  /* 0x000ba40001367983 */ /* 0x000ee80000300800 */
[----:B------:R1:W-:Y:S02]  /*21070*/  LDGSTS.E [R25+0x2a00], desc[UR28][R26.64], P0 ;  /* 0x02a000001a197fae */ /* 0x0003e400081a101c */
[----:B-1----:R-:W-:-:S04]  /*21080*/  SEL R26, RZ, 0x4, !P1 ;  /* 0x00000004ff1a7807 */ /* 0x002fc80004800000 */
[----:B------:R-:W-:-:S04]  /*21090*/  SEL R26, R26, RZ, !P5 ;  /* 0x000000ff1a1a7207 */ /* 0x000fc80006800000 */
[----:B------:R-:W-:Y:S02]  /*210a0*/  ISETP.NE.U32.AND P1, PT, R26, RZ, PT ;  /* 0x000000ff1a00720c */ /* 0x000fe40003f25070 */
[----:B------:R-:W-:-:S05]  /*210b0*/  IADD3 R50, P2, PT, R50, R3, RZ ;  /* 0x0000000332327210 */ /* 0x000fca0007f5e0ff */
[----:B------:R-:W-:Y:S01]  /*210c0*/  IMAD.X R51, R51, 0x1, R2, P2 ;  /* 0x0000000133337824 */ /* 0x000fe200010e0602 */
[----:B--2---:R-:W-:Y:S01]  /*210d0*/  IADD3 R39, P3, PT, R39, R3, RZ ;  /* 0x0000000327277210 */ /* 0x004fe20007f7e0ff */
[----:B------:R-:W-:Y:S03]  /*210e0*/  STL [R1+0xabc], R50 ;  /* 0x000abc3201007387 */ /* 0x000fe60000100800 */
[----:B------:R-:W-:Y:S01]  /*210f0*/  IADD3.X R49, PT, PT, R49, R2, RZ, P3, !PT ;  /* 0x0000000231317210 */ /* 0x000fe20001ffe4ff */
[----:B------:R1:W-:Y:S01]  /*21100*/  STL [R1+0xab8], R51 ;  /* 0x000ab83301007387 */ /* 0x0003e20000100800 */
[----:B------:R-:W-:Y:S02]  /*21110*/  IMAD.MOV.U32 R26, RZ, RZ, R50 ;  /* 0x000000ffff1a7224 */ /* 0x000fe400078e0032 */
[----:B------:R-:W-:Y:S01]  /*21120*/  IMAD.MOV.U32 R27, RZ, RZ, R51 ;  /* 0x000000ffff1b7224 */ /* 0x000fe200078e0033 */
[----:B------:R-:W-:Y:S04]  /*21130*/  STL [R1+0xb24], R39 ;  /* 0x000b242701007387 */ /* 0x000fe80000100800 */
[----:B------:R2:W-:Y:S04]  /*21140*/  STL [R1+0xb20], R49 ;  /* 0x000b203101007387 */ /* 0x0005e80000100800 */
[----:B-1----:R-:W3:Y:S04]  /*21150*/  LDL.LU R51, [R1+0xba8] ;  /* 0x000ba80001337983 */ /* 0x002ee80000300800 */
[----:B------:R-:W3:Y:S04]  /*21160*/  LDL.LU R50, [R1+0xbac] ;  /* 0x000bac0001327983 */ /* 0x000ee80000300800 */
[----:B------:R1:W-:Y:S02]  /*21170*/  LDGSTS.E [R25+0x2b00], desc[UR28][R26.64], P0 ;  /* 0x02b000001a197fae */ /* 0x0003e400081a101c */
[----:B-1----:R-:W-:Y:S01]  /*21180*/  IMAD.MOV.U32 R27, RZ, RZ, R49 ;  /* 0x000000ffff1b7224 */ /* 0x002fe200078e0031 */
[----:B------:R-:W-:Y:S01]  /*21190*/  MOV R26, R39 ;  /* 0x00000027001a7202 */ /* 0x000fe20000000f00 */
[----:B--2---:R-:W2:Y:S01]  /*211a0*/  LDL.LU R49, [R1+0xbb0] ;  /* 0x000bb00001317983 */ /* 0x004ea20000300800 */
[----:B----4-:R-:W-:-:S03]  /*211b0*/  IADD3 R36, P0, PT, R36, R3, RZ ;  /* 0x0000000324247210 */ /* 0x010fc60007f1e0ff */
[----:B------:R-:W4:Y:S02]  /*211c0*/  LDL.LU R39, [R1+0xbb4] ;  /* 0x000bb40001277983 */ /* 0x000f240000300800 */
[----:B------:R-:W-:Y:S02]  /*211d0*/  IMAD.X R38, R38, 0x1, R2, P0 ;  /* 0x0000000126267824 */ /* 0x000fe400000e0602 */
[----:B------:R1:W-:Y:S04]  /*211e0*/  LDGSTS.E [R25+0x3800], desc[UR28][R26.64], P1 ;  /* 0x038000001a197fae */ /* 0x0003e800089a101c */
[----:B------:R-:W-:Y:S04]  /*211f0*/  STL [R1+0xb2c], R36 ;  /* 0x000b2c2401007387 */ /* 0x000fe80000100800 */
[----:B------:R-:W-:Y:S01]  /*21200*/  STL [R1+0xb28], R38 ;  /* 0x000b282601007387 */ /* 0x000fe20000100800 */
[----:B-1----:R-:W-:Y:S01]  /*21210*/  IMAD.MOV.U32 R26, RZ, RZ, R36 ;  /* 0x000000ffff1a7224 */ /* 0x002fe200078e0024 */
[----:B---3--:R-:W-:Y:S01]  /*21220*/  IADD3 R33, P2, PT, R33, R3, RZ ;  /* 0x0000000321217210 */ /* 0x008fe20007f5e0ff */
[----:B------:R-:W-:-:S03]  /*21230*/  IMAD.MOV.U32 R27, RZ, RZ, R38 ;  /* 0x000000ffff1b7224 */ /* 0x000fc600078e0026 */
[----:B------:R-:W-:Y:S01]  /*21240*/  IADD3.X R35, PT, PT, R35, R2, RZ, P2, !PT ;  /* 0x0000000223237210 */ /* 0x000fe200017fe4ff */
[----:B------:R-:W-:Y:S04]  /*21250*/  STL [R1+0xb34], R33 ;  /* 0x000b342101007387 */ /* 0x000fe80000100800 */
[----:B------:R1:W-:Y:S04]  /*21260*/  LDGSTS.E [R25+0x3900], desc[UR28][R26.64], P1 ;  /* 0x039000001a197fae */ /* 0x0003e800089a101c */
[----:B------:R3:W-:Y:S01]  /*21270*/  STL [R1+0xb30], R35 ;  /* 0x000b302301007387 */ /* 0x0007e20000100800 */
[----:B-1----:R-:W-:Y:S01]  /*21280*/  IMAD.MOV.U32 R27, RZ, RZ, R35 ;  /* 0x000000ffff1b7224 */ /* 0x002fe200078e0023 */
[----:B------:R-:W-:-:S02]  /*21290*/  MOV R26, R33 ;  /* 0x00000021001a7202 */ /* 0x000fc40000000f00 */
[----:B---3--:R-:W3:Y:S04]  /*212a0*/  LDL.LU R35, [R1+0xbb8] ;  /* 0x000bb80001237983 */ /* 0x008ee80000300800 */
[----:B------:R-:W3:Y:S04]  /*212b0*/  LDL.LU R33, [R1+0xbbc] ;  /* 0x000bbc0001217983 */ /* 0x000ee80000300800 */
[----:B------:R-:W3:Y:S04]  /*212c0*/  LDL.LU R38, [R1+0xc20] ;  /* 0x000c200001267983 */ /* 0x000ee80000300800 */
[----:B------:R-:W3:Y:S01]  /*212d0*/  LDL.LU R36, [R1+0xc24] ;  /* 0x000c240001247983 */ /* 0x000ee20000300800 */
[----:B------:R-:W-:-:S03]  /*212e0*/  ISETP.GT.AND P0, PT, R24, 0x12, PT ;  /* 0x000000121800780c */ /* 0x000fc60003f04270 */
[----:B------:R1:W-:Y:S01]  /*212f0*/  LDGSTS.E [R25+0x3a00], desc[UR28][R26.64], P1 ;  /* 0x03a000001a197fae */ /* 0x0003e200089a101c */
[----:B------:R-:W-:-:S05]  /*21300*/  IADD3 R58, P2, PT, R58, R3, RZ ;  /* 0x000000033a3a7210 */ /* 0x000fca0007f5e0ff */
[----:B------:R-:W-:Y:S01]  /*21310*/  IMAD.X R59, R59, 0x1, R2, P2 ;  /* 0x000000013b3b7824 */ /* 0x000fe200010e0602 */
[----:B------:R-:W-:Y:S02]  /*21320*/  IADD3 R54, P3, PT, R54, R3, RZ ;  /* 0x0000000336367210 */ /* 0x000fe40007f7e0ff */
[----:B-1----:R-:W-:Y:S02]  /*21330*/  SEL R26, RZ, 0x4, !P0 ;  /* 0x00000004ff1a7807 */ /* 0x002fe40004000000 */
[----:B------:R-:W-:Y:S02]  /*21340*/  IADD3.X R55, PT, PT, R55, R2, RZ, P3, !PT ;  /* 0x0000000237377210 */ /* 0x000fe40001ffe4ff */
        /* <DEDUP_REMOVED lines=16> */
[----:B------:R-:W-:-:S05]  /*21450*/  IADD3 R50, P1, PT, R50, R3, RZ ;  /* 0x0000000332327210 */ /* 0x000fca0007f3e0ff */
[----:B------:R-:W-:Y:S02]  /*21460*/  IMAD.X R51, R51, 0x1, R2, P1 ;  /* 0x0000000133337824 */ /* 0x000fe400008e0602 */
[----:B-1----:R-:W-:Y:S02]  /*21470*/  IMAD.MOV.U32 R26, RZ, RZ, R50 ;  /* 0x000000ffff1a7224 */ /* 0x002fe400078e0032 */
[----:B------:R-:W-:Y:S01]  /*21480*/  IMAD.MOV.U32 R27, RZ, RZ, R51 ;  /* 0x000000ffff1b7224 */ /* 0x000fe200078e0033 */
[----:B------:R-:W-:Y:S04]  /*21490*/  STL [R1+0xbac], R50 ;  /* 0x000bac3201007387 */ /* 0x000fe80000100800 */
[----:B------:R1:W-:Y:S01]  /*214a0*/  STL [R1+0xba8], R51 ;  /* 0x000ba83301007387 */ /* 0x0003e20000100800 */
[----:B----4-:R-:W-:-:S03]  /*214b0*/  IADD3 R39, P2, PT, R39, R3, RZ ;  /* 0x0000000327277210 */ /* 0x010fc60007f5e0ff */
[----:B------:R4:W-:Y:S01]  /*214c0*/  LDGSTS.E [R25+0x4900], desc[UR28][R26.64], P0 ;  /* 0x049000001a197fae */ /* 0x0009e200081a101c */
[----:B--2---:R-:W-:-:S03]  /*214d0*/  IADD3.X R49, PT, PT, R49, R2, RZ, P2, !PT ;  /* 0x0000000231317210 */ /* 0x004fc600017fe4ff */
[----:B------:R-:W-:Y:S01]  /*214e0*/  STL [R1+0xbb4], R39 ;  /* 0x000bb42701007387 */ /* 0x000fe20000100800 */
[----:B------:R-:W-:-:S03]  /*214f0*/  ISETP.GT.AND P1, PT, R24, 0x16, PT ;  /* 0x000000161800780c */ /* 0x000fc60003f24270 */
[----:B------:R2:W-:Y:S01]  /*21500*/  STL [R1+0xbb0], R49 ;  /* 0x000bb03101007387 */ /* 0x0005e20000100800 */
[----:B----4-:R-:W-:Y:S01]  /*21510*/  MOV R26, R39 ;  /* 0x00000027001a7202 */ /* 0x010fe20000000f00 */
[----:B------:R-:W-:Y:S02]  /*21520*/  IMAD.MOV.U32 R27, RZ, RZ, R49 ;  /* 0x000000ffff1b7224 */ /* 0x000fe400078e0031 */
[----:B-1----:R-:W4:Y:S04]  /*21530*/  LDL.LU R51, [R1+0xc38] ;  /* 0x000c380001337983 */ /* 0x002f280000300800 */
[----:B------:R-:W4:Y:S04]  /*21540*/  LDL.LU R50, [R1+0xc3c] ;  /* 0x000c3c0001327983 */ /* 0x000f280000300800 */
[----:B------:R1:W-:Y:S04]  /*21550*/  LDGSTS.E [R25+0x4a00], desc[UR28][R26.64], P0 ;  /* 0x04a000001a197fae */ /* 0x0003e800081a101c */
[----:B--2---:R-:W2:Y:S04]  /*21560*/  LDL.LU R49, [R1+0xca0] ;  /* 0x000ca00001317983 */ /* 0x004ea80000300800 */
[----:B------:R-:W2:Y:S01]  /*21570*/  LDL.LU R39, [R1+0xca4] ;  /* 0x000ca40001277983 */ /* 0x000ea20000300800 */
[----:B-1----:R-:W-:-:S04]  /*21580*/  SEL R26, RZ, 0x4, !P1 ;  /* 0x00000004ff1a7807 */ /* 0x002fc80004800000 */
[----:B------:R-:W-:Y:S02]  /*21590*/  SEL R26, R26, RZ, !P5 ;  /* 0x000000ff1a1a7207 */ /* 0x000fe40006800000 */
[----:B---3--:R-:W-:-:S05]  /*215a0*/  IADD3 R33, P2, PT, R33, R3, RZ ;  /* 0x0000000321217210 */ /* 0x008fca0007f5e0ff */
[----:B------:R-:W-:Y:S01]  /*215b0*/  IMAD.X R35, R35, 0x1, R2, P2 ;  /* 0x0000000123237824 */ /* 0x000fe200010e0602 */
[----:B------:R-:W-:Y:S01]  /*215c0*/  IADD3 R36, P3, PT, R36, R3, RZ ;  /* 0x0000000324247210 */ /* 0x000fe20007f7e0ff */
[----:B------:R1:W-:Y:S01]  /*215d0*/  STL [R1+0xbbc], R33 ;  /* 0x000bbc2101007387 */ /* 0x0003e20000100800 */
[----:B------:R-:W-:Y:S01]  /*215e0*/  ISETP.NE.U32.AND P1, PT, R26, RZ, PT ;  /* 0x000000ff1a00720c */ /* 0x000fe20003f25070 */
[----:B------:R-:W-:Y:S01]  /*215f0*/  IMAD.MOV.U32 R26, RZ, RZ, R33 ;  /* 0x000000ffff1a7224 */ /* 0x000fe200078e0021 */
[----:B------:R-:W-:Y:S01]  /*21600*/  IADD3.X R38, PT, PT, R38, R2, RZ, P3, !PT ;  /* 0x0000000226267210 */ /* 0x000fe20001ffe4ff */
[----:B------:R3:W-:Y:S01]  /*21610*/  STL [R1+0xbb8], R35 ;  /* 0x000bb82301007387 */ /* 0x0007e20000100800 */
[----:B------:R-:W-:-:S03]  /*21620*/  IMAD.MOV.U32 R27, RZ, RZ, R35 ;  /* 0x000000ffff1b7224 */ /* 0x000fc600078e0023 */
[----:B------:R3:W-:Y:S04]  /*21630*/  STL [R1+0xc24], R36 ;  /* 0x000c242401007387 */ /* 0x0007e80000100800 */
[----:B-1----:R-:W2:Y:S04]  /*21640*/  LDL.LU R33, [R1+0xcac] ;  /* 0x000cac0001217983 */ /* 0x002ea80000300800 */
[----:B------:R1:W-:Y:S04]  /*21650*/  STL [R1+0xc20], R38 ;  /* 0x000c202601007387 */ /* 0x0003e80000100800 */
[----:B------:R1:W-:Y:S04]  /*21660*/  LDGSTS.E [R25+0x4b00], desc[UR28][R26.64], P0 ;  /* 0x04b000001a197fae */ /* 0x0003e800081a101c */
[----:B---3--:R-:W3:Y:S01]  /*21670*/  LDL.LU R35, [R1+0xcb4] ;  /* 0x000cb40001237983 */ /* 0x008ee20000300800 */
[----:B-1----:R-:W-:-:S03]  /*21680*/  MOV R26, R36 ;  /* 0x00000024001a7202 */ /* 0x002fc60000000f00 */
[----:B------:R-:W3:Y:S01]  /*21690*/  LDL.LU R36, [R1+0xca8] ;  /* 0x000ca80001247983 */ /* 0x000ee20000300800 */
[----:B------:R-:W-:-:S03]  /*216a0*/  IMAD.MOV.U32 R27, RZ, RZ, R38 ;  /* 0x000000ffff1b7224 */ /* 0x000fc600078e0026 */
[----:B------:R-:W3:Y:S01]  /*216b0*/  LDL.LU R38, [R1+0xcb0] ;  /* 0x000cb00001267983 */ /* 0x000ee20000300800 */
[----:B------:R-:W-:-:S03]  /*216c0*/  IADD3 R58, P0, PT, R58, R3, RZ ;  /* 0x000000033a3a7210 */ /* 0x000fc60007f1e0ff */
[----:B------:R1:W-:Y:S02]  /*216d0*/  LDGSTS.E [R25+0x5800], desc[UR28][R26.64], P1 ;  /* 0x058000001a197fae */ /* 0x0003e400089a101c */
[----:B------:R-:W-:Y:S01]  /*216e0*/  IMAD.X R59, R59, 0x1, R2, P0 ;  /* 0x000000013b3b7824 */ /* 0x000fe200000e0602 */
[----:B------:R-:W-:Y:S01]  /*216f0*/  ISETP.GT.AND P0, PT, R24, 0x1a, PT ;  /* 0x0000001a1800780c */ /* 0x000fe20003f04270 */
[----:B-1----:R-:W-:Y:S02]  /*21700*/  IMAD.MOV.U32 R26, RZ, RZ, R58 ;  /* 0x000000ffff1a7224 */ /* 0x002fe400078e003a */
[----:B------:R-:W-:-:S05]  /*21710*/  IMAD.MOV.U32 R27, RZ, RZ, R59 ;  /* 0x000000ffff1b7224 */ /* 0x000fca00078e003b */
[----:B------:R1:W-:Y:S01]  /*21720*/  LDGSTS.E [R25+0x5900], desc[UR28][R26.64], P1 ;  /* 0x059000001a197fae */ /* 0x0003e200089a101c */
[----:B------:R-:W-:-:S04]  /*21730*/  IADD3 R54, P2, PT, R54, R3, RZ ;  /* 0x0000000336367210 */ /* 0x000fc80007f5e0ff */
[----:B------:R-:W-:Y:S02]  /*21740*/  IADD3.X R55, PT, PT, R55, R2, RZ, P2, !PT ;  /* 0x0000000237377210 */ /* 0x000fe400017fe4ff */
[----:B-1----:R-:W-:-:S03]  /*21750*/  MOV R26, R54 ;  /* 0x00000036001a7202 */ /* 0x002fc60000000f00 */
[----:B------:R-:W-:Y:S01]  /*21760*/  IMAD.MOV.U32 R27, RZ, RZ, R55 ;  /* 0x000000ffff1b7224 */ /* 0x000fe200078e0037 */
[----:B------:R-:W-:Y:S04]  /*21770*/  STL [R1+0xc2c], R58 ;  /* 0x000c2c3a01007387 */ /* 0x000fe80000100800 */
[----:B------:R1:W-:Y:S04]  /*21780*/  LDGSTS.E [R25+0x5a00], desc[UR28][R26.64], P1 ;  /* 0x05a000001a197fae */ /* 0x0003e800089a101c */
[----:B------:R-:W-:Y:S04]  /*21790*/  STL [R1+0xc28], R59 ;  /* 0x000c283b01007387 */ /* 0x000fe80000100800 */
[----:B------:R-:W-:Y:S01]  /*217a0*/  STL [R1+0xc34], R54 ;  /* 0x000c343601007387 */ /* 0x000fe20000100800 */
[----:B-1----:R-:W-:-:S03]  /*217b0*/  SEL R26, RZ, 0x4, !P0 ;  /* 0x00000004ff1a7807 */ /* 0x002fc60004000000 */
[----:B------:R1:W-:Y:S01]  /*217c0*/  STL [R1+0xc30], R55 ;  /* 0x000c303701007387 */ /* 0x0003e20000100800 */
[----:B------:R-:W-:-:S04]  /*217d0*/  SEL R26, R26, RZ, !P5 ;  /* 0x000000ff1a1a7207 */ /* 0x000fc80006800000 */
[----:B------:R-:W-:Y:S01]  /*217e0*/  ISETP.NE.U32.AND P0, PT, R26, RZ, PT ;  /* 0x000000ff1a00720c */ /* 0x000fe20003f05070 */
[----:B-1----:R-:W3:Y:S04]  /*217f0*/  LDL.LU R55, [R1+0xcb8] ;  /* 0x000cb80001377983 */ /* 0x002ee80000300800 */
[----:B------:R-:W3:Y:S01]  /*21800*/  LDL.LU R54, [R1+0xcbc] ;  /* 0x000cbc0001367983 */ /* 0x000ee20000300800 */
[----:B----4-:R-:W-:-:S05]  /*21810*/  IADD3 R50, P2, PT, R50, R3, RZ ;  /* 0x0000000332327210 */ /* 0x010fca0007f5e0ff */
[----:B------:R-:W-:Y:S02]  /*21820*/  IMAD.X R51, R51, 0x1, R2, P2 ;  /* 0x0000000133337824 */ /* 0x000fe400010e0602 */
[----:B------:R-:W-:Y:S02]  /*21830*/  IMAD.MOV.U32 R26, RZ, RZ, R50 ;  /* 0x000000ffff1a7224 */ /* 0x000fe400078e0032 */
[----:B------:R-:W-:Y:S01]  /*21840*/  IMAD.MOV.U32 R27, RZ, RZ, R51 ;  /* 0x000000ffff1b7224 */ /* 0x000fe200078e0033 */
[----:B--2---:R-:W-:-:S04]  /*21850*/  IADD3 R39, P3, PT, R39, R3, RZ ;  /* 0x0000000327277210 */ /* 0x004fc80007f7e0ff */
[----:B------:R1:W-:Y:S01]  /*21860*/  LDGSTS.E [R25+0x5b00], desc[UR28][R26.64], P1 ;  /* 0x05b000001a197fae */ /* 0x0003e200089a101c */
[----:B------:R-:W-:-:S03]  /*21870*/  IADD3.X R49, PT, PT, R49, R2, RZ, P3, !PT ;  /* 0x0000000231317210 */ /* 0x000fc60001ffe4ff */
[----:B------:R-:W-:Y:S04]  /*21880*/  STL [R1+0xc3c], R50 ;  /* 0x000c3c3201007387 */ /* 0x000fe80000100800 */
[----:B------:R2:W-:Y:S04]  /*21890*/  STL [R1+0xc38], R51 ;  /* 0x000c383301007387 */ /* 0x0005e80000100800 */
[----:B------:R-:W-:Y:S01]  /*218a0*/  STL [R1+0xca4], R39 ;  /* 0x000ca42701007387 */ /* 0x000fe20000100800 */
[----:B-1----:R-:W-:Y:S01]  /*218b0*/  MOV R26, R39 ;  /* 0x00000027001a7202 */ /* 0x002fe20000000f00 */
[----:B------:R-:W-:-:S02]  /*218c0*/  IMAD.MOV.U32 R27, RZ, RZ, R49 ;  /* 0x000000ffff1b7224 */ /* 0x000fc400078e0031 */
[----:B------:R1:W-:Y:S04]  /*218d0*/  STL [R1+0xca0], R49 ;  /* 0x000ca03101007387 */ /* 0x0003e80000100800 */
[----:B--2---:R-:W2:Y:S04]  /*218e0*/  LDL.LU R51, [R1+0xd20] ;  /* 0x000d200001337983 */ /* 0x004ea80000300800 */
[----:B------:R-:W4:Y:S04]  /*218f0*/  LDL.LU R50, [R1+0xd24] ;  /* 0x000d240001327983 */ /* 0x000f280000300800 */
[----:B-1----:R-:W2:Y:S04]  /*21900*/  LDL.LU R49, [R1+0xd28] ;  /* 0x000d280001317983 */ /* 0x002ea80000300800 */
[----:B------:R-:W2:Y:S01]  /*21910*/  LDL.LU R39, [R1+0xd2c] ;  /* 0x000d2c0001277983 */ /* 0x000ea20000300800 */
[----:B------:R-:W-:-:S03]  /*21920*/  IADD3 R33, P1, PT, R33, R3, RZ ;  /* 0x0000000321217210 */ /* 0x000fc60007f3e0ff */
[----:B------:R1:W-:Y:S04]  /*21930*/  LDGSTS.E [R25+0x6800], desc[UR28][R26.64], P0 ;  /* 0x068000001a197fae */ /* 0x0003e800081a101c */
[----:B------:R-:W-:Y:S01]  /*21940*/  STL [R1+0xcac], R33 ;  /* 0x000cac2101007387 */ /* 0x000fe20000100800 */
[----:B---3--:R-:W-:Y:S01]  /*21950*/  IADD3 R35, P2, PT, R35, R3, RZ ;  /* 0x0000000323237210 */ /* 0x008fe20007f5e0ff */
[----:B-1----:R-:W-:Y:S02]  /*21960*/  IMAD.MOV.U32 R26, RZ, RZ, R33 ;  /* 0x000000ffff1a7224 */ /* 0x002fe400078e0021 */
[----:B------:R-:W-:Y:S01]  /*21970*/  IMAD.X R36, R36, 0x1, R2, P1 ;  /* 0x0000000124247824 */ /* 0x000fe200008e0602 */
[----:B------:R-:W-:-:S04]  /*21980*/  IADD3.X R38, PT, PT, R38, R2, RZ, P2, !PT ;  /* 0x0000000226267210 */ /* 0x000fc800017fe4ff */
[----:B------:R1:W-:Y:S01]  /*21990*/  STL [R1+0xca8], R36 ;  /* 0x000ca82401007387 */ /* 0x0003e20000100800 */
[----:B------:R-:W-:-:S03]  /*219a0*/  IMAD.MOV.U32 R27, RZ, RZ, R36 ;  /* 0x000000ffff1b7224 */ /* 0x000fc600078e0024 */
[----:B------:R-:W-:Y:S04]  /*219b0*/  STL [R1+0xcb4], R35 ;  /* 0x000cb42301007387 */ /* 0x000fe80000100800 */
[----:B------:R3:W-:Y:S04]  /*219c0*/  LDGSTS.E [R25+0x6900], desc[UR28][R26.64], P0 ;  /* 0x069000001a197fae */ /* 0x0007e800081a101c */
[----:B-1----:R-:W2:Y:S04]  /*219d0*/  LDL.LU R36, [R1+0xd34] ;  /* 0x000d340001247983 */ /* 0x002ea80000300800 */
[----:B------:R1:W-:Y:S04]  /*219e0*/  STL [R1+0xcb0], R38 ;  /* 0x000cb02601007387 */ /* 0x0003e80000100800 */
[----:B------:R-:W2:Y:S01]  /*219f0*/  LDL.LU R33, [R1+0xd3c] ;  /* 0x000d3c0001217983 */ /* 0x000ea20000300800 */
[----:B---3--:R-:W-:Y:S01]  /*21a00*/  IMAD.MOV.U32 R27, RZ, RZ, R38 ;  /* 0x000000ffff1b7224 */ /* 0x008fe200078e0026 */
[----:B------:R-:W-:-:S02]  /*21a10*/  MOV R26, R35 ;  /* 0x00000023001a7202 */ /* 0x000fc40000000f00 */
[----:B-1----:R-:W3:Y:S04]  /*21a20*/  LDL.LU R38, [R1+0xd30] ;  /* 0x000d300001267983 */ /* 0x002ee80000300800 */
[----:B------:R-:W3:Y:S01]  /*21a30*/  LDL.LU R35, [R1+0xd38] ;  /* 0x000d380001237983 */ /* 0x000ee20000300800 */
[----:B------:R-:W-:-:S03]  /*21a40*/  ISETP.GT.AND P1, PT, R24, 0x1e, PT ;  /* 0x0000001e1800780c */ /* 0x000fc60003f24270 */
[----:B------:R1:W-:Y:S02]  /*21a50*/  LDGSTS.E [R25+0x6a00], desc[UR28][R26.64], P0 ;  /* 0x06a000001a197fae */ /* 0x0003e400081a101c */
[----:B-1----:R-:W-:-:S04]  /*21a60*/  SEL R26, RZ, 0x4, !P1 ;  /* 0x00000004ff1a7807 */ /* 0x002fc80004800000 */
[----:B------:R-:W-:-:S04]  /*21a70*/  SEL R26, R26, RZ, !P5 ;  /* 0x000000ff1a1a7207 */ /* 0x000fc80006800000 */
[----:B------:R-:W-:Y:S02]  /*21a80*/  ISETP.NE.U32.AND P1, PT, R26, RZ, PT ;  /* 0x000000ff1a00720c */ /* 0x000fe40003f25070 */
[----:B------:R-:W-:-:S04]  /*21a90*/  IADD3 R54, P2, PT, R54, R3, RZ ;  /* 0x0000000336367210 */ /* 0x000fc80007f5e0ff */
[----:B------:R-:W-:Y:S01]  /*21aa0*/  IADD3.X R55, PT, PT, R55, R2, RZ, P2, !PT ;  /* 0x0000000237377210 */ /* 0x000fe200017fe4ff */
[----:B------:R-:W-:-:S04]  /*21ab0*/  IMAD.MOV.U32 R26, RZ, RZ, R54 ;  /* 0x000000ffff1a7224 */ /* 0x000fc800078e0036 */
[----:B------:R-:W-:-:S05]  /*21ac0*/  IMAD.MOV.U32 R27, RZ, RZ, R55 ;  /* 0x000000ffff1b7224 */ /* 0x000fca00078e0037 */
[----:B------:R1:W-:Y:S01]  /*21ad0*/  LDGSTS.E [R25+0x6b00], desc[UR28][R26.64], P0 ;  /* 0x06b000001a197fae */ /* 0x0003e200081a101c */
[----:B------:R-:W-:Y:S01]  /*21ae0*/  IMAD.MOV.U32 R216, RZ, RZ, R252 ;  /* 0x000000ffffd87224 */ /* 0x000fe200078e00fc */
[----:B------:R-:W-:Y:S02]  /*21af0*/  MOV R217, R247 ;  /* 0x000000f700d97202 */ /* 0x000fe40000000f00 */
[----:B------:R-:W5:Y:S04]  /*21b00*/  LDL.LU R252, [R1+0xfa4] ;  /* 0x000fa40001fc7983 */ /* 0x000f680000300800 */
[----:B------:R-:W5:Y:S04]  /*21b10*/  LDL.LU R247, [R1+0xfa0] ;  /* 0x000fa00001f77983 */ /* 0x000f680000300800 */
[----:B------:R-:W-:Y:S04]  /*21b20*/  STL [R1+0xcbc], R54 ;  /* 0x000cbc3601007387 */ /* 0x000fe80000100800 */
[----:B------:R-:W-:Y:S01]  /*21b30*/  STL [R1+0xcb8], R55 ;  /* 0x000cb83701007387 */ /* 0x000fe20000100800 */
[----:B----4-:R-:W-:-:S05]  /*21b40*/  IADD3 R50, P0, PT, R50, R3, RZ ;  /* 0x0000000332327210 */ /* 0x010fca0007f1e0ff */
[--C-:B--2---:R-:W-:Y:S01]  /*21b50*/  IMAD.X R51, R51, 0x1, R2.reuse, P0 ;  /* 0x0000000133337824 */ /* 0x104fe200000e0602 */
[----:B------:R-:W-:Y:S01]  /*21b60*/  IADD3 R39, P2, PT, R39, R3, RZ ;  /* 0x0000000327277210 */ /* 0x000fe20007f5e0ff */
[----:B------:R2:W-:Y:S04]  /*21b70*/  STL [R1+0xd24], R50 ;  /* 0x000d243201007387 */ /* 0x0005e80000100800 */
[----:B------:R-:W-:Y:S01]  /*21b80*/  IMAD.X R49, R49, 0x1, R2, P2 ;  /* 0x0000000131317824 */ /* 0x000fe200010e0602 */
[----:B------:R4:W-:Y:S01]  /*21b90*/  STL [R1+0xd20], R51 ;  /* 0x000d203301007387 */ /* 0x0009e20000100800 */
[----:B-1----:R-:W-:-:S03]  /*21ba0*/  MOV R26, R50 ;  /* 0x00000032001a7202 */ /* 0x002fc60000000f00 */
[----:B------:R-:W-:Y:S04]  /*21bb0*/  STL [R1+0xd2c], R39 ;  /* 0x000d2c2701007387 */ /* 0x000fe80000100800 */
[----:B------:R-:W-:Y:S04]  /*21bc0*/  STL [R1+0xd28], R49 ;  /* 0x000d283101007387 */ /* 0x000fe80000100800 */
[----:B--2---:R-:W2:Y:S01]  /*21bd0*/  LDL.LU R50, [R1+0x9c4] ;  /* 0x0009c40001327983 */ /* 0x004ea20000300800 */
[----:B------:R-:W-:Y:S02]  /*21be0*/  IMAD.MOV.U32 R27, RZ, RZ, R51 ;  /* 0x000000ffff1b7224 */ /* 0x000fe400078e0033 */
[----:B------:R-:W-:-:S02]  /*21bf0*/  IMAD.MOV.U32 R218, RZ, RZ, R177 ;  /* 0x000000ffffda7224 */ /* 0x000fc400078e00b1 */
[----:B------:R-:W-:Y:S01]  /*21c00*/  IMAD.MOV.U32 R219, RZ, RZ, R176 ;  /* 0x000000ffffdb7224 */ /* 0x000fe200078e00b0 */
[----:B------:R-:W-:Y:S01]  /*21c10*/  MOV R211, R120 ;  /* 0x0000007800d37202 */ /* 0x000fe20000000f00 */
[----:B------:R-:W-:Y:S01]  /*21c20*/  IMAD.MOV.U32 R210, RZ, RZ, R121 ;  /* 0x000000ffffd27224 */ /* 0x000fe200078e0079 */
[----:B------:R1:W-:Y:S01]  /*21c30*/  LDGSTS.E [R25+0x7800], desc[UR28][R26.64], P1 ;  /* 0x078000001a197fae */ /* 0x0003e200089a101c */
[-C--:B------:R-:W-:Y:S02]  /*21c40*/  IADD3 R36, P0, PT, R36, R3.reuse, RZ ;  /* 0x0000000324247210 */ /* 0x080fe40007f1e0ff */
[----:B------:R-:W-:-:S03]  /*21c50*/  IADD3 R33, P2, PT, R33, R3, RZ ;  /* 0x0000000321217210 */ /* 0x000fc60007f5e0ff */
[----:B------:R-:W-:Y:S01]  /*21c60*/  STL [R1+0xd34], R36 ;  /* 0x000d342401007387 */ /* 0x000fe20000100800 */
[--C-:B---3--:R-:W-:Y:S02]  /*21c70*/  IMAD.X R38, R38, 0x1, R2.reuse, P0 ;  /* 0x0000000126267824 */ /* 0x108fe400000e0602 */
[----:B------:R-:W-:-:S03]  /*21c80*/  IMAD.X R35, R35, 0x1, R2, P2 ;  /* 0x0000000123237824 */ /* 0x000fc600010e0602 */
[----:B------:R3:W-:Y:S04]  /*21c90*/  STL [R1+0xd30], R38 ;  /* 0x000d302601007387 */ /* 0x0007e80000100800 */
[----:B------:R-:W-:Y:S04]  /*21ca0*/  STL [R1+0xd3c], R33 ;  /* 0x000d3c2101007387 */ /* 0x000fe80000100800 */
[----:B------:R3:W-:Y:S04]  /*21cb0*/  STL [R1+0xd38], R35 ;  /* 0x000d382301007387 */ /* 0x0007e80000100800 */
[----:B----4-:R-:W4:Y:S01]  /*21cc0*/  LDL.LU R51, [R1+0x9c0] ;  /* 0x0009c00001337983 */ /* 0x010f220000300800 */
[----:B------:R-:W-:Y:S01]  /*21cd0*/  HMMA.1688.F32.TF32 R120, R220, R178, R216 ;  /* 0x000000b2dc78723c */ /* 0x000fe200000810d8 */
[----:B-1----:R-:W-:Y:S01]  /*21ce0*/  IMAD.MOV.U32 R26, RZ, RZ, R39 ;  /* 0x000000ffff1a7224 */ /* 0x002fe200078e0027 */
[----:B------:R-:W-:-:S05]  /*21cf0*/  MOV R27, R49 ;  /* 0x00000031001b7202 */ /* 0x000fca0000000f00 */
[----:B------:R1:W-:Y:S01]  /*21d00*/  LDGSTS.E [R25+0x7900], desc[UR28][R26.64], P1 ;  /* 0x079000001a197fae */ /* 0x0003e200089a101c */
[----:B------:R-:W-:Y:S01]  /*21d10*/  MOV R208, R125 ;  /* 0x0000007d00d07202 */ /* 0x000fe20000000f00 */
[----:B------:R-:W-:Y:S02]  /*21d20*/  IMAD.MOV.U32 R209, RZ, RZ, R124 ;  /* 0x000000ffffd17224 */ /* 0x000fe400078e007c */
[----:B-1----:R-:W-:Y:S02]  /*21d30*/  IMAD.MOV.U32 R27, RZ, RZ, R38 ;  /* 0x000000ffff1b7224 */ /* 0x002fe400078e0026 */
[----:B---3--:R-:W3:Y:S01]  /*21d40*/  LDL.LU R38, [R1+0x9cc] ;  /* 0x0009cc0001267983 */ /* 0x008ee20000300800 */
[----:B------:R-:W-:-:S03]  /*21d50*/  MOV R26, R36 ;  /* 0x00000024001a7202 */ /* 0x000fc60000000f00 */
[----:B------:R-:W3:Y:S04]  /*21d60*/  LDL.LU R49, [R1+0x9c8] ;  /* 0x0009c80001317983 */ /* 0x000ee80000300800 */
[----:B------:R-:W3:Y:S04]  /*21d70*/  LDL.LU R36, [R1+0x9d0] ;  /* 0x0009d00001247983 */ /* 0x000ee80000300800 */
[----:B------:R1:W-:Y:S04]  /*21d80*/  LDGSTS.E [R25+0x7a00], desc[UR28][R26.64], P1 ;  /* 0x07a000001a197fae */ /* 0x0003e800089a101c */
[----:B------:R-:W-:Y:S04]  /*21d90*/  STL.64 [R1+0x560], R120 ;  /* 0x0005607801007387 */ /* 0x000fe80000100a00 */
[----:B------:R1:W-:Y:S02]  /*21da0*/  STL.64 [R1+0x568], R122 ;  /* 0x0005687a01007387 */ /* 0x0003e40000100a00 */
[----:B-1----:R-:W-:-:S02]  /*21db0*/  MOV R27, R35 ;  /* 0x00000023001b7202 */ /* 0x002fc40000000f00 */
[----:B------:R-:W3:Y:S01]  /*21dc0*/  LDL.LU R35, [R1+0x9d4] ;  /* 0x0009d40001237983 */ /* 0x000ee20000300800 */
[----:B------:R-:W-:Y:S01]  /*21dd0*/  HMMA.1688.F32.TF32 R120, R220, R182, R208 ;  /* 0x000000b6dc78723c */ /* 0x000fe200000810d0 */
[----:B------:R-:W-:Y:S01]  /*21de0*/  IMAD.MOV.U32 R26, RZ, RZ, R33 ;  /* 0x000000ffff1a7224 */ /* 0x000fe200078e0021 */
[----:B------:R-:W-:Y:S01]  /*21df0*/  ISETP.GT.AND P0, PT, R24, 0x3, PT ;  /* 0x000000031800780c */ /* 0x000fe20003f04270 */
[----:B------:R-:W3:Y:S04]  /*21e00*/  LDL.LU R33, [R1+0x9dc] ;  /* 0x0009dc0001217983 */ /* 0x000ee80000300800 */
[----:B------:R1:W-:Y:S01]  /*21e10*/  LDGSTS.E [R25+0x7b00], desc[UR28][R26.64], P1 ;  /* 0x07b000001a197fae */ /* 0x0003e200089a101c */
[----:B------:R-:W-:-:S03]  /*21e20*/  LOP3.LUT R34, R34, 0x60, RZ, 0x3c, !PT ;  /* 0x0000006022227812 */ /* 0x000fc600078e3cff */
[----:B------:R-:W3:Y:S01]  /*21e30*/  LDL.LU R63, [R1+0x9d8] ;  /* 0x0009d800013f7983 */ /* 0x000ee20000300800 */
[----:B-1----:R-:W-:-:S07]  /*21e40*/  SEL R25, RZ, 0x4, !P0 ;  /* 0x00000004ff197807 */ /* 0x002fce0004000000 */
[----:B------:R-:W-:Y:S01]  /*21e50*/  STL.64 [R1+0x540], R120 ;  /* 0x0005407801007387 */ /* 0x000fe20000100a00 */
[----:B------:R-:W-:-:S03]  /*21e60*/  SEL R25, R25, RZ, !P5 ;  /* 0x000000ff19197207 */ /* 0x000fc60006800000 */
[----:B------:R-:W-:Y:S01]  /*21e70*/  STL.64 [R1+0x548], R122 ;  /* 0x0005487a01007387 */ /* 0x000fe20000100a00 */
[----:B------:R-:W-:-:S03]  /*21e80*/  ISETP.NE.U32.AND P0, PT, R25, RZ, PT ;  /* 0x000000ff1900720c */ /* 0x000fc60003f05070 */
[----:B------:R-:W3:Y:S01]  /*21e90*/  LDL.LU R39, [R1+0xa44] ;  /* 0x000a440001277983 */ /* 0x000ee20000300800 */
[----:B------:R-:W-:Y:S01]  /*21ea0*/  VIADD R25, R34, UR7 ;  /* 0x0000000722197c36 */ /* 0x000fe20008000000 */
[----:B--2---:R-:W-:-:S05]  /*21eb0*/  IADD3 R50, P1, PT, R50, R3, RZ ;  /* 0x0000000332327210 */ /* 0x004fca0007f3e0ff */
[----:B------:R-:W-:Y:S04]  /*21ec0*/  STL [R1+0x9c4], R50 ;  /* 0x0009c43201007387 */ /* 0x000fe80000100800 */
[----:B------:R-:W2:Y:S01]  /*21ed0*/  LDL.LU R34, [R1+0xa4c] ;  /* 0x000a4c0001227983 */ /* 0x000ea20000300800 */
[----:B----4-:R-:W-:-:S05]  /*21ee0*/  IMAD.X R51, R51, 0x1, R2, P1 ;  /* 0x0000000133337824 */ /* 0x010fca00008e0602 */
[----:B------:R1:W-:Y:S04]  /*21ef0*/  STL [R1+0x9c0], R51 ;  /* 0x0009c03301007387 */ /* 0x0003e80000100800 */
[----:B------:R-:W4:Y:S04]  /*21f00*/  LDL.LU R62, [R1+0xa40] ;  /* 0x000a4000013e7983 */ /* 0x000f280000300800 */
[----:B------:R-:W4:Y:S01]  /*21f10*/  LDL.LU R59, [R1+0xa48] ;  /* 0x000a4800013b7983 */ /* 0x000f220000300800 */
[----:B---3--:R-:W-:Y:S01]  /*21f20*/  IADD3 R38, P1, PT, R38, R3, RZ ;  /* 0x0000000326267210 */ /* 0x008fe20007f3e0ff */
[----:B------:R-:W-:-:S04]  /*21f30*/  IMAD.MOV.U32 R27, RZ, RZ, R51 ;  /* 0x000000ffff1b7224 */ /* 0x000fc800078e0033 */
[----:B------:R-:W-:Y:S01]  /*21f40*/  STL [R1+0x9cc], R38 ;  /* 0x0009cc2601007387 */ /* 0x000fe20000100800 */
[----:B------:R-:W-:-:S03]  /*21f50*/  IMAD.X R49, R49, 0x1, R2, P1 ;  /* 0x0000000131317824 */ /* 0x000fc600008e0602 */
[----:B------:R-:W3:Y:S01]  /*21f60*/  LDL.LU R55, [R1+0xa54] ;  /* 0x000a540001377983 */ /* 0x000ee20000300800 */
[----:B------:R-:W-:-:S03]  /*21f70*/  MOV R26, R50 ;  /* 0x00000032001a7202 */ /* 0x000fc60000000f00 */
[----:B------:R1:W-:Y:S04]  /*21f80*/  STL [R1+0x9c8], R49 ;  /* 0x0009c83101007387 */ /* 0x0003e80000100800 */
[----:B------:R-:W3:Y:S04]  /*21f90*/  LDL.LU R58, [R1+0xa50] ;  /* 0x000a5000013a7983 */ /* 0x000ee80000300800 */
[----:B------:R1:W-:Y:S01]  /*21fa0*/  LDGSTS.E [R25+0xc00], desc[UR28][R26.64], P0 ;  /* 0x00c000001a197fae */ /* 0x0003e200081a101c */
[----:B------:R-:W-:-:S05]  /*21fb0*/  IADD3 R35, P1, PT, R35, R3, RZ ;  /* 0x0000000323237210 */ /* 0x000fca0007f3e0ff */
[----:B------:R-:W-:Y:S01]  /*21fc0*/  IMAD.X R36, R36, 0x1, R2, P1 ;  /* 0x0000000124247824 */ /* 0x000fe200008e0602 */
[----:B-1----:R-:W-:Y:S01]  /*21fd0*/  MOV R26, R38 ;  /* 0x00000026001a7202 */ /* 0x002fe20000000f00 */
[----:B------:R-:W-:Y:S01]  /*21fe0*/  IMAD.MOV.U32 R27, RZ, RZ, R49 ;  /* 0x000000ffff1b7224 */ /* 0x000fe200078e0031 */
[----:B------:R-:W-:Y:S04]  /*21ff0*/  STL [R1+0x9d4], R35 ;  /* 0x0009d42301007387 */ /* 0x000fe80000100800 */
[----:B------:R1:W-:Y:S01]  /*22000*/  STL [R1+0x9d0], R36 ;  /* 0x0009d02401007387 */ /* 0x0003e20000100800 */
[----:B------:R-:W-:-:S03]  /*22010*/  ISETP.GT.AND P1, PT, R24, 0x7, PT ;  /* 0x000000071800780c */ /* 0x000fc60003f24270 */
[----:B------:R1:W-:Y:S04]  /*22020*/  LDGSTS.E [R25+0xd00], desc[UR28][R26.64], P0 ;  /* 0x00d000001a197fae */ /* 0x0003e800081a101c */
[----:B------:R-:W3:Y:S04]  /*22030*/  LDL.LU R54, [R1+0xa58] ;  /* 0x000a580001367983 */ /* 0x000ee80000300800 */
[----:B------:R-:W3:Y:S01]  /*22040*/  LDL.LU R51, [R1+0xa5c] ;  /* 0x000a5c0001337983 */ /* 0x000ee20000300800 */
[----:B-1----:R-:W-:Y:S01]  /*22050*/  MOV R26, R35 ;  /* 0x00000023001a7202 */ /* 0x002fe20000000f00 */
[----:B------:R-:W-:Y:S01]  /*22060*/  IMAD.MOV.U32 R27, RZ, RZ, R36 ;  /* 0x000000ffff1b7224 */ /* 0x000fe200078e0024 */
[----:B------:R-:W-:Y:S01]  /*22070*/  IADD3 R33, P2, PT, R33, R3, RZ ;  /* 0x0000000321217210 */ /* 0x000fe20007f5e0ff */
[----:B------:R-:W3:Y:S04]  /*22080*/  LDL.LU R50, [R1+0xac0] ;  /* 0x000ac00001327983 */ /* 0x000ee80000300800 */
[----:B------:R1:W-:Y:S01]  /*22090*/  LDGSTS.E [R25+0xe00], desc[UR28][R26.64], P0 ;  /* 0x00e000001a197fae */ /* 0x0003e200081a101c */
[----:B------:R-:W-:-:S03]  /*220a0*/  IMAD.X R63, R63, 0x1, R2, P2 ;  /* 0x000000013f3f7824 */ /* 0x000fc600010e0602 */
[----:B------:R-:W3:Y:S01]  /*220b0*/  LDL.LU R49, [R1+0xac4] ;  /* 0x000ac40001317983 */ /* 0x000ee20000300800 */
[----:B-1----:R-:W-:-:S03]  /*220c0*/  SEL R26, RZ, 0x4, !P1 ;  /* 0x00000004ff1a7807 */ /* 0x002fc60004800000 */
[----:B------:R-:W3:Y:S01]  /*220d0*/  LDL.LU R38, [R1+0xac8] ;  /* 0x000ac80001267983 */ /* 0x000ee20000300800 */
[----:B------:R-:W-:-:S03]  /*220e0*/  SEL R26, R26, RZ, !P5 ;  /* 0x000000ff1a1a7207 */ /* 0x000fc60006800000 */
[----:B------:R-:W3:Y:S01]  /*220f0*/  LDL.LU R36, [R1+0xacc] ;  /* 0x000acc0001247983 */ /* 0x000ee20000300800 */
[----:B------:R-:W-:Y:S01]  /*22100*/  IADD3 R39, P2, PT, R39, R3, RZ ;  /* 0x0000000327277210 */ /* 0x000fe20007f5e0ff */
[----:B------:R-:W-:Y:S01]  /*22110*/  IMAD.MOV.U32 R27, RZ, RZ, R63 ;  /* 0x000000ffff1b7224 */ /* 0x000fe200078e003f */
[----:B------:R-:W-:Y:S01]  /*22120*/  ISETP.NE.U32.AND P1, PT, R26, RZ, PT ;  /* 0x000000ff1a00720c */ /* 0x000fe20003f25070 */
[----:B------:R-:W3:Y:S01]  /*22130*/  LDL.LU R35, [R1+0xad4] ;  /* 0x000ad40001237983 */ /* 0x000ee20000300800 */
[----:B------:R-:W-:-:S03]  /*22140*/  MOV R26, R33 ;  /* 0x00000021001a7202 */ /* 0x000fc60000000f00 */
[----:B------:R1:W-:Y:S04]  /*22150*/  STL [R1+0x9dc], R33 ;  /* 0x0009dc2101007387 */ /* 0x0003e80000100800 */
[----:B------:R1:W-:Y:S04]  /*22160*/  LDGSTS.E [R25+0xf00], desc[UR28][R26.64], P0 ;  /* 0x00f000001a197fae */ /* 0x0003e800081a101c */
[----:B------:R-:W-:Y:S04]  /*22170*/  STL [R1+0x9d8], R63 ;  /* 0x0009d83f01007387 */ /* 0x000fe80000100800 */
[----:B-1----:R-:W3:Y:S04]  /*22180*/  LDL.LU R33, [R1+0xadc] ;  /* 0x000adc0001217983 */ /* 0x002ee80000300800 */
[----:B------:R1:W-:Y:S01]  /*22190*/  STL [R1+0xa44], R39 ;  /* 0x000a442701007387 */ /* 0x0003e20000100800 */
[----:B------:R-:W-:-:S02]  /*221a0*/  MOV R26, R39 ;  /* 0x00000027001a7202 */ /* 0x000fc40000000f00 */
[----:B--2---:R-:W-:Y:S01]  /*221b0*/  IADD3 R34, P0, PT, R34, R3, RZ ;  /* 0x0000000322227210 */ /* 0x004fe20007f1e0ff */
[----:B----4-:R-:W-:-:S04]  /*221c0*/  IMAD.X R62, R62, 0x1, R2, P2 ;  /* 0x000000013e3e7824 */ /* 0x010fc800010e0602 */
[----:B------:R-:W-:Y:S01]  /*221d0*/  IMAD.MOV.U32 R27, RZ, RZ, R62 ;  /* 0x000000ffff1b7224 */ /* 0x000fe200078e003e */
[----:B------:R-:W-:Y:S01]  /*221e0*/  STL [R1+0xa40], R62 ;  /* 0x000a403e01007387 */ /* 0x000fe20000100800 */
[----:B------:R-:W-:-:S03]  /*221f0*/  IMAD.X R59, R59, 0x1, R2, P0 ;  /* 0x000000013b3b7824 */ /* 0x000fc600000e0602 */
[----:B-1----:R-:W2:Y:S04]  /*22200*/  LDL.LU R39, [R1+0xad0] ;  /* 0x000ad00001277983 */ /* 0x002ea80000300800 */
[----:B------:R1:W-:Y:S04]  /*22210*/  LDGSTS.E [R25+0x1c00], desc[UR28][R26.64], P1 ;  /* 0x01c000001a197fae */ /* 0x0003e800089a101c */
[----:B------:R4:W-:Y:S04]  /*22220*/  STL [R1+0xa4c], R34 ;  /* 0x000a4c2201007387 */ /* 0x0009e80000100800 */
[----:B------:R-:W-:Y:S01]  /*22230*/  STL [R1+0xa48], R59 ;  /* 0x000a483b01007387 */ /* 0x000fe20000100800 */
[----:B-1----:R-:W-:-:S03]  /*22240*/  MOV R26, R34 ;  /* 0x00000022001a7202 */ /* 0x002fc60000000f00 */
[----:B----4-:R-:W4:Y:S01]  /*22250*/  LDL.LU R34, [R1+0xad8] ;  /* 0x000ad80001227983 */ /* 0x010f220000300800 */
[----:B---3--:R-:W-:Y:S01]  /*22260*/  IADD3 R55, P0, PT, R55, R3, RZ ;  /* 0x0000000337377210 */ /* 0x008fe20007f1e0ff */
[----:B------:R-:W-:-:S04]  /*22270*/  IMAD.MOV.U32 R27, RZ, RZ, R59 ;  /* 0x000000ffff1b7224 */ /* 0x000fc800078e003b */
[----:B------:R-:W-:Y:S01]  /*22280*/  IMAD.X R58, R58, 0x1, R2, P0 ;  /* 0x000000013a3a7824 */ /* 0x000fe200000e0602 */
[----:B------:R1:W-:Y:S01]  /*22290*/  LDGSTS.E [R25+0x1d00], desc[UR28][R26.64], P1 ;  /* 0x01d000001a197fae */ /* 0x0003e200089a101c */
[----:B------:R-:W-:Y:S02]  /*222a0*/  ISETP.GT.AND P0, PT, R24, 0xb, PT ;  /* 0x0000000b1800780c */ /* 0x000fe40003f04270 */
[----:B-1----:R-:W-:Y:S01]  /*222b0*/  MOV R26, R55 ;  /* 0x00000037001a7202 */ /* 0x002fe20000000f00 */
[----:B------:R-:W-:-:S05]  /*222c0*/  IMAD.MOV.U32 R27, RZ, RZ, R58 ;  /* 0x000000ffff1b7224 */ /* 0x000fca00078e003a */
[----:B------:R1:W-:Y:S02]  /*222d0*/  LDGSTS.E [R25+0x1e00], desc[UR28][R26.64], P1 ;  /* 0x01e000001a197fae */ /* 0x0003e400089a101c */
[----:B-1----:R-:W-:Y:S02]  /*222e0*/  SEL R26, RZ, 0x4, !P0 ;  /* 0x00000004ff1a7807 */ /* 0x002fe40004000000 */
[----:B------:R-:W-:Y:S02]  /*222f0*/  IADD3 R51, P2, PT, R51, R3, RZ ;  /* 0x0000000333337210 */ /* 0x000fe40007f5e0ff */
[----:B------:R-:W-:-:S03]  /*22300*/  SEL R26, R26, RZ, !P5 ;  /* 0x000000ff1a1a7207 */ /* 0x000fc60006800000 */
[----:B------:R-:W-:Y:S01]  /*22310*/  IMAD.X R54, R54, 0x1, R2, P2 ;  /* 0x0000000136367824 */ /* 0x000fe200010e0602 */
[----:B------:R-:W-:Y:S02]  /*22320*/  ISETP.NE.U32.AND P0, PT, R26, RZ, PT ;  /* 0x000000ff1a00720c */ /* 0x000fe40003f05070 */
[----:B------:R-:W-:Y:S01]  /*22330*/  MOV R26, R51 ;  /* 0x00000033001a7202 */ /* 0x000fe20000000f00 */
[----:B------:R-:W-:Y:S01]  /*22340*/  IMAD.MOV.U32 R27, RZ, RZ, R54 ;  /* 0x000000ffff1b7224 */ /* 0x000fe200078e0036 */
[----:B------:R-:W-:-:S04]  /*22350*/  IADD3 R49, P2, PT, R49, R3, RZ ;  /* 0x0000000331317210 */ /* 0x000fc80007f5e0ff */
[----:B------:R1:W-:Y:S01]  /*22360*/  LDGSTS.E [R25+0x1f00], desc[UR28][R26.64], P1 ;  /* 0x01f000001a197fae */ /* 0x0003e200089a101c */
[----:B------:R-:W-:-:S03]  /*22370*/  IMAD.X R50, R50, 0x1, R2, P2 ;  /* 0x0000000132327824 */ /* 0x000fc600010e0602 */
[----:B------:R-:W-:Y:S01]  /*22380*/  STL [R1+0xa54], R55 ;  /* 0x000a543701007387 */ /* 0x000fe20000100800 */
[----:B------:R-:W-:Y:S01]  /*22390*/  IADD3 R36, P1, PT, R36, R3, RZ ;  /* 0x0000000324247210 */ /* 0x000fe20007f3e0ff */
[----:B-1----:R-:W-:Y:S01]  /*223a0*/  IMAD.MOV.U32 R27, RZ, RZ, R50 ;  /* 0x000000ffff1b7224 */ /* 0x002fe200078e0032 */
[----:B------:R-:W-:-:S03]  /*223b0*/  MOV R26, R49 ;  /* 0x00000031001a7202 */ /* 0x000fc60000000f00 */
[----:B------:R-:W-:Y:S01]  /*223c0*/  IMAD.X R38, R38, 0x1, R2, P1 ;  /* 0x0000000126267824 */ /* 0x000fe200008e0602 */
[----:B------:R-:W-:Y:S01]  /*223d0*/  IADD3 R35, P1, PT, R35, R3, RZ ;  /* 0x0000000323237210 */ /* 0x000fe20007f3e0ff */
[----:B------:R-:W-:Y:S04]  /*223e0*/  STL [R1+0xa50], R58 ;  /* 0x000a503a01007387 */ /* 0x000fe80000100800 */
[----:B------:R-:W-:Y:S04]  /*223f0*/  STL [R1+0xa5c], R51 ;  /* 0x000a5c3301007387 */ /* 0x000fe80000100800 */
[----:B------:R1:W-:Y:S04]  /*22400*/  LDGSTS.E [R25+0x2c00], desc[UR28][R26.64], P0 ;  /* 0x02c000001a197fae */ /* 0x0003e800081a101c */
[----:B------:R-:W-:Y:S04]  /*22410*/  STL [R1+0xa58], R54 ;  /* 0x000a583601007387 */ /* 0x000fe80000100800 */
[----:B------:R-:W-:Y:S01]  /*22420*/  STL [R1+0xac4], R49 ;  /* 0x000ac43101007387 */ /* 0x000fe20000100800 */
[----:B-1----:R-:W-:Y:S01]  /*22430*/  MOV R26, R36 ;  /* 0x00000024001a7202 */ /* 0x002fe20000000f00 */
[----:B------:R-:W-:-:S02]  /*22440*/  IMAD.MOV.U32 R27, RZ, RZ, R38 ;  /* 0x000000ffff1b7224 */ /* 0x000fc400078e0026 */
[----:B------:R-:W-:Y:S04]  /*22450*/  STL [R1+0xac0], R50 ;  /* 0x000ac03201007387 */ /* 0x000fe80000100800 */
[----:B------:R-:W-:Y:S04]  /*22460*/  STL [R1+0xacc], R36 ;  /* 0x000acc2401007387 */ /* 0x000fe80000100800 */
[----:B------:R1:W-:Y:S04]  /*22470*/  STL [R1+0xac8], R38 ;  /* 0x000ac82601007387 */ /* 0x0003e80000100800 */
[----:B------:R3:W-:Y:S04]  /*22480*/  LDGSTS.E [R25+0x2d00], desc[UR28][R26.64], P0 ;  /* 0x02d000001a197fae */ /* 0x0007e800081a101c */
[----:B-1----:R-:W4:Y:S04]  /*22490*/  LDL.LU R38, [R1+0xb44] ;  /* 0x000b440001267983 */ /* 0x002f280000300800 */
[----:B------:R-:W4:Y:S01]  /*224a0*/  LDL.LU R36, [R1+0xb4c] ;  /* 0x000b4c0001247983 */ /* 0x000f220000300800 */
[----:B---3--:R-:W-:-:S03]  /*224b0*/  MOV R26, R35 ;  /* 0x00000023001a7202 */ /* 0x008fc60000000f00 */
[----:B------:R-:W-:Y:S01]  /*224c0*/  STL [R1+0xad4], R35 ;  /* 0x000ad42301007387 */ /* 0x000fe20000100800 */
[----:B------:R-:W-:Y:S01]  /*224d0*/  MOV R216, R53 ;  /* 0x0000003500d87202 */ /* 0x000fe20000000f00 */
[----:B------:R-:W-:Y:S02]  /*224e0*/  IMAD.MOV.U32 R218, RZ, RZ, R48 ;  /* 0x000000ffffda7224 */ /* 0x000fe400078e0030 */
[----:B--2---:R-:W-:Y:S01]  /*224f0*/  IMAD.X R39, R39, 0x1, R2, P1 ;  /* 0x0000000127277824 */ /* 0x004fe200008e0602 */
[----:B------:R-:W-:-:S03]  /*22500*/  IADD3 R33, P1, PT, R33, R3, RZ ;  /* 0x0000000321217210 */ /* 0x000fc60007f3e0ff */
[----:B------:R-:W-:Y:S01]  /*22510*/  IMAD.MOV.U32 R27, RZ, RZ, R39 ;  /* 0x000000ffff1b7224 */ /* 0x000fe200078e0027 */
[----:B------:R-:W-:Y:S04]  /*22520*/  STL [R1+0xad0], R39 ;  /* 0x000ad02701007387 */ /* 0x000fe80000100800 */
[----:B------:R-:W2:Y:S04]  /*22530*/  LDL.LU R49, [R1+0xb40] ;  /* 0x000b400001317983 */ /* 0x000ea80000300800 */
[----:B------:R-:W3:Y:S01]  /*22540*/  LDL.LU R50, [R1+0xb48] ;  /* 0x000b480001327983 */ /* 0x000ee20000300800 */
[----:B----4-:R-:W-:-:S03]  /*22550*/  IMAD.X R34, R34, 0x1, R2, P1 ;  /* 0x0000000122227824 */ /* 0x010fc600008e0602 */
[----:B------:R1:W-:Y:S04]  /*22560*/  STL [R1+0xadc], R33 ;  /* 0x000adc2101007387 */ /* 0x0003e80000100800 */
[----:B------:R4:W-:Y:S04]  /*22570*/  LDGSTS.E [R25+0x2e00], desc[UR28][R26.64], P0 ;  /* 0x02e000001a197fae */ /* 0x0009e800081a101c */
[----:B------:R1:W-:Y:S01]  /*22580*/  STL [R1+0xad8], R34 ;  /* 0x000ad82201007387 */ /* 0x0003e20000100800 */
[----:B----4-:R-:W-:-:S03]  /*22590*/  MOV R26, R33 ;  /* 0x00000021001a7202 */ /* 0x010fc60000000f00 */
[----:B-1----:R-:W4:Y:S04]  /*225a0*/  LDL.LU R33, [R1+0xb54] ;  /* 0x000b540001217983 */ /* 0x002f280000300800 */
[----:B------:R-:W4:Y:S04]  /*225b0*/  LDL.LU R35, [R1+0xb5c] ;  /* 0x000b5c0001237983 */ /* 0x000f280000300800 */
[----:B------:R-:W4:Y:S04]  /*225c0*/  LDL.LU R53, [R1+0xb50] ;  /* 0x000b500001357983 */ /* 0x000f280000300800 */
[----:B------:R-:W4:Y:S01]  /*225d0*/  LDL.LU R48, [R1+0xb58] ;  /* 0x000b580001307983 */ /* 0x000f220000300800 */
[----:B------:R-:W-:-:S02]  /*225e0*/  IMAD.MOV.U32 R210, RZ, RZ, R113 ;  /* 0x000000ffffd27224 */ /* 0x000fc400078e0071 */
[----:B------:R-:W1:Y:S01]  /*225f0*/  S2R R113, SR_TID.X ;  /* 0x0000000000717919 */ /* 0x000e620000002100 */
[----:B------:R-:W-:Y:S01]  /*22600*/  IMAD.MOV.U32 R27, RZ, RZ, R34 ;  /* 0x000000ffff1b7224 */ /* 0x000fe200078e0022 */
[----:B------:R-:W-:-:S04]  /*22610*/  ISETP.GT.AND P1, PT, R24, 0xf, PT ;  /* 0x0000000f1800780c */ /* 0x000fc80003f24270 */
[----:B------:R1:W-:Y:S01]  /*22620*/  LDGSTS.E [R25+0x2f00], desc[UR28][R26.64], P0 ;  /* 0x02f000001a197fae */ /* 0x0003e200081a101c */
[----:B------:R-:W-:Y:S01]  /*22630*/  IMAD.MOV.U32 R217, RZ, RZ, R52 ;  /* 0x000000ffffd97224 */ /* 0x000fe200078e0034 */
[----:B------:R-:W-:Y:S02]  /*22640*/  MOV R219, R37 ;  /* 0x0000002500db7202 */ /* 0x000fe40000000f00 */
[C---:B------:R-:W-:Y:S02]  /*22650*/  ISETP.GT.AND P0, PT, R24.reuse, 0x13, PT ;  /* 0x000000131800780c */ /* 0x040fe40003f04270 */
[----:B-1----:R-:W-:Y:S02]  /*22660*/  SEL R26, RZ, 0x4, !P1 ;  /* 0x00000004ff1a7807 */ /* 0x002fe40004800000 */
[----:B------:R-:W-:Y:S02]  /*22670*/  ISETP.GT.AND P1, PT, R24, 0x17, PT ;  /* 0x000000171800780c */ /* 0x000fe40003f24270 */
[----:B------:R-:W-:-:S02]  /*22680*/  SEL R26, R26, RZ, !P5 ;  /* 0x000000ff1a1a7207 */ /* 0x000fc40006800000 */
[----:B------:R-:W-:Y:S02]  /*22690*/  ISETP.GT.AND P2, PT, R24, 0x1b, PT ;  /* 0x0000001b1800780c */ /* 0x000fe40003f44270 */
[----:B------:R-:W-:Y:S02]  /*226a0*/  ISETP.NE.U32.AND P6, PT, R26, RZ, PT ;  /* 0x000000ff1a00720c */ /* 0x000fe40003fc5070 */
[----:B------:R-:W-:Y:S02]  /*226b0*/  ISETP.GT.AND P3, PT, R24, 0x1f, PT ;  /* 0x0000001f1800780c */ /* 0x000fe40003f64270 */
[----:B------:R-:W-:Y:S02]  /*226c0*/  LOP3.LUT R59, R113, 0x1f, RZ, 0xc0, !PT ;  /* 0x0000001f713b7812 */ /* 0x000fe400078ec0ff */
[----:B------:R-:W-:Y:S02]  /*226d0*/  SEL R26, RZ, 0x4, !P0 ;  /* 0x00000004ff1a7807 */ /* 0x000fe40004000000 */
[----:B------:R-:W-:Y:S01]  /*226e0*/  ISETP.GE.AND P4, PT, R59, R24, PT ;  /* 0x000000183b00720c */ /* 0x000fe20003f86270 */
[----:B------:R-:W-:Y:S01]  /*226f0*/  IMAD.MOV.U32 R208, RZ, RZ, R117 ;  /* 0x000000ffffd07224 */ /* 0x000fe200078e0075 */
[----:B------:R-:W-:-:S02]  /*22700*/  SEL R24, RZ, 0x4, !P1 ;  /* 0x00000004ff187807 */ /* 0x000fc40004800000 */
[----:B------:R-:W-:Y:S02]  /*22710*/  MOV R209, R116 ;  /* 0x0000007400d17202 */ /* 0x000fe40000000f00 */
[----:B------:R-:W-:Y:S01]  /*22720*/  HMMA.1688.F32.TF32 R116, R220, R186, R216 ;  /* 0x000000badc74723c */ /* 0x000fe200000810d8 */
[----:B------:R-:W-:Y:S02]  /*22730*/  SEL R26, R26, RZ, !P5 ;  /* 0x000000ff1a1a7207 */ /* 0x000fe40006800000 */
[----:B------:R-:W-:Y:S02]  /*22740*/  SEL R24, R24, RZ, !P5 ;  /* 0x000000ff18187207 */ /* 0x000fe40006800000 */
[-C--:B------:R-:W-:Y:S02]  /*22750*/  IADD3 R38, P0, PT, R38, R3.reuse, RZ ;  /* 0x0000000326267210 */ /* 0x080fe40007f1e0ff */
[----:B------:R-:W-:-:S03]  /*22760*/  IADD3 R36, P1, PT, R36, R3, RZ ;  /* 0x0000000324247210 */ /* 0x000fc60007f3e0ff */
[----:B------:R-:W-:Y:S04]  /*22770*/  STL [R1+0xb44], R38 ;  /* 0x000b442601007387 */ /* 0x000fe80000100800 */
[----:B------:R-:W-:Y:S01]  /*22780*/  STL [R1+0xb4c], R36 ;  /* 0x000b4c2401007387 */ /* 0x000fe20000100800 */
[--C-:B--2---:R-:W-:Y:S01]  /*22790*/  IMAD.X R49, R49, 0x1, R2.reuse, P0 ;  /* 0x0000000131317824 */ /* 0x104fe200000e0602 */
[----:B------:R-:W-:Y:S02]  /*227a0*/  ISETP.NE.U32.AND P0, PT, R26, RZ, PT ;  /* 0x000000ff1a00720c */ /* 0x000fe40003f05070 */
[----:B------:R-:W-:Y:S01]  /*227b0*/  SEL R26, RZ, 0x4, !P2 ;  /* 0x00000004ff1a7807 */ /* 0x000fe20005000000 */
[----:B---3--:R-:W-:Y:S01]  /*227c0*/  IMAD.X R50, R50, 0x1, R2, P1 ;  /* 0x0000000132327824 */ /* 0x008fe200008e0602 */
[----:B------:R-:W-:-:S02]  /*227d0*/  ISETP.NE.U32.AND P1, PT, R24, RZ, PT ;  /* 0x000000ff1800720c */ /* 0x000fc40003f25070 */
[----:B------:R-:W-:Y:S01]  /*227e0*/  SEL R24, RZ, 0x4, !P3 ;  /* 0x00000004ff187807 */ /* 0x000fe20005800000 */
[----:B------:R1:W-:Y:S04]  /*227f0*/  STL [R1+0xb40], R49 ;  /* 0x000b403101007387 */ /* 0x0003e80000100800 */
[----:B------:R-:W-:Y:S01]  /*22800*/  STL [R1+0xb48], R50 ;  /* 0x000b483201007387 */ /* 0x000fe20000100800 */
[-C--:B----4-:R-:W-:Y:S02]  /*22810*/  IADD3 R33, P2, PT, R33, R3.reuse, RZ ;  /* 0x0000000321217210 */ /* 0x090fe40007f5e0ff */
[----:B------:R-:W-:-:S03]  /*22820*/  IADD3 R35, P3, PT, R35, R3, RZ ;  /* 0x0000000323237210 */ /* 0x000fc60007f7e0ff */
[----:B------:R-:W-:Y:S01]  /*22830*/  STL [R1+0xb54], R33 ;  /* 0x000b542101007387 */ /* 0x000fe20000100800 */
[----:B------:R-:W-:-:S03]  /*22840*/  IADD3.X R53, PT, PT, R53, R2, RZ, P2, !PT ;  /* 0x0000000235357210 */ /* 0x000fc600017fe4ff */
[----:B------:R-:W-:Y:S01]  /*22850*/  STL [R1+0xb5c], R35 ;  /* 0x000b5c2301007387 */ /* 0x000fe20000100800 */
[----:B------:R-:W-:-:S03]  /*22860*/  IMAD.X R48, R48, 0x1, R2, P3 ;  /* 0x0000000130307824 */ /* 0x000fc600018e0602 */
[----:B------:R-:W-:Y:S04]  /*22870*/  STL [R1+0xb50], R53 ;  /* 0x000b503501007387 */ /* 0x000fe80000100800 */
[----:B------:R-:W2:Y:S04]  /*22880*/  LDL.LU R52, [R1+0xbc0] ;  /* 0x000bc00001347983 */ /* 0x000ea80000300800 */
[----:B------:R-:W-:Y:S04]  /*22890*/  STL [R1+0xb58], R48 ;  /* 0x000b583001007387 */ /* 0x000fe80000100800 */
[----:B------:R-:W-:Y:S04]  /*228a0*/  STL.64 [R1+0x510], R116 ;  /* 0x0005107401007387 */ /* 0x000fe80000100a00 */
[----:B------:R3:W-:Y:S04]  /*228b0*/  STL.64 [R1+0x518], R118 ;  /* 0x0005187601007387 */ /* 0x0007e80000100a00 */
[----:B------:R-:W4:Y:S04]  /*228c0*/  LDL.LU R34, [R1+0xbc4] ;  /* 0x000bc40001227983 */ /* 0x000f280000300800 */
[----:B------:R-:W2:Y:S04]  /*228d0*/  LDL.LU R51, [R1+0xbc8] ;  /* 0x000bc80001337983 */ /* 0x000ea80000300800 */
[----:B------:R-:W2:Y:S01]  /*228e0*/  LDL.LU R37, [R1+0xbcc] ;  /* 0x000bcc0001257983 */ /* 0x000ea20000300800 */
[----:B------:R-:W-:-:S03]  /*228f0*/  SEL R26, R26, RZ, !P5 ;  /* 0x000000ff1a1a7207 */ /* 0x000fc60006800000 */
[----:B------:R-:W2:Y:S01]  /*22900*/  LDL.LU R39, [R1+0xbd4] ;  /* 0x000bd40001277983 */ /* 0x000ea20000300800 */
[----:B------:R-:W-:Y:S01]  /*22910*/  ISETP.NE.U32.AND P2, PT, R26, RZ, PT ;  /* 0x000000ff1a00720c */ /* 0x000fe20003f45070 */
[----:B------:R-:W-:Y:S01]  /*22920*/  IMAD.MOV.U32 R26, RZ, RZ, R38 ;  /* 0x000000ffff1a7224 */ /* 0x000fe200078e0026 */
[----:B------:R-:W-:Y:S02]  /*22930*/  MOV R27, R49 ;  /* 0x00000031001b7202 */ /* 0x000fe40000000f00 */
[----:B-1----:R-:W2:Y:S04]  /*22940*/  LDL.LU R49, [R1+0xbd0] ;  /* 0x000bd00001317983 */ /* 0x002ea80000300800 */
[----:B------:R-:W2:Y:S01]  /*22950*/  LDL.LU R38, [R1+0xbdc] ;  /* 0x000bdc0001267983 */ /* 0x000ea20000300800 */
[----:B------:R-:W-:-:S03]  /*22960*/  IMAD.MOV.U32 R211, RZ, RZ, R112 ;  /* 0x000000ffffd37224 */ /* 0x000fc600078e0070 */
[----:B------:R1:W-:Y:S01]  /*22970*/  LDGSTS.E [R25+0x3c00], desc[UR28][R26.64], P6 ;  /* 0x03c000001a197fae */ /* 0x0003e2000b1a101c */
[----:B------:R-:W-:-:S03]  /*22980*/  SEL R24, R24, RZ, !P5 ;  /* 0x000000ff18187207 */ /* 0x000fc60006800000 */
[----:B---3--:R-:W-:Y:S01]  /*22990*/  HMMA.1688.F32.TF32 R116, R220, R190, R208 ;  /* 0x000000bedc74723c */ /* 0x008fe200000810d0 */
[----:B-1----:R-:W-:Y:S02]  /*229a0*/  IMAD.MOV.U32 R26, RZ, RZ, R36 ;  /* 0x000000ffff1a7224 */ /* 0x002fe400078e0024 */
[----:B------:R-:W-:Y:S02]  /*229b0*/  IMAD.MOV.U32 R27, RZ, RZ, R50 ;  /* 0x000000ffff1b7224 */ /* 0x000fe400078e0032 */
[----:B------:R-:W3:Y:S04]  /*229c0*/  LDL.LU R50, [R1+0xbd8] ;  /* 0x000bd80001327983 */ /* 0x000ee80000300800 */
[----:B------:R1:W-:Y:S04]  /*229d0*/  LDGSTS.E [R25+0x3d00], desc[UR28][R26.64], P6 ;  /* 0x03d000001a197fae */ /* 0x0003e8000b1a101c */
[----:B------:R-:W3:Y:S01]  /*229e0*/  LDL.LU R36, [R1+0xc44] ;  /* 0x000c440001247983 */ /* 0x000ee20000300800 */
[----:B------:R-:W-:-:S02]  /*229f0*/  ISETP.NE.U32.AND P3, PT, R24, RZ, PT ;  /* 0x000000ff1800720c */ /* 0x000fc40003f65070 */
[----:B-1----:R-:W-:Y:S01]  /*22a00*/  MOV R26, R33 ;  /* 0x00000021001a7202 */ /* 0x002fe20000000f00 */
[----:B------:R-:W-:Y:S01]  /*22a10*/  IMAD.MOV.U32 R27, RZ, RZ, R53 ;  /* 0x000000ffff1b7224 */ /* 0x000fe200078e0035 */
[----:B------:R-:W3:Y:S01]  /*22a20*/  LDL.LU R33, [R1+0xc4c] ;  /* 0x000c4c0001217983 */ /* 0x000ee20000300800 */
[----:B------:R-:W-:-:S03]  /*22a30*/  SEL R24, RZ, 0x4, P4 ;  /* 0x00000004ff187807 */ /* 0x000fc60002000000 */
[----:B------:R1:W-:Y:S01]  /*22a40*/  LDGSTS.E [R25+0x3e00], desc[UR28][R26.64], P6 ;  /* 0x03e000001a197fae */ /* 0x0003e2000b1a101c */
[----:B------:R-:W-:Y:S02]  /*22a50*/  SEL R24, R24, RZ, !P5 ;  /* 0x000000ff18187207 */ /* 0x000fe40006800000 */
[----:B-1----:R-:W-:Y:S02]  /*22a60*/  MOV R27, R48 ;  /* 0x00000030001b7202 */ /* 0x002fe40000000f00 */
[----:B------:R-:W3:Y:S01]  /*22a70*/  LDL.LU R48, [R1+0xc40] ;  /* 0x000c400001307983 */ /* 0x000ee20000300800 */
[----:B------:R-:W-:-:S03]  /*22a80*/  IMAD.MOV.U32 R26, RZ, RZ, R35 ;  /* 0x000000ffff1a7224 */ /* 0x000fc600078e0023 */
[----:B------:R-:W3:Y:S04]  /*22a90*/  LDL.LU R53, [R1+0xc48] ;  /* 0x000c480001357983 */ /* 0x000ee80000300800 */
[----:B------:R1:W-:Y:S01]  /*22aa0*/  LDGSTS.E [R25+0x3f00], desc[UR28][R26.64], P6 ;  /* 0x03f000001a197fae */ /* 0x0003e2000b1a101c */
[----:B----4-:R-:W-:-:S05]  /*22ab0*/  IADD3 R34, P4, PT, R34, R3, RZ ;  /* 0x0000000322227210 */ /* 0x010fca0007f9e0ff */
[----:B--2---:R-:W-:Y:S01]  /*22ac0*/  IMAD.X R52, R52, 0x1, R2, P4 ;  /* 0x0000000134347824 */ /* 0x004fe200020e0602 */
[----:B------:R-:W-:Y:S01]  /*22ad0*/  STL [R1+0xbc4], R34 ;  /* 0x000bc42201007387 */ /* 0x000fe20000100800 */
[----:B------:R-:W-:-:S03]  /*22ae0*/  IADD3 R37, P5, PT, R37, R3, RZ ;  /* 0x0000000325257210 */ /* 0x000fc60007fbe0ff */
[----:B------:R-:W2:Y:S01]  /*22af0*/  LDL.LU R35, [R1+0xc54] ;  /* 0x000c540001237983 */ /* 0x000ea20000300800 */
[----:B------:R-:W-:-:S03]  /*22b00*/  ISETP.NE.U32.AND P4, PT, R24, RZ, PT ;  /* 0x000000ff1800720c */ /* 0x000fc60003f85070 */
[----:B------:R-:W-:Y:S01]  /*22b10*/  STL [R1+0xbcc], R37 ;  /* 0x000bcc2501007387 */ /* 0x000fe20000100800 */
[----:B-1----:R-:W-:-:S03]  /*22b20*/  IMAD.MOV.U32 R27, RZ, RZ, R52 ;  /* 0x000000ffff1b7224 */ /* 0x002fc600078e0034 */
[----:B------:R1:W-:Y:S04]  /*22b30*/  STL [R1+0xbc0], R52 ;  /* 0x000bc03401007387 */ /* 0x0003e80000100800 */
[----:B------:R-:W-:Y:S04]  /*22b40*/  STL.64 [R1+0x430], R116 ;  /* 0x0004307401007387 */ /* 0x000fe80000100a00 */
[----:B------:R-:W-:Y:S04]  /*22b50*/  STL.64 [R1+0x438], R118 ;  /* 0x0004387601007387 */ /* 0x000fe80000100a00 */
[----:B------:R-:W4:Y:S04]  /*22b60*/  LDL.LU R24, [R1+0xc5c] ;  /* 0x000c5c0001187983 */ /* 0x000f280000300800 */
[----:B-1----:R-:W4:Y:S01]  /*22b70*/  LDL.LU R52, [R1+0xc50] ;  /* 0x000c500001347983 */ /* 0x002f220000300800 */
[----:B------:R-:W-:Y:S01]  /*22b80*/  IADD3 R39, P6, PT, R39, R3, RZ ;  /* 0x0000000327277210 */ /* 0x000fe20007fde0ff */
[----:B------:R-:W-:Y:S01]  /*22b90*/  IMAD.X R51, R51, 0x1, R2, P5 ;  /* 0x0000000133337824 */ /* 0x000fe200028e0602 */
[----:B------:R-:W-:-:S03]  /*22ba0*/  MOV R26, R34 ;  /* 0x00000022001a7202 */ /* 0x000fc60000000f00 */
[----:B------:R-:W-:Y:S01]  /*22bb0*/  STL [R1+0xbd4], R39 ;  /* 0x000bd42701007387 */ /* 0x000fe20000100800 */
[----:B------:R-:W-:-:S03]  /*22bc0*/  IADD3 R38, P5, PT, R38, R3, RZ ;  /* 0x0000000326267210 */ /* 0x000fc60007fbe0ff */
[----:B------:R1:W-:Y:S04]  /*22bd0*/  STL [R1+0xbc8], R51 ;  /* 0x000bc83301007387 */ /* 0x0003e80000100800 */
[----:B------:R1:W-:Y:S01]  /*22be0*/  LDGSTS.E [R25+0x4c00], desc[UR28][R26.64], P0 ;  /* 0x04c000001a197fae */ /* 0x0003e200081a101c */
[----:B------:R-:W-:-:S03]  /*22bf0*/  IMAD.X R49, R49, 0x1, R2, P6 ;  /* 0x0000000131317824 */ /* 0x000fc600030e0602 */
[----:B------:R-:W4:Y:S01]  /*22c00*/  LDL.LU R34, [R1+0xcc4] ;  /* 0x000cc40001227983 */ /* 0x000f220000300800 */
[----:B-1----:R-:W-:-:S03]  /*22c10*/  IMAD.MOV.U32 R27, RZ, RZ, R51 ;  /* 0x000000ffff1b7224 */ /* 0x002fc600078e0033 */
[----:B------:R-:W4:Y:S01]  /*22c20*/  LDL.LU R51, [R1+0xc58] ;  /* 0x000c580001337983 */ /* 0x000f220000300800 */
[----:B------:R-:W-:-:S03]  /*22c30*/  MOV R26, R37 ;  /* 0x00000025001a7202 */ /* 0x000fc60000000f00 */
[----:B------:R-:W-:Y:S04]  /*22c40*/  STL [R1+0xbdc], R38 ;  /* 0x000bdc2601007387 */ /* 0x000fe80000100800 */
[----:B------:R1:W-:Y:S04]  /*22c50*/  STL [R1+0xbd0], R49 ;  /* 0x000bd03101007387 */ /* 0x0003e80000100800 */
[----:B------:R1:W-:Y:S04]  /*22c60*/  LDGSTS.E [R25+0x4d00], desc[UR28][R26.64], P0 ;  /* 0x04d000001a197fae */ /* 0x0003e800081a101c */
[----:B------:R-:W4:Y:S01]  /*22c70*/  LDL.LU R37, [R1+0xccc] ;  /* 0x000ccc0001257983 */ /* 0x000f220000300800 */
[----:B---3--:R-:W-:-:S02]  /*22c80*/  IADD3 R36, P6, PT, R36, R3, RZ ;  /* 0x0000000324247210 */ /* 0x008fc40007fde0ff */
[----:B-1----:R-:W-:Y:S02]  /*22c90*/  MOV R26, R39 ;  /* 0x00000027001a7202 */ /* 0x002fe40000000f00 */
[----:B------:R-:W3:Y:S01]  /*22ca0*/  LDL.LU R39, [R1+0xcc0] ;  /* 0x000cc00001277983 */ /* 0x000ee20000300800 */
[--C-:B------:R-:W-:Y:S02]  /*22cb0*/  IMAD.X R50, R50, 0x1, R2.reuse, P5 ;  /* 0x0000000132327824 */ /* 0x100fe400028e0602 */
[----:B------:R-:W-:Y:S01]  /*22cc0*/  IMAD.MOV.U32 R27, RZ, RZ, R49 ;  /* 0x000000ffff1b7224 */ /* 0x000fe200078e0031 */
[----:B------:R-:W-:Y:S01]  /*22cd0*/  STL [R1+0xc44], R36 ;  /* 0x000c442401007387 */ /* 0x000fe20000100800 */
[----:B------:R-:W-:Y:S01]  /*22ce0*/  IADD3 R33, P5, PT, R33, R3, RZ ;  /* 0x0000000321217210 */ /* 0x000fe20007fbe0ff */
[----:B------:R-:W-:Y:S02]  /*22cf0*/  IMAD.X R48, R48, 0x1, R2, P6 ;  /* 0x0000000130307824 */ /* 0x000fe400030e0602 */
[----:B------:R1:W-:Y:S04]  /*22d00*/  STL [R1+0xbd8], R50 ;  /* 0x000bd83201007387 */ /* 0x0003e80000100800 */
[----:B------:R-:W3:Y:S04]  /*22d10*/  LDL.LU R49, [R1+0xcd4] ;  /* 0x000cd40001317983 */ /* 0x000ee80000300800 */
[----:B------:R1:W-:Y:S04]  /*22d20*/  LDGSTS.E [R25+0x4e00], desc[UR28][R26.64], P0 ;  /* 0x04e000001a197fae */ /* 0x0003e800081a101c */
[----:B------:R-:W3:Y:S04]  /*22d30*/  LDL.LU R54, [R1+0xcc8] ;  /* 0x000cc80001367983 */ /* 0x000ee80000300800 */
[----:B------:R-:W-:Y:S01]  /*22d40*/  STL [R1+0xc4c], R33 ;  /* 0x000c4c2101007387 */ /* 0x000fe20000100800 */
[----:B-1----:R-:W-:Y:S01]  /*22d50*/  MOV R26, R38 ;  /* 0x00000026001a7202 */ /* 0x002fe20000000f00 */
[----:B------:R-:W-:-:S02]  /*22d60*/  IMAD.MOV.U32 R27, RZ, RZ, R50 ;  /* 0x000000ffff1b7224 */ /* 0x000fc400078e0032 */
[----:B------:R1:W-:Y:S01]  /*22d70*/  STL [R1+0xc40], R48 ;  /* 0x000c403001007387 */ /* 0x0003e20000100800 */
[----:B------:R-:W-:-:S03]  /*22d80*/  IMAD.X R53, R53, 0x1, R2, P5 ;  /* 0x0000000135357824 */ /* 0x000fc600028e0602 */
[----:B------:R-:W3:Y:S04]  /*22d90*/  LDL.LU R38, [R1+0xcdc] ;  /* 0x000cdc0001267983 */ /* 0x000ee80000300800 */
[----:B------:R1:W-:Y:S04]  /*22da0*/  LDGSTS.E [R25+0x4f00], desc[UR28][R26.64], P0 ;  /* 0x04f000001a197fae */ /* 0x0003e800081a101c */
[----:B------:R-:W3:Y:S01]  /*22db0*/  LDL.LU R50, [R1+0xcd0] ;  /* 0x000cd00001327983 */ /* 0x000ee20000300800 */
[----:B-1----:R-:W-:Y:S01]  /*22dc0*/  MOV R26, R36 ;  /* 0x00000024001a7202 */ /* 0x002fe20000000f00 */
[----:B------:R-:W-:-:S05]  /*22dd0*/  IMAD.MOV.U32 R27, RZ, RZ, R48 ;  /* 0x000000ffff1b7224 */ /* 0x000fca00078e0030 */
[----:B------:R1:W-:Y:S02]  /*22de0*/  LDGSTS.E [R25+0x5c00], desc[UR28][R26.64], P1 ;  /* 0x05c000001a197fae */ /* 0x0003e400089a101c */
[----:B-1----:R-:W-:Y:S01]  /*22df0*/  IMAD.MOV.U32 R27, RZ, RZ, R53 ;  /* 0x000000ffff1b7224 */ /* 0x002fe200078e0035 */
[----:B------:R-:W-:-:S05]  /*22e00*/  MOV R26, R33 ;  /* 0x00000021001a7202 */ /* 0x000fca0000000f00 */
[----:B------:R1:W-:Y:S01]  /*22e10*/  LDGSTS.E [R25+0x5d00], desc[UR28][R26.64], P1 ;  /* 0x05d000001a197fae */ /* 0x0003e200089a101c */
[----:B--2---:R-:W-:-:S05]  /*22e20*/  IADD3 R35, P0, PT, R35, R3, RZ ;  /* 0x0000000323237210 */ /* 0x004fca0007f1e0ff */
[----:B------:R-:W-:Y:S04]  /*22e30*/  STL [R1+0xc54], R35 ;  /* 0x000c542301007387 */ /* 0x000fe80000100800 */
[----:B------:R2:W-:Y:S04]  /*22e40*/  STL [R1+0xc48], R53 ;  /* 0x000c483501007387 */ /* 0x0005e80000100800 */
[----:B------:R-:W3:Y:S04]  /*22e50*/  LDL.LU R48, [R1+0xcd8] ;  /* 0x000cd80001307983 */ /* 0x000ee80000300800 */
[----:B------:R-:W3:Y:S01]  /*22e60*/  LDL.LU R36, [R1+0xd44] ;  /* 0x000d440001247983 */ /* 0x000ee20000300800 */
[----:B----4-:R-:W-:-:S03]  /*22e70*/  IADD3 R24, P5, PT, R24, R3, RZ ;  /* 0x0000000318187210 */ /* 0x010fc60007fbe0ff */
[----:B--2---:R-:W2:Y:S01]  /*22e80*/  LDL.LU R53, [R1+0xd40] ;  /* 0x000d400001357983 */ /* 0x004ea20000300800 */
[----:B------:R-:W-:-:S03]  /*22e90*/  IMAD.X R52, R52, 0x1, R2, P0 ;  /* 0x0000000134347824 */ /* 0x000fc600000e0602 */
[----:B------:R-:W-:Y:S04]  /*22ea0*/  STL [R1+0xc5c], R24 ;  /* 0x000c5c1801007387 */ /* 0x000fe80000100800 */
[----:B------:R4:W-:Y:S04]  /*22eb0*/  STL [R1+0xc50], R52 ;  /* 0x000c503401007387 */ /* 0x0009e80000100800 */
[----:B------:R-:W2:Y:S01]  /*22ec0*/  LDL.LU R33, [R1+0xd4c] ;  /* 0x000d4c0001217983 */ /* 0x000ea20000300800 */
[----:B-1----:R-:W-:Y:S01]  /*22ed0*/  IMAD.MOV.U32 R27, RZ, RZ, R52 ;  /* 0x000000ffff1b7224 */ /* 0x002fe200078e0034 */
[----:B------:R-:W-:-:S02]  /*22ee0*/  MOV R26, R35 ;  /* 0x00000023001a7202 */ /* 0x000fc40000000f00 */
[----:B----4-:R-:W4:Y:S01]  /*22ef0*/  LDL.LU R52, [R1+0xd48] ;  /* 0x000d480001347983 */ /* 0x010f220000300800 */
[----:B------:R-:W-:-:S03]  /*22f00*/  IADD3 R34, P0, PT, R34, R3, RZ ;  /* 0x0000000322227210 */ /* 0x000fc60007f1e0ff */
[----:B------:R1:W-:Y:S04]  /*22f10*/  LDGSTS.E [R25+0x5e00], desc[UR28][R26.64], P1 ;  /* 0x05e000001a197fae */ /* 0x0003e800089a101c */
[----:B------:R-:W-:Y:S01]  /*22f20*/  STL [R1+0xcc4], R34 ;  /* 0x000cc42201007387 */ /* 0x000fe20000100800 */
[----:B------:R-:W-:-:S05]  /*22f30*/  IMAD.X R51, R51, 0x1, R2, P5 ;  /* 0x0000000133337824 */ /* 0x000fca00028e0602 */
[----:B------:R1:W-:Y:S04]  /*22f40*/  STL [R1+0xc58], R51 ;  /* 0x000c583301007387 */ /* 0x0003e80000100800 */
[----:B------:R-:W4:Y:S01]  /*22f50*/  LDL.LU R35, [R1+0xd54] ;  /* 0x000d540001237983 */ /* 0x000f220000300800 */
[----:B-1----:R-:W-:Y:S01]  /*22f60*/  IMAD.MOV.U32 R27, RZ, RZ, R51 ;  /* 0x000000ffff1b7224 */ /* 0x002fe200078e0033 */
[----:B------:R-:W-:Y:S02]  /*22f70*/  MOV R26, R24 ;  /* 0x00000018001a7202 */ /* 0x000fe40000000f00 */
[----:B------:R-:W4:Y:S01]  /*22f80*/  LDL.LU R51, [R1+0xd50] ;  /* 0x000d500001337983 */ /* 0x000f220000300800 */
[----:B------:R-:W-:-:S03]  /*22f90*/  IADD3 R37, P5, PT, R37, R3, RZ ;  /* 0x0000000325257210 */ /* 0x000fc60007fbe0ff */
[----:B------:R1:W-:Y:S01]  /*22fa0*/  LDGSTS.E [R25+0x5f00], desc[UR28][R26.64], P1 ;  /* 0x05f000001a197fae */ /* 0x0003e200089a101c */
[----:B---3--:R-:W-:-:S03]  /*22fb0*/  IMAD.X R39, R39, 0x1, R2, P0 ;  /* 0x0000000127277824 */ /* 0x008fc600000e0602 */
[----:B------:R-:W-:Y:S04]  /*22fc0*/  STL [R1+0xccc], R37 ;  /* 0x000ccc2501007387 */ /* 0x000fe80000100800 */
[----:B------:R3:W-:Y:S04]  /*22fd0*/  STL [R1+0xcc0], R39 ;  /* 0x000cc02701007387 */ /* 0x0007e80000100800 */
[----:B------:R-:W4:Y:S01]  /*22fe0*/  LDL.LU R24, [R1+0xd5c] ;  /* 0x000d5c0001187983 */ /* 0x000f220000300800 */
[----:B-1----:R-:W-:Y:S01]  /*22ff0*/  MOV R26, R34 ;  /* 0x00000022001a7202 */ /* 0x002fe20000000f00 */
[----:B------:R-:W-:Y:S01]  /*23000*/  IMAD.MOV.U32 R27, RZ, RZ, R39 ;  /* 0x000000ffff1b7224 */ /* 0x000fe200078e0027 */
[----:B------:R-:W-:Y:S01]  /*23010*/  IADD3 R49, P0, PT, R49, R3, RZ ;  /* 0x0000000331317210 */ /* 0x000fe20007f1e0ff */
[----:B---3--:R-:W3:Y:S04]  /*23020*/  LDL.LU R39, [R1+0xd58] ;  /* 0x000d580001277983 */ /* 0x008ee80000300800 */
[----:B------:R1:W-:Y:S01]  /*23030*/  LDGSTS.E [R25+0x6c00], desc[UR28][R26.64], P2 ;  /* 0x06c000001a197fae */ /* 0x0003e200091a101c */
[----:B------:R-:W-:-:S03]  /*23040*/  IMAD.X R54, R54, 0x1, R2, P5 ;  /* 0x0000000136367824 */ /* 0x000fc600028e0602 */
[----:B------:R-:W-:Y:S04]  /*23050*/  STL [R1+0xcd4], R49 ;  /* 0x000cd43101007387 */ /* 0x000fe80000100800 */
[----:B------:R-:W-:Y:S01]  /*23060*/  STL [R1+0xcc8], R54 ;  /* 0x000cc83601007387 */ /* 0x000fe20000100800 */
[----:B-1----:R-:W-:Y:S01]  /*23070*/  MOV R26, R37 ;  /* 0x00000025001a7202 */ /* 0x002fe20000000f00 */
[----:B------:R-:W-:Y:S02]  /*23080*/  IMAD.MOV.U32 R27, RZ, RZ, R54 ;  /* 0x000000ffff1b7224 */ /* 0x000fe400078e0036 */
[----:B------:R-:W3:Y:S01]  /*23090*/  LDL.LU R34, [R1+0xd64] ;  /* 0x000d640001227983 */ /* 0x000ee20000300800 */
[----:B------:R-:W-:-:S03]  /*230a0*/  IADD3 R38, P1, PT, R38, R3, RZ ;  /* 0x0000000326267210 */ /* 0x000fc60007f3e0ff */
[----:B------:R-:W3:Y:S01]  /*230b0*/  LDL.LU R37, [R1+0xd84] ;  /* 0x000d840001257983 */ /* 0x000ee20000300800 */
[----:B------:R-:W-:-:S03]  /*230c0*/  IMAD.X R50, R50, 0x1, R2, P0 ;  /* 0x0000000132327824 */ /* 0x000fc600000e0602 */
[----:B------:R-:W-:Y:S04]  /*230d0*/  STL [R1+0xcdc], R38 ;  /* 0x000cdc2601007387 */ /* 0x000fe80000100800 */
[----:B------:R1:W-:Y:S04]  /*230e0*/  LDGSTS.E [R25+0x6d00], desc[UR28][R26.64], P2 ;  /* 0x06d000001a197fae */ /* 0x0003e800091a101c */
[----:B------:R1:W-:Y:S02]  /*230f0*/  STL [R1+0xcd0], R50 ;  /* 0x000cd03201007387 */ /* 0x0003e40000100800 */
[----:B-1----:R-:W-:-:S02]  /*23100*/  IMAD.MOV.U32 R27, RZ, RZ, R50 ;  /* 0x000000ffff1b7224 */ /* 0x002fc400078e0032 */
[----:B------:R-:W3:Y:S01]  /*23110*/  LDL.LU R50, [R1+0xd60] ;  /* 0x000d600001327983 */ /* 0x000ee20000300800 */
[----:B------:R-:W-:-:S05]  /*23120*/  MOV R26, R49 ;  /* 0x00000031001a7202 */ /* 0x000fca0000000f00 */
[----:B------:R1:W-:Y:S02]  /*23130*/  LDGSTS.E [R25+0x6e00], desc[UR28][R26.64], P2 ;  /* 0x06e000001a197fae */ /* 0x0003e400091a101c */
[----:B-1----:R-:W-:Y:S01]  /*23140*/  MOV R26, R38 ;  /* 0x00000026001a7202 */ /* 0x002fe20000000f00 */
[----:B------:R-:W-:Y:S01]  /*23150*/  IMAD.X R48, R48, 0x1, R2, P1 ;  /* 0x0000000130307824 */ /* 0x000fe200008e0602 */
[----:B------:R-:W-:-:S03]  /*23160*/  IADD3 R36, P0, PT, R36, R3, RZ ;  /* 0x0000000324247210 */ /* 0x000fc60007f1e0ff */
[----:B------:R-:W-:Y:S02]  /*23170*/  IMAD.MOV.U32 R27, RZ, RZ, R48 ;  /* 0x000000ffff1b7224 */ /* 0x000fe400078e0030 */
[----:B------:R-:W-:Y:S01]  /*23180*/  STL [R1+0xd44], R36 ;  /* 0x000d442401007387 */ /* 0x000fe20000100800 */
[----:B--2---:R-:W-:-:S03]  /*23190*/  IMAD.X R53, R53, 0x1, R2, P0 ;  /* 0x0000000135357824 */ /* 0x004fc600000e0602 */
[----:B------:R1:W-:Y:S04]  /*231a0*/  STL [R1+0xcd8], R48 ;  /* 0x000cd83001007387 */ /* 0x0003e80000100800 */
[----:B------:R-:W2:Y:S01]  /*231b0*/  LDL.LU R49, [R1+0xda4] ;  /* 0x000da40001317983 */ /* 0x000ea20000300800 */
[----:B------:R-:W-:-:S03]  /*231c0*/  IADD3 R33, P1, PT, R33, R3, RZ ;  /* 0x0000000321217210 */ /* 0x000fc60007f3e0ff */
[----:B------:R1:W-:Y:S04]  /*231d0*/  LDGSTS.E [R25+0x6f00], desc[UR28][R26.64], P2 ;  /* 0x06f000001a197fae */ /* 0x0003e800091a101c */
[----:B-1----:R-:W2:Y:S04]  /*231e0*/  LDL.LU R48, [R1+0xd80] ;  /* 0x000d800001307983 */ /* 0x002ea80000300800 */
[----:B------:R-:W-:Y:S04]  /*231f0*/  STL [R1+0xd4c], R33 ;  /* 0x000d4c2101007387 */ /* 0x000fe80000100800 */
[----:B------:R1:W-:Y:S01]  /*23200*/  STL [R1+0xd40], R53 ;  /* 0x000d403501007387 */ /* 0x0003e20000100800 */
[----:B------:R-:W-:-:S03]  /*23210*/  IMAD.MOV.U32 R27, RZ, RZ, R53 ;  /* 0x000000ffff1b7224 */ /* 0x000fc600078e0035 */
[----:B------:R-:W2:Y:S04]  /*23220*/  LDL.LU R38, [R1+0xdc4] ;  /* 0x000dc40001267983 */ /* 0x000ea80000300800 */
[----:B-1----:R-:W2:Y:S01]  /*23230*/  LDL.LU R53, [R1+0xda0] ;  /* 0x000da00001357983 */ /* 0x002ea20000300800 */
[----:B------:R-:W1:Y:S01]  /*23240*/  S2R R117, SR_TID.X ;  /* 0x0000000000757919 */ /* 0x000e620000002100 */
[----:B----4-:R-:W-:Y:S01]  /*23250*/  IADD3 R35, P0, PT, R35, R3, RZ ;  /* 0x0000000323237210 */ /* 0x010fe20007f1e0ff */
[----:B------:R-:W-:Y:S01]  /*23260*/  IMAD.X R52, R52, 0x1, R2, P1 ;  /* 0x0000000134347824 */ /* 0x000fe200008e0602 */
[----:B------:R-:W-:-:S03]  /*23270*/  MOV R26, R36 ;  /* 0x00000024001a7202 */ /* 0x000fc60000000f00 */
[----:B------:R-:W-:Y:S04]  /*23280*/  STL [R1+0xd54], R35 ;  /* 0x000d542301007387 */ /* 0x000fe80000100800 */
[----:B------:R4:W-:Y:S04]  /*23290*/  STL [R1+0xd48], R52 ;  /* 0x000d483401007387 */ /* 0x0009e80000100800 */
[----:B------:R4:W-:Y:S01]  /*232a0*/  LDGSTS.E [R25+0x7c00], desc[UR28][R26.64], P3 ;  /* 0x07c000001a197fae */ /* 0x0009e200099a101c */
[----:B------:R-:W-:-:S03]  /*232b0*/  IMAD.X R51, R51, 0x1, R2, P0 ;  /* 0x0000000133337824 */ /* 0x000fc600000e0602 */
[----:B------:R-:W2:Y:S01]  /*232c0*/  LDL.LU R36, [R1+0xde4] ;  /* 0x000de40001247983 */ /* 0x000ea20000300800 */
[----:B----4-:R-:W-:Y:S01]  /*232d0*/  IMAD.MOV.U32 R27, RZ, RZ, R52 ;  /* 0x000000ffff1b7224 */ /* 0x010fe200078e0034 */
[----:B------:R-:W-:Y:S02]  /*232e0*/  IADD3 R24, P1, PT, R24, R3, RZ ;  /* 0x0000000318187210 */ /* 0x000fe40007f3e0ff */
[----:B------:R-:W4:Y:S01]  /*232f0*/  LDL.LU R52, [R1+0xdc0] ;  /* 0x000dc00001347983 */ /* 0x000f220000300800 */
[----:B------:R-:W-:-:S03]  /*23300*/  MOV R26, R33 ;  /* 0x00000021001a7202 */ /* 0x000fc60000000f00 */
[----:B------:R-:W-:Y:S01]  /*23310*/  STL [R1+0xd5c], R24 ;  /* 0x000d5c1801007387 */ /* 0x000fe20000100800 */
[----:B-1----:R-:W-:-:S03]  /*23320*/  LOP3.LUT R112, R117, 0x1f, RZ, 0xc0, !PT ;  /* 0x0000001f75707812 */ /* 0x002fc600078ec0ff */
[----:B------:R1:W-:Y:S04]  /*23330*/  STL [R1+0xd50], R51 ;  /* 0x000d503301007387 */ /* 0x0003e80000100800 */
[----:B------:R1:W-:Y:S04]  /*23340*/  LDGSTS.E [R25+0x7d00], desc[UR28][R26.64], P3 ;  /* 0x07d000001a197fae */ /* 0x0003e800099a101c */
[----:B------:R-:W4:Y:S01]  /*23350*/  LDL.LU R33, [R1+0xe04] ;  /* 0x000e040001217983 */ /* 0x000f220000300800 */
[----:B------:R-:W-:Y:S02]  /*23360*/  SHF.R.S32.HI R54, RZ, 0x5, R117 ;  /* 0x00000005ff367819 */ /* 0x000fe40000011475 */
[----:B-1----:R-:W-:Y:S01]  /*23370*/  MOV R26, R35 ;  /* 0x00000023001a7202 */ /* 0x002fe20000000f00 */
[----:B------:R-:W-:-:S02]  /*23380*/  IMAD.MOV.U32 R27, RZ, RZ, R51 ;  /* 0x000000ffff1b7224 */ /* 0x000fc400078e0033 */
[----:B------:R-:W4:Y:S01]  /*23390*/  LDL.LU R51, [R1+0xde0] ;  /* 0x000de00001337983 */ /* 0x000f220000300800 */
[-C--:B---3--:R-:W-:Y:S01]  /*233a0*/  IADD3 R34, P0, PT, R34, R245.reuse, RZ ;  /* 0x000000f522227210 */ /* 0x088fe20007f1e0ff */
[----:B------:R-:W-:Y:S02]  /*233b0*/  IMAD.X R39, R39, 0x1, R2, P1 ;  /* 0x0000000127277824 */ /* 0x000fe400008e0602 */
[----:B------:R1:W-:Y:S01]  /*233c0*/  LDGSTS.E [R25+0x7e00], desc[UR28][R26.64], P3 ;  /* 0x07e000001a197fae */ /* 0x0003e200099a101c */
[----:B------:R-:W-:Y:S01]  /*233d0*/  SGXT R54, R54, 0x1 ;  /* 0x000000013636781a */ /* 0x000fe20000000200 */
[----:B------:R-:W-:Y:S01]  /*233e0*/  ULEA UR7, UR5, UR4, 0xe ;  /* 0x0000000405077291 */ /* 0x000fe2000f8e70ff */
[----:B------:R-:W-:Y:S01]  /*233f0*/  IADD3 R37, P1, PT, R37, R245, RZ ;  /* 0x000000f525257210 */ /* 0x000fe20007f3e0ff */
[----:B------:R-:W-:Y:S01]  /*23400*/  STL [R1+0xd64], R34 ;  /* 0x000d642201007387 */ /* 0x000fe20000100800 */
[----:B-1----:R-:W-:Y:S01]  /*23410*/  MOV R26, R24 ;  /* 0x00000018001a7202 */ /* 0x002fe20000000f00 */
[----:B------:R-:W-:-:S02]  /*23420*/  IMAD.SHL.U32 R24, R112, 0x4, RZ ;  /* 0x0000000470187824 */ /* 0x000fc400078e00ff */
[----:B------:R-:W-:Y:S01]  /*23430*/  IMAD.MOV.U32 R27, RZ, RZ, R39 ;  /* 0x000000ffff1b7224 */ /* 0x000fe200078e0027 */
[----:B------:R1:W-:Y:S02]  /*23440*/  STL [R1+0xd58], R39 ;  /* 0x000d582701007387 */ /* 0x0003e40000100800 */
[----:B------:R-:W-:Y:S01]  /*23450*/  LOP3.LUT R24, R24, 0x90, R54, 0x78, !PT ;  /* 0x0000009018187812 */ /* 0x000fe200078e7836 */
[----:B------:R-:W-:Y:S01]  /*23460*/  IMAD.X R50, R50, 0x1, R244, P0 ;  /* 0x0000000132327824 */ /* 0x000fe200000e06f4 */
[----:B------:R-:W3:Y:S04]  /*23470*/  LDL.LU R35, [R1+0xe24] ;  /* 0x000e240001237983 */ /* 0x000ee80000300800 */
[----:B------:R1:W-:Y:S04]  /*23480*/  LDGSTS.E [R25+0x7f00], desc[UR28][R26.64], P3 ;  /* 0x07f000001a197fae */ /* 0x0003e800099a101c */
[----:B-1----:R-:W3:Y:S04]  /*23490*/  LDL.LU R39, [R1+0xe00] ;  /* 0x000e000001277983 */ /* 0x002ee80000300800 */
[----:B------:R-:W-:Y:S04]  /*234a0*/  STL [R1+0xd84], R37 ;  /* 0x000d842501007387 */ /* 0x000fe80000100800 */
[----:B------:R1:W-:Y:S01]  /*234b0*/  STL [R1+0xd60], R50 ;  /* 0x000d603201007387 */ /* 0x0003e20000100800 */
[----:B------:R-:W-:-:S02]  /*234c0*/  IADD3 R25, PT, PT, R24, UR7, RZ ;  /* 0x0000000718197c10 */ /* 0x000fc4000fffe0ff */
[----:B------:R-:W-:Y:S01]  /*234d0*/  MOV R27, R50 ;  /* 0x00000032001b7202 */ /* 0x000fe20000000f00 */
[----:B------:R-:W3:Y:S01]  /*234e0*/  LDL.LU R24, [R1+0xe44] ;  /* 0x000e440001187983 */ /* 0x000ee20000300800 */
[----:B------:R-:W-:-:S03]  /*234f0*/  IMAD.MOV.U32 R26, RZ, RZ, R34 ;  /* 0x000000ffff1a7224 */ /* 0x000fc600078e0022 */
[----:B------:R-:W0:Y:S04]  /*23500*/  LDGDEPBAR ;  /* 0x00000000000079af */ /* 0x000e280000000000 */
[----:B-1----:R-:W3:Y:S04]  /*23510*/  LDL.LU R50, [R1+0xe20] ;  /* 0x000e200001327983 */ /* 0x002ee80000300800 */
[----:B------:R1:W-:Y:S02]  /*23520*/  LDGSTS.E [R25+0x10000], desc[UR28][R26.64], P4 ;  /* 0x100000001a197fae */ /* 0x0003e4000a1a101c */
[----:B-1----:R-:W-:Y:S01]  /*23530*/  IMAD.MOV.U32 R26, RZ, RZ, R37 ;  /* 0x000000ffff1a7224 */ /* 0x002fe200078e0025 */
[----:B--2---:R-:W-:Y:S01]  /*23540*/  IADD3 R49, P0, PT, R49, R245, RZ ;  /* 0x000000f531317210 */ /* 0x004fe20007f1e0ff */
[----:B------:R-:W-:-:S04]  /*23550*/  IMAD.X R48, R48, 0x1, R244, P1 ;  /* 0x0000000130307824 */ /* 0x000fc800008e06f4 */
[----:B------:R-:W-:Y:S01]  /*23560*/  STL [R1+0xda4], R49 ;  /* 0x000da43101007387 */ /* 0x000fe20000100800 */
[----:B------:R-:W-:-:S03]  /*23570*/  MOV R27, R48 ;  /* 0x00000030001b7202 */ /* 0x000fc60000000f00 */
[----:B------:R1:W-:Y:S04]  /*23580*/  STL [R1+0xd80], R48 ;  /* 0x000d803001007387 */ /* 0x0003e80000100800 */
[----:B------:R-:W2:Y:S01]  /*23590*/  LDL.LU R34, [R1+0xe64] ;  /* 0x000e640001227983 */ /* 0x000ea20000300800 */
[----:B------:R-:W-:-:S03]  /*235a0*/  IADD3 R38, P1, PT, R38, R245, RZ ;  /* 0x000000f526267210 */ /* 0x000fc60007f3e0ff */
[----:B------:R1:W-:Y:S01]  /*235b0*/  LDGSTS.E [R25+0x10400], desc[UR28][R26.64], P4 ;  /* 0x104000001a197fae */ /* 0x0003e2000a1a101c */
[----:B------:R-:W-:-:S03]  /*235c0*/  IMAD.X R53, R53, 0x1, R244, P0 ;  /* 0x0000000135357824 */ /* 0x000fc600000e06f4 */
[----:B-1----:R-:W2:Y:S04]  /*235d0*/  LDL.LU R48, [R1+0xe40] ;  /* 0x000e400001307983 */ /* 0x002ea80000300800 */
[----:B------:R-:W-:Y:S01]  /*235e0*/  STL [R1+0xdc4], R38 ;  /* 0x000dc42601007387 */ /* 0x000fe20000100800 */
[----:B------:R-:W-:-:S03]  /*235f0*/  MOV R27, R53 ;  /* 0x00000035001b7202 */ /* 0x000fc60000000f00 */
[----:B------:R1:W-:Y:S04]  /*23600*/  STL [R1+0xda0], R53 ;  /* 0x000da03501007387 */ /* 0x0003e80000100800 */
[----:B------:R-:W2:Y:S04]  /*23610*/  LDL.LU R37, [R1+0xe84] ;  /* 0x000e840001257983 */ /* 0x000ea80000300800 */
[----:B-1----:R-:W2:Y:S01]  /*23620*/  LDL.LU R53, [R1+0xe60] ;  /* 0x000e600001357983 */ /* 0x002ea20000300800 */
[----:B------:R-:W-:Y:S01]  /*23630*/  IADD3 R36, P0, PT, R36, R245, RZ ;  /* 0x000000f524247210 */ /* 0x000fe20007f1e0ff */
[----:B------:R-:W-:-:S04]  /*23640*/  IMAD.MOV.U32 R26, RZ, RZ, R49 ;  /* 0x000000ffff1a7224 */ /* 0x000fc800078e0031 */
[----:B------:R-:W-:Y:S04]  /*23650*/  STL [R1+0xde4], R36 ;  /* 0x000de42401007387 */ /* 0x000fe80000100800 */
[----:B------:R1:W-:Y:S01]  /*23660*/  LDGSTS.E [R25+0x10800], desc[UR28][R26.64], P4 ;  /* 0x108000001a197fae */ /* 0x0003e2000a1a101c */
[----:B----4-:R-:W-:-:S05]  /*23670*/  IMAD.X R52, R52, 0x1, R244, P1 ;  /* 0x0000000134347824 */ /* 0x010fca00008e06f4 */
[----:B------:R4:W-:Y:S04]  /*23680*/  STL [R1+0xdc0], R52 ;  /* 0x000dc03401007387 */ /* 0x0009e80000100800 */
[----:B------:R-:W2:Y:S04]  /*23690*/  LDL.LU R49, [R1+0xea4] ;  /* 0x000ea40001317983 */ /* 0x000ea80000300800 */
[----:B------:R-:W2:Y:S01]  /*236a0*/  LDL.LU R54, [R1+0xe80] ;  /* 0x000e800001367983 */ /* 0x000ea20000300800 */
[----:B------:R-:W-:Y:S01]  /*236b0*/  IADD3 R33, P1, PT, R33, R245, RZ ;  /* 0x000000f521217210 */ /* 0x000fe20007f3e0ff */
[----:B-1----:R-:W-:Y:S01]  /*236c0*/  IMAD.MOV.U32 R26, RZ, RZ, R38 ;  /* 0x000000ffff1a7224 */ /* 0x002fe200078e0026 */
[----:B------:R-:W-:-:S03]  /*236d0*/  MOV R27, R52 ;  /* 0x00000034001b7202 */ /* 0x000fc60000000f00 */
[----:B------:R-:W-:Y:S04]  /*236e0*/  STL [R1+0xe04], R33 ;  /* 0x000e042101007387 */ /* 0x000fe80000100800 */
[----:B------:R1:W-:Y:S01]  /*236f0*/  LDGSTS.E [R25+0x10c00], desc[UR28][R26.64], P4 ;  /* 0x10c000001a197fae */ /* 0x0003e2000a1a101c */
[----:B------:R-:W-:-:S05]  /*23700*/  IMAD.X R51, R51, 0x1, R244, P0 ;  /* 0x0000000133337824 */ /* 0x000fca00000e06f4 */
[----:B------:R-:W-:Y:S04]  /*23710*/  STL [R1+0xde0], R51 ;  /* 0x000de03301007387 */ /* 0x000fe80000100800 */
[----:B------:R-:W2:Y:S04]  /*23720*/  LDL.LU R38, [R1+0xec4] ;  /* 0x000ec40001267983 */ /* 0x000ea80000300800 */
[----:B----4-:R-:W4:Y:S01]  /*23730*/  LDL.LU R52, [R1+0xea0] ;  /* 0x000ea00001347983 */ /* 0x010f220000300800 */
[----:B-1----:R-:W-:Y:S01]  /*23740*/  IMAD.MOV.U32 R26, RZ, RZ, R36 ;  /* 0x000000ffff1a7224 */ /* 0x002fe200078e0024 */
[----:B------:R-:W-:-:S05]  /*23750*/  MOV R27, R51 ;  /* 0x00000033001b7202 */ /* 0x000fca0000000f00 */
[----:B------:R1:W-:Y:S01]  /*23760*/  LDGSTS.E [R25+0x11000], desc[UR28][R26.64], P4 ;  /* 0x110000001a197fae */ /* 0x0003e2000a1a101c */
[----:B---3--:R-:W-:Y:S01]  /*23770*/  IADD3 R35, P0, PT, R35, R245, RZ ;  /* 0x000000f523237210 */ /* 0x008fe20007f1e0ff */
[----:B------:R-:W-:-:S04]  /*23780*/  IMAD.X R39, R39, 0x1, R244, P1 ;  /* 0x0000000127277824 */ /* 0x000fc800008e06f4 */
[----:B------:R-:W-:Y:S04]  /*23790*/  STL [R1+0xe24], R35 ;  /* 0x000e242301007387 */ /* 0x000fe80000100800 */
[----:B------:R3:W-:Y:S01]  /*237a0*/  STL [R1+0xe00], R39 ;  /* 0x000e002701007387 */ /* 0x0007e20000100800 */
[----:B-1----:R-:W-:-:S03]  /*237b0*/  MOV R27, R39 ;  /* 0x00000027001b7202 */ /* 0x002fc60000000f00 */
[----:B------:R-:W4:Y:S01]  /*237c0*/  LDL.LU R36, [R1+0xee4] ;  /* 0x000ee40001247983 */ /* 0x000f220000300800 */
[----:B------:R-:W-:-:S03]  /*237d0*/  IADD3 R24, P1, PT, R24, R245, RZ ;  /* 0x000000f518187210 */ /* 0x000fc60007f3e0ff */
[----:B---3--:R-:W3:Y:S01]  /*237e0*/  LDL.LU R39, [R1+0xec0] ;  /* 0x000ec00001277983 */ /* 0x008ee20000300800 */
[----:B------:R-:W-:-:S03]  /*237f0*/  IMAD.X R50, R50, 0x1, R244, P0 ;  /* 0x0000000132327824 */ /* 0x000fc600000e06f4 */
[----:B------:R-:W-:Y:S01]  /*23800*/  STL [R1+0xe44], R24 ;  /* 0x000e441801007387 */ /* 0x000fe20000100800 */
[----:B------:R-:W-:-:S03]  /*23810*/  IMAD.MOV.U32 R26, RZ, RZ, R33 ;  /* 0x000000ffff1a7224 */ /* 0x000fc600078e0021 */
[----:B------:R1:W-:Y:S04]  /*23820*/  STL [R1+0xe20], R50 ;  /* 0x000e203201007387 */ /* 0x0003e80000100800 */
[----:B------:R-:W3:Y:S04]  /*23830*/  LDL.LU R51, [R1+0xee0] ;  /* 0x000ee00001337983 */ /* 0x000ee80000300800 */
[----:B------:R-:W3:Y:S04]  /*23840*/  LDL.LU R33, [R1+0xf04] ;  /* 0x000f040001217983 */ /* 0x000ee80000300800 */
[----:B------:R1:W-:Y:S02]  /*23850*/  LDGSTS.E [R25+0x11400], desc[UR28][R26.64], P4 ;  /* 0x114000001a197fae */ /* 0x0003e4000a1a101c */
[----:B-1----:R-:W-:Y:S01]  /*23860*/  IMAD.MOV.U32 R26, RZ, RZ, R35 ;  /* 0x000000ffff1a7224 */ /* 0x002fe200078e0023 */
[----:B------:R-:W-:-:S02]  /*23870*/  MOV R27, R50 ;  /* 0x00000032001b7202 */ /* 0x000fc40000000f00 */
[----:B------:R-:W3:Y:S04]  /*23880*/  LDL.LU R50, [R1+0xf00] ;  /* 0x000f000001327983 */ /* 0x000ee80000300800 */
[----:B------:R1:W-:Y:S02]  /*23890*/  LDGSTS.E [R25+0x11800], desc[UR28][R26.64], P4 ;  /* 0x118000001a197fae */ /* 0x0003e4000a1a101c */
[----:B-1----:R-:W-:Y:S01]  /*238a0*/  IMAD.MOV.U32 R26, RZ, RZ, R24 ;  /* 0x000000ffff1a7224 */ /* 0x002fe200078e0018 */
[----:B--2---:R-:W-:-:S05]  /*238b0*/  IADD3 R34, P0, PT, R34, R245, RZ ;  /* 0x000000f522227210 */ /* 0x004fca0007f1e0ff */
[----:B------:R-:W-:Y:S01]  /*238c0*/  STL [R1+0xe64], R34 ;  /* 0x000e642201007387 */ /* 0x000fe20000100800 */
[----:B------:R-:W-:-:S05]  /*238d0*/  IMAD.X R48, R48, 0x1, R244, P1 ;  /* 0x0000000130307824 */ /* 0x000fca00008e06f4 */
[----:B------:R1:W-:Y:S01]  /*238e0*/  STL [R1+0xe40], R48 ;  /* 0x000e403001007387 */ /* 0x0003e20000100800 */
[----:B------:R-:W-:-:S03]  /*238f0*/  MOV R27, R48 ;  /* 0x00000030001b7202 */ /* 0x000fc60000000f00 */
[----:B------:R-:W2:Y:S01]  /*23900*/  LDL.LU R35, [R1+0xf24] ;  /* 0x000f240001237983 */ /* 0x000ea20000300800 */
[----:B------:R-:W-:-:S03]  /*23910*/  IADD3 R37, P1, PT, R37, R245, RZ ;  /* 0x000000f525257210 */ /* 0x000fc60007f3e0ff */
[----:B------:R1:W-:Y:S04]  /*23920*/  LDGSTS.E [R25+0x11c00], desc[UR28][R26.64], P4 ;  /* 0x11c000001a197fae */ /* 0x0003e8000a1a101c */
[----:B-1----:R-:W2:Y:S01]  /*23930*/  LDL.LU R48, [R1+0xf20] ;  /* 0x000f200001307983 */ /* 0x002ea20000300800 */
[----:B------:R-:W-:-:S03]  /*23940*/  IMAD.X R53, R53, 0x1, R244, P0 ;  /* 0x0000000135357824 */ /* 0x000fc600000e06f4 */
[----:B------:R-:W-:Y:S04]  /*23950*/  STL [R1+0xe84], R37 ;  /* 0x000e842501007387 */ /* 0x000fe80000100800 */
[----:B------:R1:W-:Y:S04]  /*23960*/  STL [R1+0xe60], R53 ;  /* 0x000e603501007387 */ /* 0x0003e80000100800 */
[----:B------:R-:W2:Y:S01]  /*23970*/  LDL.LU R24, [R1+0xf44] ;  /* 0x000f440001187983 */ /* 0x000ea20000300800 */
[----:B------:R-:W-:Y:S01]  /*23980*/  IMAD.MOV.U32 R26, RZ, RZ, R34 ;  /* 0x000000ffff1a7224 */ /* 0x000fe200078e0022 */
[----:B------:R-:W-:-:S02]  /*23990*/  MOV R27, R53 ;  /* 0x00000035001b7202 */ /* 0x000fc40000000f00 */
[----:B------:R-:W2:Y:S04]  /*239a0*/  LDL.LU R34, [R1+0xf40] ;  /* 0x000f400001227983 */ /* 0x000ea80000300800 */
[----:B------:R1:W-:Y:S01]  /*239b0*/  LDGSTS.E [R25+0x12000], desc[UR28][R26.64], P4 ;  /* 0x120000001a197fae */ /* 0x0003e2000a1a101c */
[----:B------:R-:W-:Y:S01]  /*239c0*/  IADD3 R49, P0, PT, R49, R245, RZ ;  /* 0x000000f531317210 */ /* 0x000fe20007f1e0ff */
[----:B------:R-:W-:-:S04]  /*239d0*/  IMAD.X R54, R54, 0x1, R244, P1 ;  /* 0x0000000136367824 */ /* 0x000fc800008e06f4 */
[----:B------:R-:W-:Y:S04]  /*239e0*/  STL [R1+0xea4], R49 ;  /* 0x000ea43101007387 */ /* 0x000fe80000100800 */
[----:B------:R1:W-:Y:S04]  /*239f0*/  STL [R1+0xe80], R54 ;  /* 0x000e803601007387 */ /* 0x0003e80000100800 */
[----:B-1----:R-:W2:Y:S01]  /*23a00*/  LDL.LU R53, [R1+0xd6c] ;  /* 0x000d6c0001357983 */ /* 0x002ea20000300800 */
[----:B------:R-:W-:Y:S01]  /*23a10*/  MOV R27, R54 ;  /* 0x00000036001b7202 */ /* 0x000fe20000000f00 */
[----:B------:R-:W-:-:S02]  /*23a20*/  IMAD.MOV.U32 R26, RZ, RZ, R37 ;  /* 0x000000ffff1a7224 */ /* 0x000fc400078e0025 */
[----:B------:R-:W2:Y:S04]  /*23a30*/  LDL.LU R54, [R1+0xd68] ;  /* 0x000d680001367983 */ /* 0x000ea80000300800 */
[----:B------:R1:W-:Y:S01]  /*23a40*/  LDGSTS.E [R25+0x12400], desc[UR28][R26.64], P4 ;  /* 0x124000001a197fae */ /* 0x0003e2000a1a101c */
[----:B------:R-:W-:Y:S01]  /*23a50*/  IADD3 R38, P1, PT, R38, R245, RZ ;  /* 0x000000f526267210 */ /* 0x000fe20007f3e0ff */
[----:B----4-:R-:W-:-:S04]  /*23a60*/  IMAD.X R52, R52, 0x1, R244, P0 ;  /* 0x0000000134347824 */ /* 0x010fc800000e06f4 */
[----:B------:R4:W-:Y:S04]  /*23a70*/  STL [R1+0xec4], R38 ;  /* 0x000ec42601007387 */ /* 0x0009e80000100800 */
[----:B------:R-:W-:Y:S04]  /*23a80*/  STL [R1+0xea0], R52 ;  /* 0x000ea03401007387 */ /* 0x000fe80000100800 */
[----:B------:R-:W2:Y:S01]  /*23a90*/  LDL.LU R37, [R1+0xd8c] ;  /* 0x000d8c0001257983 */ /* 0x000ea20000300800 */
[----:B-1----:R-:W-:Y:S01]  /*23aa0*/  IMAD.MOV.U32 R26, RZ, RZ, R49 ;  /* 0x000000ffff1a7224 */ /* 0x002fe200078e0031 */
[----:B------:R-:W-:-:S02]  /*23ab0*/  MOV R27, R52 ;  /* 0x00000034001b7202 */ /* 0x000fc40000000f00 */
[----:B------:R-:W2:Y:S04]  /*23ac0*/  LDL.LU R49, [R1+0xdac] ;  /* 0x000dac0001317983 */ /* 0x000ea80000300800 */
[----:B------:R1:W-:Y:S01]  /*23ad0*/  LDGSTS.E [R25+0x12800], desc[UR28][R26.64], P4 ;  /* 0x128000001a197fae */ /* 0x0003e2000a1a101c */
[----:B------:R-:W-:Y:S01]  /*23ae0*/  IADD3 R36, P0, PT, R36, R245, RZ ;  /* 0x000000f524247210 */ /* 0x000fe20007f1e0ff */
[----:B-1----:R-:W-:Y:S02]  /*23af0*/  IMAD.MOV.U32 R26, RZ, RZ, R38 ;  /* 0x000000ffff1a7224 */ /* 0x002fe400078e0026 */
[----:B---3--:R-:W-:Y:S02]  /*23b00*/  IMAD.X R39, R39, 0x1, R244, P1 ;  /* 0x0000000127277824 */ /* 0x008fe400008e06f4 */
[----:B------:R-:W-:Y:S04]  /*23b10*/  STL [R1+0xee4], R36 ;  /* 0x000ee42401007387 */ /* 0x000fe80000100800 */
[----:B------:R1:W-:Y:S01]  /*23b20*/  STL [R1+0xec0], R39 ;  /* 0x000ec02701007387 */ /* 0x0003e20000100800 */
[----:B------:R-:W-:-:S03]  /*23b30*/  MOV R27, R39 ;  /* 0x00000027001b7202 */ /* 0x000fc60000000f00 */
[----:B----4-:R-:W3:Y:S04]  /*23b40*/  LDL.LU R38, [R1+0xd88] ;  /* 0x000d880001267983 */ /* 0x010ee80000300800 */
[----:B------:R4:W-:Y:S01]  /*23b50*/  LDGSTS.E [R25+0x12c00], desc[UR28][R26.64], P4 ;  /* 0x12c000001a197fae */ /* 0x0009e2000a1a101c */
[----:B------:R-:W-:Y:S01]  /*23b60*/  IMAD.X R51, R51, 0x1, R244, P0 ;  /* 0x0000000133337824 */ /* 0x000fe200000e06f4 */
[----:B------:R-:W-:-:S05]  /*23b70*/  IADD3 R33, P1, PT, R33, R245, RZ ;  /* 0x000000f521217210 */ /* 0x000fca0007f3e0ff */
[----:B------:R-:W-:Y:S04]  /*23b80*/  STL [R1+0xf04], R33 ;  /* 0x000f042101007387 */ /* 0x000fe80000100800 */
[----:B------:R2:W-:Y:S04]  /*23b90*/  STL [R1+0xee0], R51 ;  /* 0x000ee03301007387 */ /* 0x0005e80000100800 */
[----:B-1----:R-:W3:Y:S04]  /*23ba0*/  LDL.LU R39, [R1+0xdcc] ;  /* 0x000dcc0001277983 */ /* 0x002ee80000300800 */
[----:B------:R-:W3:Y:S01]  /*23bb0*/  LDL.LU R52, [R1+0xda8] ;  /* 0x000da80001347983 */ /* 0x000ee20000300800 */
[----:B------:R-:W-:Y:S01]  /*23bc0*/  IMAD.X R50, R50, 0x1, R244, P1 ;  /* 0x0000000132327824 */ /* 0x000fe200008e06f4 */
[----:B----4-:R-:W-:Y:S01]  /*23bd0*/  MOV R27, R51 ;  /* 0x00000033001b7202 */ /* 0x010fe20000000f00 */
[----:B------:R-:W-:-:S05]  /*23be0*/  IMAD.MOV.U32 R26, RZ, RZ, R36 ;  /* 0x000000ffff1a7224 */ /* 0x000fca00078e0024 */
[----:B------:R1:W-:Y:S02]  /*23bf0*/  LDGSTS.E [R25+0x13000], desc[UR28][R26.64], P4 ;  /* 0x130000001a197fae */ /* 0x0003e4000a1a101c */
[----:B-1----:R-:W-:Y:S01]  /*23c00*/  IMAD.MOV.U32 R26, RZ, RZ, R33 ;  /* 0x000000ffff1a7224 */ /* 0x002fe200078e0021 */
[----:B------:R-:W-:Y:S01]  /*23c10*/  MOV R27, R50 ;  /* 0x00000032001b7202 */ /* 0x000fe20000000f00 */
[----:B------:R-:W1:Y:S04]  /*23c20*/  S2R R112, SR_TID.X ;  /* 0x0000000000707919 */ /* 0x000e680000002100 */
[----:B------:R4:W-:Y:S01]  /*23c30*/  LDGSTS.E [R25+0x13400], desc[UR28][R26.64], P4 ;  /* 0x134000001a197fae */ /* 0x0009e2000a1a101c */
[----:B--2---:R-:W-:-:S05]  /*23c40*/  IADD3 R35, P0, PT, R35, R245, RZ ;  /* 0x000000f523237210 */ /* 0x004fca0007f1e0ff */
[----:B------:R-:W-:Y:S01]  /*23c50*/  STL [R1+0xf24], R35 ;  /* 0x000f242301007387 */ /* 0x000fe20000100800 */
[----:B------:R-:W-:-:S03]  /*23c60*/  IMAD.X R48, R48, 0x1, R244, P0 ;  /* 0x0000000130307824 */ /* 0x000fc600000e06f4 */
[----:B------:R2:W-:Y:S04]  /*23c70*/  STL [R1+0xf00], R50 ;  /* 0x000f003201007387 */ /* 0x0005e80000100800 */
[----:B------:R-:W3:Y:S04]  /*23c80*/  LDL.LU R36, [R1+0xdec] ;  /* 0x000dec0001247983 */ /* 0x000ee80000300800 */
[----:B------:R-:W3:Y:S01]  /*23c90*/  LDL.LU R51, [R1+0xdc8] ;  /* 0x000dc80001337983 */ /* 0x000ee20000300800 */
[----:B------:R-:W-:-:S05]  /*23ca0*/  IADD3 R24, P1, PT, R24, R245, RZ ;  /* 0x000000f518187210 */ /* 0x000fca0007f3e0ff */
[----:B------:R-:W-:Y:S04]  /*23cb0*/  STL [R1+0xf44], R24 ;  /* 0x000f441801007387 */ /* 0x000fe80000100800 */
[----:B------:R1:W-:Y:S04]  /*23cc0*/  STL [R1+0xf20], R48 ;  /* 0x000f203001007387 */ /* 0x0003e80000100800 */
[----:B------:R-:W3:Y:S04]  /*23cd0*/  LDL.LU R33, [R1+0xe0c] ;  /* 0x000e0c0001217983 */ /* 0x000ee80000300800 */
[----:B--2---:R-:W2:Y:S01]  /*23ce0*/  LDL.LU R50, [R1+0xde8] ;  /* 0x000de80001327983 */ /* 0x004ea20000300800 */
[----:B----4-:R-:W-:Y:S01]  /*23cf0*/  IMAD.MOV.U32 R26, RZ, RZ, R35 ;  /* 0x000000ffff1a7224 */ /* 0x010fe200078e0023 */
[----:B------:R-:W-:Y:S01]  /*23d00*/  MOV R27, R48 ;  /* 0x00000030001b7202 */ /* 0x000fe20000000f00 */
[----:B------:R-:W-:Y:S01]  /*23d10*/  IMAD.X R34, R34, 0x1, R244, P1 ;  /* 0x0000000122227824 */ /* 0x000fe200008e06f4 */
[----:B------:R-:W-:-:S03]  /*23d20*/  IADD3 R53, P0, PT, R53, R245, RZ ;  /* 0x000000f535357210 */ /* 0x000fc60007f1e0ff */
[----:B------:R4:W-:Y:S01]  /*23d30*/  LDGSTS.E [R25+0x13800], desc[UR28][R26.64], P4 ;  /* 0x138000001a197fae */ /* 0x0009e2000a1a101c */
[----:B-1----:R-:W-:-:S03]  /*23d40*/  LOP3.LUT R48, R112, 0x1f, RZ, 0xc0, !PT ;  /* 0x0000001f70307812 */ /* 0x002fc600078ec0ff */
[----:B------:R-:W-:Y:S04]  /*23d50*/  STL [R1+0xd6c], R53 ;  /* 0x000d6c3501007387 */ /* 0x000fe80000100800 */
[----:B------:R1:W-:Y:S01]  /*23d60*/  STL [R1+0xf40], R34 ;  /* 0x000f402201007387 */ /* 0x0003e20000100800 */
[----:B----4-:R-:W-:Y:S01]  /*23d70*/  MOV R27, R34 ;  /* 0x00000022001b7202 */ /* 0x010fe20000000f00 */
[----:B------:R-:W-:Y:S02]  /*23d80*/  IMAD.X R54, R54, 0x1, R244, P0 ;  /* 0x0000000136367824 */ /* 0x000fe400000e06f4 */
[----:B------:R-:W4:Y:S01]  /*23d90*/  LDL.LU R35, [R1+0xe2c] ;  /* 0x000e2c0001237983 */ /* 0x000f220000300800 */
[----:B------:R-:W-:Y:S01]  /*23da0*/  IMAD.MOV.U32 R26, RZ, RZ, R24 ;  /* 0x000000ffff1a7224 */ /* 0x000fe200078e0018 */
[----:B-1----:R-:W-:Y:S01]  /*23db0*/  SHF.R.S32.HI R34, RZ, 0x5, R112 ;  /* 0x00000005ff227819 */ /* 0x002fe20000011470 */
[----:B------:R-:W-:-:S03]  /*23dc0*/  IMAD.SHL.U32 R24, R48, 0x4, RZ ;  /* 0x0000000430187824 */ /* 0x000fc600078e00ff */
[----:B------:R1:W-:Y:S01]  /*23dd0*/  LDGSTS.E [R25+0x13c00], desc[UR28][R26.64], P4 ;  /* 0x13c000001a197fae */ /* 0x0003e2000a1a101c */
[----:B------:R-:W-:-:S03]  /*23de0*/  SGXT R34, R34, 0x1 ;  /* 0x000000012222781a */ /* 0x000fc60000000200 */
[----:B------:R-:W4:Y:S01]  /*23df0*/  LDL.LU R48, [R1+0xe08] ;  /* 0x000e080001307983 */ /* 0x000f220000300800 */
[----:B------:R-:W-:Y:S02]  /*23e00*/  IADD3 R37, P1, PT, R37, R245, RZ ;  /* 0x000000f525257210 */ /* 0x000fe40007f3e0ff */
[----:B------:R-:W-:-:S03]  /*23e10*/  LOP3.LUT R24, R24, 0x90, R34, 0x78, !PT ;  /* 0x0000009018187812 */ /* 0x000fc600078e7822 */
[----:B------:R1:W-:Y:S04]  /*23e20*/  STL [R1+0xd8c], R37 ;  /* 0x000d8c2501007387 */ /* 0x0003e80000100800 */
[----:B------:R-:W-:Y:S04]  /*23e30*/  STL [R1+0xd68], R54 ;  /* 0x000d683601007387 */ /* 0x000fe80000100800 */
[----:B------:R-:W4:Y:S01]  /*23e40*/  LDL.LU R55, [R1+0xe28] ;  /* 0x000e280001377983 */ /* 0x000f220000300800 */
[----:B------:R-:W-:-:S03]  /*23e50*/  LOP3.LUT R24, R24, 0x20, RZ, 0x3c, !PT ;  /* 0x0000002018187812 */ /* 0x000fc600078e3cff */
[----:B------:R-:W4:Y:S01]  /*23e60*/  LDL.LU R34, [R1+0xe4c] ;  /* 0x000e4c0001227983 */ /* 0x000f220000300800 */
[----:B------:R-:W-:Y:S01]  /*23e70*/  IADD3 R49, P0, PT, R49, R245, RZ ;  /* 0x000000f531317210 */ /* 0x000fe20007f1e0ff */
[----:B------:R-:W-:Y:S02]  /*23e80*/  VIADD R24, R24, UR7 ;  /* 0x0000000718187c36 */ /* 0x000fe40008000000 */
[----:B-1----:R-:W-:Y:S02]  /*23e90*/  IMAD.MOV.U32 R26, RZ, RZ, R53 ;  /* 0x000000ffff1a7224 */ /* 0x002fe400078e0035 */
[----:B------:R-:W-:Y:S01]  /*23ea0*/  IMAD.MOV.U32 R27, RZ, RZ, R54 ;  /* 0x000000ffff1b7224 */ /* 0x000fe200078e0036 */
[----:B------:R-:W4:Y:S04]  /*23eb0*/  LDL.LU R53, [R1+0xe6c] ;  /* 0x000e6c0001357983 */ /* 0x000f280000300800 */
[----:B------:R-:W-:Y:S04]  /*23ec0*/  STL [R1+0xdac], R49 ;  /* 0x000dac3101007387 */ /* 0x000fe80000100800 */
[----:B------:R1:W-:Y:S01]  /*23ed0*/  LDGSTS.E [R24+0x10100], desc[UR28][R26.64], P4 ;  /* 0x101000001a187fae */ /* 0x0003e2000a1a101c */
[----:B---3--:R-:W-:-:S05]  /*23ee0*/  IADD3.X R38, PT, PT, R38, R244, RZ, P1, !PT ;  /* 0x000000f426267210 */ /* 0x008fca0000ffe4ff */
[----:B------:R3:W-:Y:S01]  /*23ef0*/  STL [R1+0xd88], R38 ;  /* 0x000d882601007387 */ /* 0x0007e20000100800 */
[----:B-1----:R-:W-:-:S03]  /*23f00*/  IMAD.MOV.U32 R26, RZ, RZ, R37 ;  /* 0x000000ffff1a7224 */ /* 0x002fc600078e0025 */
[----:B------:R-:W4:Y:S01]  /*23f10*/  LDL.LU R37, [R1+0xe48] ;  /* 0x000e480001257983 */ /* 0x000f220000300800 */
[----:B------:R-:W-:-:S05]  /*23f20*/  IMAD.MOV.U32 R27, RZ, RZ, R38 ;  /* 0x000000ffff1b7224 */ /* 0x000fca00078e0026 */
[----:B------:R1:W-:Y:S01]  /*23f30*/  LDGSTS.E [R24+0x10500], desc[UR28][R26.64], P4 ;  /* 0x105000001a187fae */ /* 0x0003e2000a1a101c */
[----:B------:R-:W-:Y:S02]  /*23f40*/  IADD3 R39, P1, PT, R39, R245, RZ ;  /* 0x000000f527277210 */ /* 0x000fe40007f3e0ff */
[----:B------:R-:W-:-:S03]  /*23f50*/  IADD3.X R52, PT, PT, R52, R244, RZ, P0, !PT ;  /* 0x000000f434347210 */ /* 0x000fc600007fe4ff */
[----:B------:R-:W-:Y:S04]  /*23f60*/  STL [R1+0xdcc], R39 ;  /* 0x000dcc2701007387 */ /* 0x000fe80000100800 */
[----:B------:R3:W-:Y:S04]  /*23f70*/  STL [R1+0xda8], R52 ;  /* 0x000da83401007387 */ /* 0x0007e80000100800 */
[----:B---3--:R-:W3:Y:S04]  /*23f80*/  LDL.LU R38, [R1+0xe8c] ;  /* 0x000e8c0001267983 */ /* 0x008ee80000300800 */
[----:B------:R-:W3:Y:S01]  /*23f90*/  LDL.LU R54, [R1+0xe68] ;  /* 0x000e680001367983 */ /* 0x000ee20000300800 */
[----:B-1----:R-:W-:-:S02]  /*23fa0*/  IMAD.MOV.U32 R26, RZ, RZ, R49 ;  /* 0x000000ffff1a7224 */ /* 0x002fc400078e0031 */
[----:B------:R-:W-:-:S05]  /*23fb0*/  IMAD.MOV.U32 R27, RZ, RZ, R52 ;  /* 0x000000ffff1b7224 */ /* 0x000fca00078e0034 */
[----:B------:R1:W-:Y:S02]  /*23fc0*/  LDGSTS.E [R24+0x10900], desc[UR28][R26.64], P4 ;  /* 0x109000001a187fae */ /* 0x0003e4000a1a101c */
[----:B-1----:R-:W-:Y:S01]  /*23fd0*/  IMAD.MOV.U32 R26, RZ, RZ, R39 ;  /* 0x000000ffff1a7224 */ /* 0x002fe200078e0027 */
[----:B------:R-:W-:Y:S02]  /*23fe0*/  IADD3 R36, P0, PT, R36, R245, RZ ;  /* 0x000000f524247210 */ /* 0x000fe40007f1e0ff */
[----:B------:R-:W-:-:S03]  /*23ff0*/  IADD3.X R51, PT, PT, R51, R244, RZ, P1, !PT ;  /* 0x000000f433337210 */ /* 0x000fc60000ffe4ff */
[----:B------:R-:W-:Y:S04]  /*24000*/  STL [R1+0xdec], R36 ;  /* 0x000dec2401007387 */ /* 0x000fe80000100800 */
[----:B------:R1:W-:Y:S04]  /*24010*/  STL [R1+0xdc8], R51 ;  /* 0x000dc83301007387 */ /* 0x0003e80000100800 */
[----:B------:R-:W3:Y:S01]  /*24020*/  LDL.LU R49, [R1+0xeac] ;  /* 0x000eac0001317983 */ /* 0x000ee20000300800 */
[----:B------:R-:W-:-:S03]  /*24030*/  IADD3 R33, P1, PT, R33, R245, RZ ;  /* 0x000000f521217210 */ /* 0x000fc60007f3e0ff */
[----:B------:R-:W3:Y:S01]  /*24040*/  LDL.LU R52, [R1+0xe88] ;  /* 0x000e880001347983 */ /* 0x000ee20000300800 */
[----:B--2---:R-:W-:-:S03]  /*24050*/  IADD3.X R50, PT, PT, R50, R244, RZ, P0, !PT ;  /* 0x000000f432327210 */ /* 0x004fc600007fe4ff */
[----:B------:R-:W-:Y:S01]  /*24060*/  STL [R1+0xe0c], R33 ;  /* 0x000e0c2101007387 */ /* 0x000fe20000100800 */
[----:B------:R-:W-:-:S03]  /*24070*/  IMAD.MOV.U32 R27, RZ, RZ, R51 ;  /* 0x000000ffff1b7224 */ /* 0x000fc600078e0033 */
[----:B------:R2:W-:Y:S04]  /*24080*/  STL [R1+0xde8], R50 ;  /* 0x000de83201007387 */ /* 0x0005e80000100800 */
[----:B------:R-:W3:Y:S04]  /*24090*/  LDL.LU R39, [R1+0xecc] ;  /* 0x000ecc0001277983 */ /* 0x000ee80000300800 */
[----:B-1----:R-:W3:Y:S04]  /*240a0*/  LDL.LU R51, [R1+0xea8] ;  /* 0x000ea80001337983 */ /* 0x002ee80000300800 */
[----:B------:R1:W-:Y:S01]  /*240b0*/  LDGSTS.E [R24+0x10d00], desc[UR28][R26.64], P4 ;  /* 0x10d000001a187fae */ /* 0x0003e2000a1a101c */
[----:B----4-:R-:W-:-:S05]  /*240c0*/  IADD3 R35, P0, PT, R35, R245, RZ ;  /* 0x000000f523237210 */ /* 0x010fca0007f1e0ff */
[----:B------:R-:W-:Y:S01]  /*240d0*/  STL [R1+0xe2c], R35 ;  /* 0x000e2c2301007387 */ /* 0x000fe20000100800 */
[----:B-1----:R-:W-:Y:S01]  /*240e0*/  IMAD.MOV.U32 R26, RZ, RZ, R36 ;  /* 0x000000ffff1a7224 */ /* 0x002fe200078e0024 */
[----:B------:R-:W-:Y:S01]  /*240f0*/  IADD3.X R48, PT, PT, R48, R244, RZ, P1, !PT ;  /* 0x000000f430307210 */ /* 0x000fe20000ffe4ff */
[----:B------:R-:W-:-:S04]  /*24100*/  IMAD.MOV.U32 R27, RZ, RZ, R50 ;  /* 0x000000ffff1b7224 */ /* 0x000fc800078e0032 */
[----:B------:R1:W-:Y:S04]  /*24110*/  STL [R1+0xe08], R48 ;  /* 0x000e083001007387 */ /* 0x0003e80000100800 */
[----:B------:R-:W4:Y:S04]  /*24120*/  LDL.LU R36, [R1+0xeec] ;  /* 0x000eec0001247983 */ /* 0x000f280000300800 */
[----:B--2---:R-:W2:Y:S01]  /*24130*/  LDL.LU R50, [R1+0xec8] ;  /* 0x000ec80001327983 */ /* 0x004ea20000300800 */
[----:B------:R-:W-:-:S03]  /*24140*/  IADD3.X R55, PT, PT, R55, R244, RZ, P0, !PT ;  /* 0x000000f437377210 */ /* 0x000fc600007fe4ff */
[----:B------:R1:W-:Y:S01]  /*24150*/  LDGSTS.E [R24+0x11100], desc[UR28][R26.64], P4 ;  /* 0x111000001a187fae */ /* 0x0003e2000a1a101c */
[----:B------:R-:W-:-:S05]  /*24160*/  IADD3 R34, P1, PT, R34, R245, RZ ;  /* 0x000000f522227210 */ /* 0x000fca0007f3e0ff */
[----:B------:R3:W-:Y:S04]  /*24170*/  STL [R1+0xe4c], R34 ;  /* 0x000e4c2201007387 */ /* 0x0007e80000100800 */
[----:B------:R-:W-:Y:S01]  /*24180*/  STL [R1+0xe28], R55 ;  /* 0x000e283701007387 */ /* 0x000fe20000100800 */
[----:B-1----:R-:W-:Y:S02]  /*24190*/  IMAD.MOV.U32 R27, RZ, RZ, R48 ;  /* 0x000000ffff1b7224 */ /* 0x002fe400078e0030 */
[----:B------:R-:W-:Y:S01]  /*241a0*/  IMAD.MOV.U32 R26, RZ, RZ, R33 ;  /* 0x000000ffff1a7224 */ /* 0x000fe200078e0021 */
[----:B------:R-:W2:Y:S04]  /*241b0*/  LDL.LU R48, [R1+0xee8] ;  /* 0x000ee80001307983 */ /* 0x000ea80000300800 */
[----:B------:R-:W2:Y:S01]  /*241c0*/  LDL.LU R33, [R1+0xf0c] ;  /* 0x000f0c0001217983 */ /* 0x000ea20000300800 */
[----:B------:R-:W-:-:S03]  /*241d0*/  IADD3 R53, P0, PT, R53, R245, RZ ;  /* 0x000000f535357210 */ /* 0x000fc60007f1e0ff */
[----:B------:R1:W-:Y:S01]  /*241e0*/  LDGSTS.E [R24+0x11500], desc[UR28][R26.64], P4 ;  /* 0x115000001a187fae */ /* 0x0003e2000a1a101c */
[----:B------:R-:W-:Y:S01]  /*241f0*/  IADD3.X R37, PT, PT, R37, R244, RZ, P1, !PT ;  /* 0x000000f425257210 */ /* 0x000fe20000ffe4ff */
[----:B-1----:R-:W-:Y:S02]  /*24200*/  IMAD.MOV.U32 R26, RZ, RZ, R35 ;  /* 0x000000ffff1a7224 */ /* 0x002fe400078e0023 */
[----:B------:R-:W-:Y:S01]  /*24210*/  IMAD.MOV.U32 R27, RZ, RZ, R55 ;  /* 0x000000ffff1b7224 */ /* 0x000fe200078e0037 */
[----:B------:R-:W2:Y:S04]  /*24220*/  LDL.LU R35, [R1+0xf08] ;  /* 0x000f080001237983 */ /* 0x000ea80000300800 */
[----:B------:R-:W-:Y:S04]  /*24230*/  STL [R1+0xe6c], R53 ;  /* 0x000e6c3501007387 */ /* 0x000fe80000100800 */
[----:B------:R1:W-:Y:S04]  /*24240*/  STL [R1+0xe48], R37 ;  /* 0x000e482501007387 */ /* 0x0003e80000100800 */
[----:B------:R1:W-:Y:S04]  /*24250*/  LDGSTS.E [R24+0x11900], desc[UR28][R26.64], P4 ;  /* 0x119000001a187fae */ /* 0x0003e8000a1a101c */
[----:B------:R-:W2:Y:S01]  /*24260*/  LDL.LU R25, [R1+0xf2c] ;  /* 0x000f2c0001197983 */ /* 0x000ea20000300800 */
[----:B---3--:R-:W-:-:S02]  /*24270*/  IADD3 R38, P1, PT, R38, R245, RZ ;  /* 0x000000f526267210 */ /* 0x008fc40007f3e0ff */
[----:B------:R-:W-:Y:S01]  /*24280*/  IADD3.X R54, PT, PT, R54, R244, RZ, P0, !PT ;  /* 0x000000f436367210 */ /* 0x000fe200007fe4ff */
[----:B-1----:R-:W-:Y:S02]  /*24290*/  IMAD.MOV.U32 R26, RZ, RZ, R34 ;  /* 0x000000ffff1a7224 */ /* 0x002fe400078e0022 */
[----:B------:R-:W3:Y:S01]  /*242a0*/  LDL.LU R34, [R1+0xf28] ;  /* 0x000f280001227983 */ /* 0x000ee20000300800 */
[----:B------:R-:W-:-:S03]  /*242b0*/  IMAD.MOV.U32 R27, RZ, RZ, R37 ;  /* 0x000000ffff1b7224 */ /* 0x000fc600078e0025 */
[----:B------:R-:W-:Y:S04]  /*242c0*/  STL [R1+0xe8c], R38 ;  /* 0x000e8c2601007387 */ /* 0x000fe80000100800 */
[----:B------:R1:W-:Y:S04]  /*242d0*/  STL [R1+0xe68], R54 ;  /* 0x000e683601007387 */ /* 0x0003e80000100800 */
[----:B------:R-:W3:Y:S04]  /*242e0*/  LDL.LU R37, [R1+0xf4c] ;  /* 0x000f4c0001257983 */ /* 0x000ee80000300800 */
[----:B------:R1:W-:Y:S04]  /*242f0*/  LDGSTS.E [R24+0x11d00], desc[UR28][R26.64], P4 ;  /* 0x11d000001a187fae */ /* 0x0003e8000a1a101c */
[----:B------:R-:W3:Y:S01]  /*24300*/  LDL.LU R55, [R1+0xf48] ;  /* 0x000f480001377983 */ /* 0x000ee20000300800 */
[----:B-1----:R-:W-:-:S02]  /*24310*/  IMAD.MOV.U32 R26, RZ, RZ, R53 ;  /* 0x000000ffff1a7224 */ /* 0x002fc400078e0035 */
[----:B------:R-:W-:-:S05]  /*24320*/  IMAD.MOV.U32 R27, RZ, RZ, R54 ;  /* 0x000000ffff1b7224 */ /* 0x000fca00078e0036 */
[----:B------:R1:W-:Y:S02]  /*24330*/  LDGSTS.E [R24+0x12100], desc[UR28][R26.64], P4 ;  /* 0x121000001a187fae */ /* 0x0003e4000a1a101c */
[----:B-1----:R-:W-:Y:S01]  /*24340*/  IMAD.MOV.U32 R26, RZ, RZ, R38 ;  /* 0x000000ffff1a7224 */ /* 0x002fe200078e0026 */
[----:B------:R-:W-:Y:S02]  /*24350*/  IADD3 R49, P0, PT, R49, R245, RZ ;  /* 0x000000f531317210 */ /* 0x000fe40007f1e0ff */
[----:B------:R-:W-:-:S03]  /*24360*/  IADD3.X R52, PT, PT, R52, R244, RZ, P1, !PT ;  /* 0x000000f434347210 */ /* 0x000fc60000ffe4ff */
[----:B------:R1:W-:Y:S04]  /*24370*/  STL [R1+0xeac], R49 ;  /* 0x000eac3101007387 */ /* 0x0003e80000100800 */
[----:B------:R-:W-:Y:S04]  /*24380*/  STL [R1+0xe88], R52 ;  /* 0x000e883401007387 */ /* 0x000fe80000100800 */
[----:B------:R-:W3:Y:S01]  /*24390*/  LDL.LU R53, [R1+0xd74] ;  /* 0x000d740001357983 */ /* 0x000ee20000300800 */
[----:B------:R-:W-:-:S03]  /*243a0*/  IADD3 R39, P1, PT, R39, R245, RZ ;  /* 0x000000f527277210 */ /* 0x000fc60007f3e0ff */
[----:B------:R-:W3:Y:S01]  /*243b0*/  LDL.LU R54, [R1+0xd70] ;  /* 0x000d700001367983 */ /* 0x000ee20000300800 */
[----:B------:R-:W-:-:S03]  /*243c0*/  IADD3.X R51, PT, PT, R51, R244, RZ, P0, !PT ;  /* 0x000000f433337210 */ /* 0x000fc600007fe4ff */
[----:B------:R-:W-:Y:S04]  /*243d0*/  STL [R1+0xecc], R39 ;  /* 0x000ecc2701007387 */ /* 0x000fe80000100800 */
[----:B------:R1:W-:Y:S04]  /*243e0*/  STL [R1+0xea8], R51 ;  /* 0x000ea83301007387 */ /* 0x0003e80000100800 */
[----:B------:R-:W3:Y:S01]  /*243f0*/  LDL.LU R38, [R1+0xd94] ;  /* 0x000d940001267983 */ /* 0x000ee20000300800 */
[----:B------:R-:W-:-:S05]  /*24400*/  IMAD.MOV.U32 R27, RZ, RZ, R52 ;  /* 0x000000ffff1b7224 */ /* 0x000fca00078e0034 */
[----:B------:R1:W-:Y:S01]  /*24410*/  LDGSTS.E [R24+0x12500], desc[UR28][R26.64], P4 ;  /* 0x125000001a187fae */ /* 0x0003e2000a1a101c */
[----:B----4-:R-:W-:Y:S01]  /*24420*/  IADD3 R36, P0, PT, R36, R245, RZ ;  /* 0x000000f524247210 */ /* 0x010fe20007f1e0ff */
[----:B-1----:R-:W-:Y:S01]  /*24430*/  IMAD.MOV.U32 R26, RZ, RZ, R49 ;  /* 0x000000ffff1a7224 */ /* 0x002fe200078e0031 */
[-C--:B--2---:R-:W-:Y:S01]  /*24440*/  IADD3.X R50, PT, PT, R50, R244.reuse, RZ, P1, !PT ;  /* 0x000000f432327210 */ /* 0x084fe20000ffe4ff */
[----:B------:R-:W-:Y:S01]  /*24450*/  IMAD.MOV.U32 R27, RZ, RZ, R51 ;  /* 0x000000ffff1b7224 */ /* 0x000fe200078e0033 */
[----:B------:R-:W2:Y:S04]  /*24460*/  LDL.LU R49, [R1+0xdb4] ;  /* 0x000db40001317983 */ /* 0x000ea80000300800 */
[----:B------:R1:W-:Y:S04]  /*24470*/  STL [R1+0xeec], R36 ;  /* 0x000eec2401007387 */ /* 0x0003e80000100800 */
[----:B------:R4:W-:Y:S04]  /*24480*/  STL [R1+0xec8], R50 ;  /* 0x000ec83201007387 */ /* 0x0009e80000100800 */
[----:B------:R-:W2:Y:S04]  /*24490*/  LDL.LU R51, [R1+0xd90] ;  /* 0x000d900001337983 */ /* 0x000ea80000300800 */
[----:B------:R1:W-:Y:S01]  /*244a0*/  LDGSTS.E [R24+0x12900], desc[UR28][R26.64], P4 ;  /* 0x129000001a187fae */ /* 0x0003e2000a1a101c */
[----:B------:R-:W-:-:S02]  /*244b0*/  IADD3.X R48, PT, PT, R48, R244, RZ, P0, !PT ;  /* 0x000000f430307210 */ /* 0x000fc400007fe4ff */
[----:B------:R-:W-:-:S05]  /*244c0*/  IADD3 R33, P1, PT, R33, R245, RZ ;  /* 0x000000f521217210 */ /* 0x000fca0007f3e0ff */
[----:B------:R3:W-:Y:S01]  /*244d0*/  STL [R1+0xf0c], R33 ;  /* 0x000f0c2101007387 */ /* 0x0007e20000100800 */
[----:B-1----:R-:W-:-:S03]  /*244e0*/  IMAD.MOV.U32 R26, RZ, RZ, R39 ;  /* 0x000000ffff1a7224 */ /* 0x002fc600078e0027 */
[----:B------:R1:W-:Y:S04]  /*244f0*/  STL [R1+0xee8], R48 ;  /* 0x000ee83001007387 */ /* 0x0003e80000100800 */
[----:B------:R-:W2:Y:S01]  /*24500*/  LDL.LU R39, [R1+0xdd4] ;  /* 0x000dd40001277983 */ /* 0x000ea20000300800 */
[----:B------:R-:W-:-:S03]  /*24510*/  IMAD.MOV.U32 R27, RZ, RZ, R50 ;  /* 0x000000ffff1b7224 */ /* 0x000fc600078e0032 */
[----:B------:R-:W2:Y:S01]  /*24520*/  LDL.LU R52, [R1+0xdb0] ;  /* 0x000db00001347983 */ /* 0x000ea20000300800 */
[----:B------:R-:W-:-:S03]  /*24530*/  IADD3.X R35, PT, PT, R35, R244, RZ, P1, !PT ;  /* 0x000000f423237210 */ /* 0x000fc60000ffe4ff */
[----:B------:R1:W-:Y:S01]  /*24540*/  LDGSTS.E [R24+0x12d00], desc[UR28][R26.64], P4 ;  /* 0x12d000001a187fae */ /* 0x0003e2000a1a101c */
[----:B------:R-:W-:Y:S01]  /*24550*/  IADD3 R25, P0, PT, R25, R245, RZ ;  /* 0x000000f519197210 */ /* 0x000fe20007f1e0ff */
[----:B-1----:R-:W-:Y:S02]  /*24560*/  IMAD.MOV.U32 R26, RZ, RZ, R36 ;  /* 0x000000ffff1a7224 */ /* 0x002fe400078e0024 */
[----:B------:R-:W-:Y:S02]  /*24570*/  IMAD.MOV.U32 R27, RZ, RZ, R48 ;  /* 0x000000ffff1b7224 */ /* 0x000fe400078e0030 */
[----:B------:R-:W-:Y:S04]  /*24580*/  STL [R1+0xf2c], R25 ;  /* 0x000f2c1901007387 */ /* 0x000fe80000100800 */
[----:B------:R-:W-:Y:S01]  /*24590*/  STL [R1+0xf08], R35 ;  /* 0x000f082301007387 */ /* 0x000fe20000100800 */
[----:B---3--:R-:W-:-:S03]  /*245a0*/  IADD3.X R34, PT, PT, R34, R244, RZ, P0, !PT ;  /* 0x000000f422227210 */ /* 0x008fc600007fe4ff */
[----:B------:R-:W3:Y:S04]  /*245b0*/  LDL.LU R36, [R1+0xdf4] ;  /* 0x000df40001247983 */ /* 0x000ee80000300800 */
[----:B----4-:R-:W4:Y:S04]  /*245c0*/  LDL.LU R50, [R1+0xdd0] ;  /* 0x000dd00001327983 */ /* 0x010f280000300800 */
[----:B------:R1:W-:Y:S01]  /*245d0*/  LDGSTS.E [R24+0x13100], desc[UR28][R26.64], P4 ;  /* 0x131000001a187fae */ /* 0x0003e2000a1a101c */
[----:B------:R-:W-:-:S05]  /*245e0*/  IADD3 R37, P1, PT, R37, R245, RZ ;  /* 0x000000f525257210 */ /* 0x000fca0007f3e0ff */
[----:B------:R-:W-:Y:S04]  /*245f0*/  STL [R1+0xf4c], R37 ;  /* 0x000f4c2501007387 */ /* 0x000fe80000100800 */
[----:B------:R1:W-:Y:S02]  /*24600*/  STL [R1+0xf28], R34 ;  /* 0x000f282201007387 */ /* 0x0003e40000100800 */
[----:B-1----:R-:W-:Y:S02]  /*24610*/  IMAD.MOV.U32 R26, RZ, RZ, R33 ;  /* 0x000000ffff1a7224 */ /* 0x002fe400078e0021 */
[----:B------:R-:W4:Y:S01]  /*24620*/  LDL.LU R33, [R1+0xe14] ;  /* 0x000e140001217983 */ /* 0x000f220000300800 */
[----:B------:R-:W-:-:S03]  /*24630*/  IMAD.MOV.U32 R27, RZ, RZ, R35 ;  /* 0x000000ffff1b7224 */ /* 0x000fc600078e0023 */
[----:B------:R-:W4:Y:S01]  /*24640*/  LDL.LU R48, [R1+0xdf0] ;  /* 0x000df00001307983 */ /* 0x000f220000300800 */
[----:B------:R-:W-:-:S03]  /*24650*/  IADD3.X R55, PT, PT, R55, R244, RZ, P1, !PT ;  /* 0x000000f437377210 */ /* 0x000fc60000ffe4ff */
[----:B------:R1:W-:Y:S02]  /*24660*/  LDGSTS.E [R24+0x13500], desc[UR28][R26.64], P4 ;  /* 0x135000001a187fae */ /* 0x0003e4000a1a101c */
[----:B-1----:R-:W-:Y:S02]  /*24670*/  IMAD.MOV.U32 R26, RZ, RZ, R25 ;  /* 0x000000ffff1a7224 */ /* 0x002fe400078e0019 */
[----:B------:R-:W-:-:S05]  /*24680*/  IMAD.MOV.U32 R27, RZ, RZ, R34 ;  /* 0x000000ffff1b7224 */ /* 0x000fca00078e0022 */
[----:B------:R1:W-:Y:S02]  /*24690*/  LDGSTS.E [R24+0x13900], desc[UR28][R26.64], P4 ;  /* 0x139000001a187fae */ /* 0x0003e4000a1a101c */
[----:B-1----:R-:W-:Y:S01]  /*246a0*/  IMAD.MOV.U32 R26, RZ, RZ, R37 ;  /* 0x000000ffff1a7224 */ /* 0x002fe200078e0025 */
[----:B------:R-:W-:Y:S02]  /*246b0*/  SHF.R.S32.HI R34, RZ, 0x5, R117 ;  /* 0x00000005ff227819 */ /* 0x000fe40000011475 */
[----:B------:R-:W-:Y:S02]  /*246c0*/  LOP3.LUT R112, R117, 0x1f, RZ, 0xc0, !PT ;  /* 0x0000001f75707812 */ /* 0x000fe400078ec0ff */
[----:B------:R-:W-:Y:S02]  /*246d0*/  SGXT R34, R34, 0x1 ;  /* 0x000000012222781a */ /* 0x000fe40000000200 */
[----:B------:R-:W-:Y:S02]  /*246e0*/  SHF.L.U32 R25, R112, 0x2, RZ ;  /* 0x0000000270197819 */ /* 0x000fe400000006ff */
[----:B------:R-:W-:-:S02]  /*246f0*/  MOV R27, R55 ;  /* 0x00000037001b7202 */ /* 0x000fc40000000f00 */
[----:B------:R-:W-:-:S03]  /*24700*/  LOP3.LUT R25, R25, 0x90, R34, 0x78, !PT ;  /* 0x0000009019197812 */ /* 0x000fc600078e7822 */
[----:B------:R1:W-:Y:S01]  /*24710*/  LDGSTS.E [R24+0x13d00], desc[UR28][R26.64], P4 ;  /* 0x13d000001a187fae */ /* 0x0003e2000a1a101c */
[----:B------:R-:W-:-:S05]  /*24720*/  IADD3 R53, P0, PT, R53, R245, RZ ;  /* 0x000000f535357210 */ /* 0x000fca0007f1e0ff */
[----:B------:R-:W-:Y:S01]  /*24730*/  IMAD.X R54, R54, 0x1, R244, P0 ;  /* 0x0000000136367824 */ /* 0x000fe200000e06f4 */
[----:B------:R1:W-:Y:S04]  /*24740*/  STL [R1+0xd74], R53 ;  /* 0x000d743501007387 */ /* 0x0003e80000100800 */
[----:B------:R-:W-:Y:S04]  /*24750*/  STL [R1+0xf48], R55 ;  /* 0x000f483701007387 */ /* 0x000fe80000100800 */
[----:B------:R-:W4:Y:S01]  /*24760*/  LDL.LU R35, [R1+0xe34] ;  /* 0x000e340001237983 */ /* 0x000f220000300800 */
[----:B------:R-:W-:-:S05]  /*24770*/  IADD3 R38, P1, PT, R38, R245, RZ ;  /* 0x000000f526267210 */ /* 0x000fca0007f3e0ff */
[----:B------:R1:W-:Y:S04]  /*24780*/  STL [R1+0xd94], R38 ;  /* 0x000d942601007387 */ /* 0x0003e80000100800 */
[----:B------:R-:W-:Y:S04]  /*24790*/  STL [R1+0xd70], R54 ;  /* 0x000d703601007387 */ /* 0x000fe80000100800 */
[----:B------:R-:W4:Y:S04]  /*247a0*/  LDL.LU R37, [R1+0xe10] ;  /* 0x000e100001257983 */ /* 0x000f280000300800 */
[----:B------:R-:W4:Y:S04]  /*247b0*/  LDL.LU R34, [R1+0xe54] ;  /* 0x000e540001227983 */ /* 0x000f280000300800 */
[----:B------:R-:W4:Y:S01]  /*247c0*/  LDL.LU R24, [R1+0xe30] ;  /* 0x000e300001187983 */ /* 0x000f220000300800 */
[----:B------:R-:W-:Y:S01]  /*247d0*/  LOP3.LUT R25, R25, 0x40, RZ, 0x3c, !PT ;  /* 0x0000004019197812 */ /* 0x000fe200078e3cff */
[----:B-1----:R-:W-:Y:S01]  /*247e0*/  IMAD.MOV.U32 R27, RZ, RZ, R54 ;  /* 0x000000ffff1b7224 */ /* 0x002fe200078e0036 */
[----:B------:R-:W-:-:S02]  /*247f0*/  MOV R26, R53 ;  /* 0x00000035001a7202 */ /* 0x000fc40000000f00 */
[----:B--2---:R-:W-:Y:S01]  /*24800*/  IADD3 R49, P0, PT, R49, R245, RZ ;  /* 0x000000f531317210 */ /* 0x004fe20007f1e0ff */
[----:B------:R-:W-:-:S04]  /*24810*/  VIADD R25, R25, UR7 ;  /* 0x0000000719197c36 */ /* 0x000fc80008000000 */
[----:B------:R-:W-:Y:S04]  /*24820*/  STL [R1+0xdb4], R49 ;  /* 0x000db43101007387 */ /* 0x000fe80000100800 */
[----:B------:R1:W-:Y:S01]  /*24830*/  LDGSTS.E [R25+0x10200], desc[UR28][R26.64], P4 ;  /* 0x102000001a197fae */ /* 0x0003e2000a1a101c */
[----:B------:R-:W-:-:S05]  /*24840*/  IMAD.X R51, R51, 0x1, R244, P1 ;  /* 0x0000000133337824 */ /* 0x000fca00008e06f4 */
[----:B------:R2:W-:Y:S04]  /*24850*/  STL [R1+0xd90], R51 ;  /* 0x000d903301007387 */ /* 0x0005e80000100800 */
[----:B------:R-:W4:Y:S01]  /*24860*/  LDL.LU R53, [R1+0xe74] ;  /* 0x000e740001357983 */ /* 0x000f220000300800 */
[----:B-1----:R-:W-:Y:S01]  /*24870*/  MOV R26, R38 ;  /* 0x00000026001a7202 */ /* 0x002fe20000000f00 */
[----:B------:R-:W-:Y:S02]  /*24880*/  IMAD.MOV.U32 R27, RZ, RZ, R51 ;  /* 0x000000ffff1b7224 */ /* 0x000fe400078e0033 */
[----:B------:R-:W4:Y:S04]  /*24890*/  LDL.LU R38, [R1+0xe50] ;  /* 0x000e500001267983 */ /* 0x000f280000300800 */
[----:B------:R1:W-:Y:S01]  /*248a0*/  LDGSTS.E [R25+0x10600], desc[UR28][R26.64], P4 ;  /* 0x106000001a197fae */ /* 0x0003e2000a1a101c */
[----:B------:R-:W-:Y:S01]  /*248b0*/  IADD3 R39, P1, PT, R39, R245, RZ ;  /* 0x000000f527277210 */ /* 0x000fe20007f3e0ff */
[----:B------:R-:W-:-:S04]  /*248c0*/  IMAD.X R52, R52, 0x1, R244, P0 ;  /* 0x0000000134347824 */ /* 0x000fc800000e06f4 */
[----:B------:R-:W-:Y:S04]  /*248d0*/  STL [R1+0xdd4], R39 ;  /* 0x000dd42701007387 */ /* 0x000fe80000100800 */
[----:B------:R3:W-:Y:S04]  /*248e0*/  STL [R1+0xdb0], R52 ;  /* 0x000db03401007387 */ /* 0x0007e80000100800 */
[----:B--2---:R-:W2:Y:S04]  /*248f0*/  LDL.LU R51, [R1+0xe94] ;  /* 0x000e940001337983 */ /* 0x004ea80000300800 */
[----:B------:R-:W2:Y:S01]  /*24900*/  LDL.LU R54, [R1+0xe70] ;  /* 0x000e700001367983 */ /* 0x000ea20000300800 */
[----:B-1----:R-:W-:Y:S01]  /*24910*/  MOV R26, R49 ;  /* 0x00000031001a7202 */ /* 0x002fe20000000f00 */
[----:B------:R-:W-:-:S05]  /*24920*/  IMAD.MOV.U32 R27, RZ, RZ, R52 ;  /* 0x000000ffff1b7224 */ /* 0x000fca00078e0034 */
[----:B------:R1:W-:Y:S01]  /*24930*/  LDGSTS.E [R25+0x10a00], desc[UR28][R26.64], P4 ;  /* 0x10a000001a197fae */ /* 0x0003e2000a1a101c */
[----:B---3--:R-:W-:Y:S01]  /*24940*/  IADD3 R36, P0, PT, R36, R245, RZ ;  /* 0x000000f524247210 */ /* 0x008fe20007f1e0ff */
[----:B----4-:R-:W-:-:S04]  /*24950*/  IMAD.X R50, R50, 0x1, R244, P1 ;  /* 0x0000000132327824 */ /* 0x010fc800008e06f4 */
[----:B------:R-:W-:Y:S04]  /*24960*/  STL [R1+0xdf4], R36 ;  /* 0x000df42401007387 */ /* 0x000fe80000100800 */
[----:B------:R3:W-:Y:S01]  /*24970*/  STL [R1+0xdd0], R50 ;  /* 0x000dd03201007387 */ /* 0x0007e20000100800 */
[----:B-1----:R-:W-:-:S03]  /*24980*/  IMAD.MOV.U32 R27, RZ, RZ, R50 ;  /* 0x000000ffff1b7224 */ /* 0x002fc600078e0032 */
[----:B------:R-:W4:Y:S01]  /*24990*/  LDL.LU R49, [R1+0xeb4] ;  /* 0x000eb40001317983 */ /* 0x000f220000300800 */
[----:B------:R-:W-:-:S03]  /*249a0*/  MOV R26, R39 ;  /* 0x00000027001a7202 */ /* 0x000fc60000000f00 */
[----:B------:R-:W4:Y:S04]  /*249b0*/  LDL.LU R52, [R1+0xe90] ;  /* 0x000e900001347983 */ /* 0x000f280000300800 */
[----:B------:R1:W-:Y:S01]  /*249c0*/  LDGSTS.E [R25+0x10e00], desc[UR28][R26.64], P4 ;  /* 0x10e000001a197fae */ /* 0x0003e2000a1a101c */
[----:B------:R-:W-:Y:S01]  /*249d0*/  IADD3 R33, P1, PT, R33, R245, RZ ;  /* 0x000000f521217210 */ /* 0x000fe20007f3e0ff */
[----:B------:R-:W-:-:S04]  /*249e0*/  IMAD.X R48, R48, 0x1, R244, P0 ;  /* 0x0000000130307824 */ /* 0x000fc800000e06f4 */
[----:B------:R-:W-:Y:S04]  /*249f0*/  STL [R1+0xe14], R33 ;  /* 0x000e142101007387 */ /* 0x000fe80000100800 */
[----:B------:R1:W-:Y:S04]  /*24a00*/  STL [R1+0xdf0], R48 ;  /* 0x000df03001007387 */ /* 0x0003e80000100800 */
[----:B---3--:R-:W3:Y:S04]  /*24a10*/  LDL.LU R50, [R1+0xeb0] ;  /* 0x000eb00001327983 */ /* 0x008ee80000300800 */
[----:B------:R-:W3:Y:S01]  /*24a20*/  LDL.LU R39, [R1+0xed4] ;  /* 0x000ed40001277983 */ /* 0x000ee20000300800 */
[----:B-1----:R-:W-:Y:S01]  /*24a30*/  IMAD.MOV.U32 R27, RZ, RZ, R48 ;  /* 0x000000ffff1b7224 */ /* 0x002fe200078e0030 */
[----:B------:R-:W-:-:S02]  /*24a40*/  MOV R26, R36 ;  /* 0x00000024001a7202 */ /* 0x000fc40000000f00 */
[----:B------:R-:W3:Y:S04]  /*24a50*/  LDL.LU R48, [R1+0xed0] ;  /* 0x000ed00001307983 */ /* 0x000ee80000300800 */
[----:B------:R1:W-:Y:S02]  /*24a60*/  LDGSTS.E [R25+0x11200], desc[UR28][R26.64], P4 ;  /* 0x112000001a197fae */ /* 0x0003e4000a1a101c */
[----:B-1----:R-:W-:Y:S02]  /*24a70*/  MOV R26, R33 ;  /* 0x00000021001a7202 */ /* 0x002fe40000000f00 */
[----:B------:R-:W-:-:S05]  /*24a80*/  IADD3 R35, P0, PT, R35, R245, RZ ;  /* 0x000000f523237210 */ /* 0x000fca0007f1e0ff */
[----:B------:R-:W-:Y:S01]  /*24a90*/  STL [R1+0xe34], R35 ;  /* 0x000e342301007387 */ /* 0x000fe20000100800 */
[----:B------:R-:W-:-:S05]  /*24aa0*/  IMAD.X R37, R37, 0x1, R244, P1 ;  /* 0x0000000125257824 */ /* 0x000fca00008e06f4 */
[----:B------:R1:W-:Y:S04]  /*24ab0*/  STL [R1+0xe10], R37 ;  /* 0x000e102501007387 */ /* 0x0003e80000100800 */
[----:B------:R-:W3:Y:S01]  /*24ac0*/  LDL.LU R36, [R1+0xef4] ;  /* 0x000ef40001247983 */ /* 0x000ee20000300800 */
[-C--:B------:R-:W-:Y:S01]  /*24ad0*/  IADD3 R34, P1, PT, R34, R245.reuse, RZ ;  /* 0x000000f522227210 */ /* 0x080fe20007f3e0ff */
[--C-:B------:R-:W-:Y:S02]  /*24ae0*/  IMAD.X R24, R24, 0x1, R244.reuse, P0 ;  /* 0x0000000118187824 */ /* 0x100fe400000e06f4 */
[----:B------:R-:W-:Y:S02]  /*24af0*/  IMAD.MOV.U32 R27, RZ, RZ, R37 ;  /* 0x000000ffff1b7224 */ /* 0x000fe400078e0025 */
[----:B-1----:R-:W3:Y:S04]  /*24b00*/  LDL.LU R37, [R1+0xef0] ;  /* 0x000ef00001257983 */ /* 0x002ee80000300800 */
[----:B------:R-:W-:Y:S04]  /*24b10*/  STL [R1+0xe54], R34 ;  /* 0x000e542201007387 */ /* 0x000fe80000100800 */
[----:B------:R1:W-:Y:S04]  /*24b20*/  STL [R1+0xe30], R24 ;  /* 0x000e301801007387 */ /* 0x0003e80000100800 */
[----:B------:R-:W3:Y:S04]  /*24b30*/  LDL.LU R33, [R1+0xf14] ;  /* 0x000f140001217983 */ /* 0x000ee80000300800 */
[----:B------:R1:W-:Y:S01]  /*24b40*/  LDGSTS.E [R25+0x11600], desc[UR28][R26.64], P4 ;  /* 0x116000001a197fae */ /* 0x0003e2000a1a101c */
[----:B------:R-:W-:Y:S01]  /*24b50*/  IADD3 R53, P0, PT, R53, R245, RZ ;  /* 0x000000f535357210 */ /* 0x000fe20007f1e0ff */
[----:B------:R-:W-:Y:S01]  /*24b60*/  IMAD.X R38, R38, 0x1, R244, P1 ;  /* 0x0000000126267824 */ /* 0x000fe200008e06f4 */
[----:B-1----:R-:W-:Y:S01]  /*24b70*/  MOV R26, R35 ;  /* 0x00000023001a7202 */ /* 0x002fe20000000f00 */
[----:B------:R-:W-:Y:S01]  /*24b80*/  IMAD.MOV.U32 R27, RZ, RZ, R24 ;  /* 0x000000ffff1b7224 */ /* 0x000fe200078e0018 */
[----:B------:R-:W3:Y:S04]  /*24b90*/  LDL.LU R35, [R1+0xf10] ;  /* 0x000f100001237983 */ /* 0x000ee80000300800 */
[----:B------:R-:W-:Y:S04]  /*24ba0*/  STL [R1+0xe74], R53 ;  /* 0x000e743501007387 */ /* 0x000fe80000100800 */
[----:B------:R1:W-:Y:S04]  /*24bb0*/  STL [R1+0xe50], R38 ;  /* 0x000e502601007387 */ /* 0x0003e80000100800 */
[----:B------:R1:W-:Y:S01]  /*24bc0*/  LDGSTS.E [R25+0x11a00], desc[UR28][R26.64], P4 ;  /* 0x11a000001a197fae */ /* 0x0003e2000a1a101c */
[----:B--2---:R-:W-:-:S03]  /*24bd0*/  IADD3 R51, P1, PT, R51, R245, RZ ;  /* 0x000000f533337210 */ /* 0x004fc60007f3e0ff */
[----:B------:R-:W2:Y:S01]  /*24be0*/  LDL.LU R24, [R1+0xf34] ;  /* 0x000f340001187983 */ /* 0x000ea20000300800 */
[----:B------:R-:W-:Y:S01]  /*24bf0*/  IMAD.X R54, R54, 0x1, R244, P0 ;  /* 0x0000000136367824 */ /* 0x000fe200000e06f4 */
[----:B-1----:R-:W-:Y:S02]  /*24c00*/  MOV R26, R34 ;  /* 0x00000022001a7202 */ /* 0x002fe40000000f00 */
[----:B------:R-:W2:Y:S01]  /*24c10*/  LDL.LU R34, [R1+0xf30] ;  /* 0x000f300001227983 */ /* 0x000ea20000300800 */
[----:B------:R-:W-:-:S03]  /*24c20*/  IMAD.MOV.U32 R27, RZ, RZ, R38 ;  /* 0x000000ffff1b7224 */ /* 0x000fc600078e0026 */
[----:B------:R-:W-:Y:S04]  /*24c30*/  STL [R1+0xe94], R51 ;  /* 0x000e943301007387 */ /* 0x000fe80000100800 */
[----:B------:R1:W-:Y:S04]  /*24c40*/  STL [R1+0xe70], R54 ;  /* 0x000e703601007387 */ /* 0x0003e80000100800 */
[----:B------:R-:W2:Y:S04]  /*24c50*/  LDL.LU R38, [R1+0xf54] ;  /* 0x000f540001267983 */ /* 0x000ea80000300800 */
[----:B------:R1:W-:Y:S01]  /*24c60*/  LDGSTS.E [R25+0x11e00], desc[UR28][R26.64], P4 ;  /* 0x11e000001a197fae */ /* 0x0003e2000a1a101c */
[----:B----4-:R-:W-:Y:S01]  /*24c70*/  IADD3 R49, P0, PT, R49, R245, RZ ;  /* 0x000000f531317210 */ /* 0x010fe20007f1e0ff */
[----:B------:R-:W-:Y:S01]  /*24c80*/  IMAD.X R52, R52, 0x1, R244, P1 ;  /* 0x0000000134347824 */ /* 0x000fe200008e06f4 */
[----:B-1----:R-:W-:Y:S01]  /*24c90*/  MOV R26, R53 ;  /* 0x00000035001a7202 */ /* 0x002fe20000000f00 */
[----:B------:R-:W-:-:S02]  /*24ca0*/  IMAD.MOV.U32 R27, RZ, RZ, R54 ;  /* 0x000000ffff1b7224 */ /* 0x000fc400078e0036 */
[----:B------:R-:W4:Y:S04]  /*24cb0*/  LDL.LU R54, [R1+0xd7c] ;  /* 0x000d7c0001367983 */ /* 0x000f280000300800 */
[----:B------:R-:W-:Y:S04]  /*24cc0*/  STL [R1+0xeb4], R49 ;  /* 0x000eb43101007387 */ /* 0x000fe80000100800 */
[----:B------:R1:W-:Y:S04]  /*24cd0*/  STL [R1+0xe90], R52 ;  /* 0x000e903401007387 */ /* 0x0003e80000100800 */
[----:B------:R-:W4:Y:S01]  /*24ce0*/  LDL.LU R58, [R1+0xf50] ;  /* 0x000f5000013a7983 */ /* 0x000f220000300800 */
[----:B---3--:R-:W-:-:S03]  /*24cf0*/  IMAD.X R50, R50, 0x1, R244, P0 ;  /* 0x0000000132327824 */ /* 0x008fc600000e06f4 */
[----:B------:R3:W-:Y:S01]  /*24d00*/  LDGSTS.E [R25+0x12200], desc[UR28][R26.64], P4 ;  /* 0x122000001a197fae */ /* 0x0007e2000a1a101c */
[----:B------:R-:W-:-:S05]  /*24d10*/  IADD3 R39, P1, PT, R39, R245, RZ ;  /* 0x000000f527277210 */ /* 0x000fca0007f3e0ff */
[----:B------:R-:W-:Y:S04]  /*24d20*/  STL [R1+0xed4], R39 ;  /* 0x000ed42701007387 */ /* 0x000fe80000100800 */
[----:B------:R3:W-:Y:S02]  /*24d30*/  STL [R1+0xeb0], R50 ;  /* 0x000eb03201007387 */ /* 0x0007e40000100800 */
[----:B---3--:R-:W-:Y:S02]  /*24d40*/  IMAD.MOV.U32 R27, RZ, RZ, R52 ;  /* 0x000000ffff1b7224 */ /* 0x008fe400078e0034 */
[----:B-1----:R-:W3:Y:S04]  /*24d50*/  LDL.LU R52, [R1+0xd9c] ;  /* 0x000d9c0001347983 */ /* 0x002ee80000300800 */
[----:B------:R-:W3:Y:S01]  /*24d60*/  LDL.LU R55, [R1+0xd78] ;  /* 0x000d780001377983 */ /* 0x000ee20000300800 */
[----:B------:R-:W-:Y:S01]  /*24d70*/  MOV R26, R51 ;  /* 0x00000033001a7202 */ /* 0x000fe20000000f00 */
[----:B------:R-:W-:-:S04]  /*24d80*/  IMAD.X R48, R48, 0x1, R244, P1 ;  /* 0x0000000130307824 */ /* 0x000fc800008e06f4 */
[----:B------:R1:W-:Y:S02]  /*24d90*/  LDGSTS.E [R25+0x12600], desc[UR28][R26.64], P4 ;  /* 0x126000001a197fae */ /* 0x0003e4000a1a101c */
[----:B-1----:R-:W-:Y:S01]  /*24da0*/  IMAD.MOV.U32 R27, RZ, RZ, R50 ;  /* 0x000000ffff1b7224 */ /* 0x002fe200078e0032 */
[----:B------:R-:W-:-:S05]  /*24db0*/  MOV R26, R49 ;  /* 0x00000031001a7202 */ /* 0x000fca0000000f00 */
[----:B------:R1:W-:Y:S02]  /*24dc0*/  LDGSTS.E [R25+0x12a00], desc[UR28][R26.64], P4 ;  /* 0x12a000001a197fae */ /* 0x0003e4000a1a101c */
[----:B-1----:R-:W-:Y:S01]  /*24dd0*/  IMAD.MOV.U32 R27, RZ, RZ, R48 ;  /* 0x000000ffff1b7224 */ /* 0x002fe200078e0030 */
[----:B------:R-:W-:-:S05]  /*24de0*/  IADD3 R36, P0, PT, R36, R245, RZ ;  /* 0x000000f524247210 */ /* 0x000fca0007f1e0ff */
[----:B------:R-:W-:Y:S04]  /*24df0*/  STL [R1+0xef4], R36 ;  /* 0x000ef42401007387 */ /* 0x000fe80000100800 */
[----:B------:R1:W-:Y:S04]  /*24e00*/  STL [R1+0xed0], R48 ;  /* 0x000ed03001007387 */ /* 0x0003e80000100800 */
[----:B------:R-:W3:Y:S04]  /*24e10*/  LDL.LU R50, [R1+0xdbc] ;  /* 0x000dbc0001327983 */ /* 0x000ee80000300800 */
[----:B------:R-:W3:Y:S01]  /*24e20*/  LDL.LU R53, [R1+0xd98] ;  /* 0x000d980001357983 */ /* 0x000ee20000300800 */
[----:B------:R-:W-:Y:S01]  /*24e30*/  IADD3 R33, P1, PT, R33, R245, RZ ;  /* 0x000000f521217210 */ /* 0x000fe20007f3e0ff */
[----:B------:R-:W-:-:S04]  /*24e40*/  IMAD.X R37, R37, 0x1, R244, P0 ;  /* 0x0000000125257824 */ /* 0x000fc800000e06f4 */
[----:B------:R-:W-:Y:S04]  /*24e50*/  STL [R1+0xf14], R33 ;  /* 0x000f142101007387 */ /* 0x000fe80000100800 */
[----:B------:R2:W-:Y:S04]  /*24e60*/  STL [R1+0xef0], R37 ;  /* 0x000ef02501007387 */ /* 0x0005e80000100800 */
[----:B-1----:R-:W3:Y:S04]  /*24e70*/  LDL.LU R48, [R1+0xddc] ;  /* 0x000ddc0001307983 */ /* 0x002ee80000300800 */
[----:B------:R-:W3:Y:S01]  /*24e80*/  LDL.LU R51, [R1+0xdb8] ;  /* 0x000db80001337983 */ /* 0x000ee20000300800 */
[----:B------:R-:W-:Y:S01]  /*24e90*/  MOV R26, R39 ;  /* 0x00000027001a7202 */ /* 0x000fe20000000f00 */
[----:B------:R-:W-:-:S04]  /*24ea0*/  IMAD.X R35, R35, 0x1, R244, P1 ;  /* 0x0000000123237824 */ /* 0x000fc800008e06f4 */
[----:B------:R1:W-:Y:S01]  /*24eb0*/  LDGSTS.E [R25+0x12e00], desc[UR28][R26.64], P4 ;  /* 0x12e000001a197fae */ /* 0x0003e2000a1a101c */
[----:B--2---:R-:W-:Y:S01]  /*24ec0*/  IADD3 R24, P0, PT, R24, R245, RZ ;  /* 0x000000f518187210 */ /* 0x004fe20007f1e0ff */
[----:B-1----:R-:W-:Y:S01]  /*24ed0*/  IMAD.MOV.U32 R27, RZ, RZ, R37 ;  /* 0x000000ffff1b7224 */ /* 0x002fe200078e0025 */
[----:B------:R-:W-:-:S03]  /*24ee0*/  MOV R26, R36 ;  /* 0x00000024001a7202 */ /* 0x000fc60000000f00 */
[----:B------:R-:W-:Y:S04]  /*24ef0*/  STL [R1+0xf34], R24 ;  /* 0x000f341801007387 */ /* 0x000fe80000100800 */
[----:B------:R1:W-:Y:S01]  /*24f00*/  STL [R1+0xf10], R35 ;  /* 0x000f102301007387 */ /* 0x0003e20000100800 */
[----:B------:R-:W-:-:S03]  /*24f10*/  IMAD.X R34, R34, 0x1, R244, P0 ;  /* 0x0000000122227824 */ /* 0x000fc600000e06f4 */
[----:B------:R-:W2:Y:S04]  /*24f20*/  LDL.LU R37, [R1+0xdfc] ;  /* 0x000dfc0001257983 */ /* 0x000ea80000300800 */
[----:B------:R-:W2:Y:S04]  /*24f30*/  LDL.LU R49, [R1+0xdd8] ;  /* 0x000dd80001317983 */ /* 0x000ea80000300800 */
[----:B------:R1:W-:Y:S01]  /*24f40*/  LDGSTS.E [R25+0x13200], desc[UR28][R26.64], P4 ;  /* 0x132000001a197fae */ /* 0x0003e2000a1a101c */
[----:B------:R-:W-:-:S05]  /*24f50*/  IADD3 R38, P1, PT, R38, R245, RZ ;  /* 0x000000f526267210 */ /* 0x000fca0007f3e0ff */
[----:B------:R-:W-:Y:S04]  /*24f60*/  STL [R1+0xf54], R38 ;  /* 0x000f542601007387 */ /* 0x000fe80000100800 */
[----:B------:R4:W-:Y:S01]  /*24f70*/  STL [R1+0xf30], R34 ;  /* 0x000f302201007387 */ /* 0x0009e20000100800 */
[----:B-1----:R-:W-:-:S03]  /*24f80*/  MOV R26, R33 ;  /* 0x00000021001a7202 */ /* 0x002fc60000000f00 */
[----:B------:R-:W2:Y:S01]  /*24f90*/  LDL.LU R39, [R1+0xdf8] ;  /* 0x000df80001277983 */ /* 0x000ea20000300800 */
[----:B------:R-:W-:-:S03]  /*24fa0*/  IMAD.MOV.U32 R27, RZ, RZ, R35 ;  /* 0x000000ffff1b7224 */ /* 0x000fc600078e0023 */
[----:B------:R-:W2:Y:S01]  /*24fb0*/  LDL.LU R33, [R1+0xe1c] ;  /* 0x000e1c0001217983 */ /* 0x000ea20000300800 */
[----:B----4-:R-:W-:-:S03]  /*24fc0*/  IADD3 R54, P0, PT, R54, R245, RZ ;  /* 0x000000f536367210 */ /* 0x010fc60007f1e0ff */
[----:B------:R-:W4:Y:S04]  /*24fd0*/  LDL.LU R36, [R1+0xe3c] ;  /* 0x000e3c0001247983 */ /* 0x000f280000300800 */
[----:B------:R1:W-:Y:S04]  /*24fe0*/  LDGSTS.E [R25+0x13600], desc[UR28][R26.64], P4 ;  /* 0x136000001a197fae */ /* 0x0003e8000a1a101c */
[----:B------:R-:W4:Y:S01]  /*24ff0*/  LDL.LU R35, [R1+0xe18] ;  /* 0x000e180001237983 */ /* 0x000f220000300800 */
[----:B------:R-:W-:Y:S02]  /*25000*/  IMAD.X R58, R58, 0x1, R244, P1 ;  /* 0x000000013a3a7824 */ /* 0x000fe400008e06f4 */
[----:B-1----:R-:W-:Y:S01]  /*25010*/  IMAD.MOV.U32 R27, RZ, RZ, R34 ;  /* 0x000000ffff1b7224 */ /* 0x002fe200078e0022 */
[----:B------:R-:W-:-:S02]  /*25020*/  SHF.R.S32.HI R34, RZ, 0x5, R113 ;  /* 0x00000005ff227819 */ /* 0x000fc40000011471 */
[----:B------:R-:W-:Y:S01]  /*25030*/  MOV R26, R24 ;  /* 0x00000018001a7202 */ /* 0x000fe20000000f00 */
[----:B------:R-:W-:Y:S01]  /*25040*/  IMAD.SHL.U32 R24, R59, 0x4, RZ ;  /* 0x000000043b187824 */ /* 0x000fe200078e00ff */
[----:B------:R-:W-:Y:S01]  /*25050*/  SGXT R34, R34, 0x1 ;  /* 0x000000012222781a */ /* 0x000fe20000000200 */
[----:B------:R-:W-:Y:S01]  /*25060*/  STL [R1+0xd7c], R54 ;  /* 0x000d7c3601007387 */ /* 0x000fe20000100800 */
[----:B---3--:R-:W-:-:S03]  /*25070*/  IADD3 R52, P1, PT, R52, R245, RZ ;  /* 0x000000f534347210 */ /* 0x008fc60007f3e0ff */
[----:B------:R1:W-:Y:S01]  /*25080*/  STL [R1+0xf50], R58 ;  /* 0x000f503a01007387 */ /* 0x0003e20000100800 */
[----:B------:R-:W-:-:S03]  /*25090*/  IADD3.X R55, PT, PT, R55, R244, RZ, P0, !PT ;  /* 0x000000f437377210 */ /* 0x000fc600007fe4ff */
[----:B------:R3:W-:Y:S01]  /*250a0*/  LDGSTS.E [R25+0x13a00], desc[UR28][R26.64], P4 ;  /* 0x13a000001a197fae */ /* 0x0007e2000a1a101c */
[----:B------:R-:W-:-:S03]  /*250b0*/  LOP3.LUT R24, R24, 0x90, R34, 0x78, !PT ;  /* 0x0000009018187812 */ /* 0x000fc600078e7822 */
[----:B------:R-:W-:Y:S04]  /*250c0*/  STL [R1+0xd9c], R52 ;  /* 0x000d9c3401007387 */ /* 0x000fe80000100800 */
[----:B------:R-:W-:Y:S01]  /*250d0*/  STL [R1+0xd78], R55 ;  /* 0x000d783701007387 */ /* 0x000fe20000100800 */
[----:B---3--:R-:W-:-:S03]  /*250e0*/  IMAD.MOV.U32 R26, RZ, RZ, R38 ;  /* 0x000000ffff1a7224 */ /* 0x008fc600078e0026 */
[----:B------:R-:W3:Y:S01]  /*250f0*/  LDL.LU R38, [R1+0xe38] ;  /* 0x000e380001267983 */ /* 0x000ee20000300800 */
[----:B------:R-:W-:-:S03]  /*25100*/  IMAD.MOV.U32 R27, RZ, RZ, R58 ;  /* 0x000000ffff1b7224 */ /* 0x000fc600078e003a */
[----:B------:R-:W3:Y:S04]  /*25110*/  LDL.LU R34, [R1+0xe5c] ;  /* 0x000e5c0001227983 */ /* 0x000ee80000300800 */
[----:B------:R1:W-:Y:S04]  /*25120*/  LDGSTS.E [R25+0x13e00], desc[UR28][R26.64], P4 ;  /* 0x13e000001a197fae */ /* 0x0003e8000a1a101c */
[----:B------:R-:W3:Y:S01]  /*25130*/  LDL.LU R25, [R1+0xe7c] ;  /* 0x000e7c0001197983 */ /* 0x000ee20000300800 */
[----:B------:R-:W-:Y:S01]  /*25140*/  LOP3.LUT R24, R24, 0x60, RZ, 0x3c, !PT ;  /* 0x0000006018187812 */ /* 0x000fe200078e3cff */
[----:B-1----:R-:W-:Y:S01]  /*25150*/  IMAD.MOV.U32 R26, RZ, RZ, R54 ;  /* 0x000000ffff1a7224 */ /* 0x002fe200078e0036 */
[----:B------:R-:W-:-:S02]  /*25160*/  MOV R27, R55 ;  /* 0x00000037001b7202 */ /* 0x000fc40000000f00 */
[----:B------:R-:W-:-:S05]  /*25170*/  IADD3 R24, PT, PT, R24, UR7, RZ ;  /* 0x0000000718187c10 */ /* 0x000fca000fffe0ff */
[----:B------:R1:W-:Y:S01]  /*25180*/  LDGSTS.E [R24+0x10300], desc[UR28][R26.64], P4 ;  /* 0x103000001a187fae */ /* 0x0003e2000a1a101c */
[----:B------:R-:W-:Y:S01]  /*25190*/  IADD3 R50, P0, PT, R50, R245, RZ ;  /* 0x000000f532327210 */ /* 0x000fe20007f1e0ff */
[----:B------:R-:W-:-:S04]  /*251a0*/  IMAD.X R53, R53, 0x1, R244, P1 ;  /* 0x0000000135357824 */ /* 0x000fc800008e06f4 */
[----:B------:R-:W-:Y:S04]  /*251b0*/  STL [R1+0xdbc], R50 ;  /* 0x000dbc3201007387 */ /* 0x000fe80000100800 */
[----:B------:R1:W-:Y:S04]  /*251c0*/  STL [R1+0xd98], R53 ;  /* 0x000d983501007387 */ /* 0x0003e80000100800 */
[----:B------:R-:W3:Y:S01]  /*251d0*/  LDL.LU R58, [R1+0xe58] ;  /* 0x000e5800013a7983 */ /* 0x000ee20000300800 */
[----:B------:R-:W-:Y:S01]  /*251e0*/  IADD3 R48, P1, PT, R48, R245, RZ ;  /* 0x000000f530307210 */ /* 0x000fe20007f3e0ff */
[----:B------:R-:W-:-:S04]  /*251f0*/  IMAD.X R51, R51, 0x1, R244, P0 ;  /* 0x0000000133337824 */ /* 0x000fc800000e06f4 */
[----:B------:R-:W-:Y:S01]  /*25200*/  STL [R1+0xddc], R48 ;  /* 0x000ddc3001007387 */ /* 0x000fe20000100800 */
[----:B-1----:R-:W-:-:S03]  /*25210*/  MOV R27, R53 ;  /* 0x00000035001b7202 */ /* 0x002fc60000000f00 */
[----:B------:R1:W-:Y:S04]  /*25220*/  STL [R1+0xdb8], R51 ;  /* 0x000db83301007387 */ /* 0x0003e80000100800 */
[----:B------:R-:W3:Y:S04]  /*25230*/  LDL.LU R53, [R1+0xe9c] ;  /* 0x000e9c0001357983 */ /* 0x000ee80000300800 */
[----:B------:R-:W3:Y:S01]  /*25240*/  LDL.LU R55, [R1+0xe78] ;  /* 0x000e780001377983 */ /* 0x000ee20000300800 */
[----:B------:R-:W-:-:S05]  /*25250*/  IMAD.MOV.U32 R26, RZ, RZ, R52 ;  /* 0x000000ffff1a7224 */ /* 0x000fca00078e0034 */
[----:B------:R1:W-:Y:S01]  /*25260*/  LDGSTS.E [R24+0x10700], desc[UR28][R26.64], P4 ;  /* 0x107000001a187fae */ /* 0x0003e2000a1a101c */
[----:B--2---:R-:W-:Y:S01]  /*25270*/  IADD3 R37, P0, PT, R37, R245, RZ ;  /* 0x000000f525257210 */ /* 0x004fe20007f1e0ff */
[----:B------:R-:W-:-:S04]  /*25280*/  IMAD.X R49, R49, 0x1, R244, P1 ;  /* 0x0000000131317824 */ /* 0x000fc800008e06f4 */
[----:B------:R-:W-:Y:S01]  /*25290*/  STL [R1+0xdfc], R37 ;  /* 0x000dfc2501007387 */ /* 0x000fe20000100800 */
[----:B-1----:R-:W-:Y:S01]  /*252a0*/  MOV R27, R51 ;  /* 0x00000033001b7202 */ /* 0x002fe20000000f00 */
[----:B------:R-:W-:Y:S02]  /*252b0*/  IMAD.MOV.U32 R26, RZ, RZ, R50 ;  /* 0x000000ffff1a7224 */ /* 0x000fe400078e0032 */
[----:B------:R1:W-:Y:S04]  /*252c0*/  STL [R1+0xdd8], R49 ;  /* 0x000dd83101007387 */ /* 0x0003e80000100800 */
[----:B------:R-:W2:Y:S04]  /*252d0*/  LDL.LU R51, [R1+0xebc] ;  /* 0x000ebc0001337983 */ /* 0x000ea80000300800 */
[----:B------:R1:W-:Y:S01]  /*252e0*/  LDGSTS.E [R24+0x10b00], desc[UR28][R26.64], P4 ;  /* 0x10b000001a187fae */ /* 0x0003e2000a1a101c */
[----:B------:R-:W-:Y:S01]  /*252f0*/  IMAD.X R39, R39, 0x1, R244, P0 ;  /* 0x0000000127277824 */ /* 0x000fe200000e06f4 */
[----:B------:R-:W-:-:S02]  /*25300*/  IADD3 R33, P1, PT, R33, R245, RZ ;  /* 0x000000f521217210 */ /* 0x000fc40007f3e0ff */
[----:B----4-:R-:W-:-:S03]  /*25310*/  IADD3 R36, P0, PT, R36, R245, RZ ;  /* 0x000000f524247210 */ /* 0x010fc60007f1e0ff */
[----:B------:R-:W-:Y:S04]  /*25320*/  STL [R1+0xe1c], R33 ;  /* 0x000e1c2101007387 */ /* 0x000fe80000100800 */
[----:B------:R4:W-:Y:S01]  /*25330*/  STL [R1+0xdf8], R39 ;  /* 0x000df82701007387 */ /* 0x0009e20000100800 */
[----:B------:R-:W-:-:S03]  /*25340*/  IMAD.X R35, R35, 0x1, R244, P1 ;  /* 0x0000000123237824 */ /* 0x000fc600008e06f4 */
[----:B------:R-:W2:Y:S01]  /*25350*/  LDL.LU R54, [R1+0xe98] ;  /* 0x000e980001367983 */ /* 0x000ea20000300800 */
[----:B-1----:R-:W-:Y:S01]  /*25360*/  IMAD.MOV.U32 R26, RZ, RZ, R48 ;  /* 0x000000ffff1a7224 */ /* 0x002fe200078e0030 */
[----:B------:R-:W-:Y:S02]  /*25370*/  MOV R27, R49 ;  /* 0x00000031001b7202 */ /* 0x000fe40000000f00 */
[----:B------:R-:W-:Y:S04]  /*25380*/  STL [R1+0xe3c], R36 ;  /* 0x000e3c2401007387 */ /* 0x000fe80000100800 */
[----:B------:R1:W-:Y:S04]  /*25390*/  STL [R1+0xe18], R35 ;  /* 0x000e182301007387 */ /* 0x0003e80000100800 */
[----:B------:R-:W2:Y:S04]  /*253a0*/  LDL.LU R52, [R1+0xeb8] ;  /* 0x000eb80001347983 */ /* 0x000ea80000300800 */
[----:B------:R-:W2:Y:S04]  /*253b0*/  LDL.LU R49, [R1+0xedc] ;  /* 0x000edc0001317983 */ /* 0x000ea80000300800 */
[----:B------:R1:W-:Y:S02]  /*253c0*/  LDGSTS.E [R24+0x10f00], desc[UR28][R26.64], P4 ;  /* 0x10f000001a187fae */ /* 0x0003e4000a1a101c */
[----:B-1----:R-:W-:Y:S01]  /*253d0*/  MOV R27, R39 ;  /* 0x00000027001b7202 */ /* 0x002fe20000000f00 */
[----:B------:R-:W-:Y:S01]  /*253e0*/  IMAD.MOV.U32 R26, RZ, RZ, R37 ;  /* 0x000000ffff1a7224 */ /* 0x000fe200078e0025 */
[----:B----4-:R-:W4:Y:S04]  /*253f0*/  LDL.LU R39, [R1+0xefc] ;  /* 0x000efc0001277983 */ /* 0x010f280000300800 */
[----:B------:R-:W4:Y:S01]  /*25400*/  LDL.LU R50, [R1+0xed8] ;  /* 0x000ed80001327983 */ /* 0x000f220000300800 */
[----:B---3--:R-:W-:-:S03]  /*25410*/  IMAD.X R38, R38, 0x1, R244, P0 ;  /* 0x0000000126267824 */ /* 0x008fc600000e06f4 */
[----:B------:R1:W-:Y:S01]  /*25420*/  LDGSTS.E [R24+0x11300], desc[UR28][R26.64], P4 ;  /* 0x113000001a187fae */ /* 0x0003e2000a1a101c */
[----:B------:R-:W-:-:S05]  /*25430*/  IADD3 R34, P1, PT, R34, R245, RZ ;  /* 0x000000f522227210 */ /* 0x000fca0007f3e0ff */
[----:B------:R-:W-:Y:S04]  /*25440*/  STL [R1+0xe5c], R34 ;  /* 0x000e5c2201007387 */ /* 0x000fe80000100800 */
[----:B------:R3:W-:Y:S01]  /*25450*/  STL [R1+0xe38], R38 ;  /* 0x000e382601007387 */ /* 0x0007e20000100800 */
[----:B-1----:R-:W-:Y:S01]  /*25460*/  IMAD.MOV.U32 R26, RZ, RZ, R33 ;  /* 0x000000ffff1a7224 */ /* 0x002fe200078e0021 */
[----:B------:R-:W-:Y:S02]  /*25470*/  MOV R27, R35 ;  /* 0x00000023001b7202 */ /* 0x000fe40000000f00 */
[----:B------:R-:W4:Y:S04]  /*25480*/  LDL.LU R48, [R1+0xef8] ;  /* 0x000ef80001307983 */ /* 0x000f280000300800 */
[----:B------:R-:W4:Y:S01]  /*25490*/  LDL.LU R37, [R1+0xf1c] ;  /* 0x000f1c0001257983 */ /* 0x000f220000300800 */
[----:B------:R-:W-:-:S03]  /*254a0*/  IADD3 R25, P0, PT, R25, R245, RZ ;  /* 0x000000f519197210 */ /* 0x000fc60007f1e0ff */
[----:B------:R-:W4:Y:S04]  /*254b0*/  LDL.LU R35, [R1+0xf3c] ;  /* 0x000f3c0001237983 */ /* 0x000f280000300800 */
[----:B------:R1:W-:Y:S04]  /*254c0*/  LDGSTS.E [R24+0x11700], desc[UR28][R26.64], P4 ;  /* 0x117000001a187fae */ /* 0x0003e8000a1a101c */
[----:B------:R-:W4:Y:S01]  /*254d0*/  LDL.LU R33, [R1+0xf5c] ;  /* 0x000f5c0001217983 */ /* 0x000f220000300800 */
[----:B-1----:R-:W-:-:S03]  /*254e0*/  MOV R27, R38 ;  /* 0x00000026001b7202 */ /* 0x002fc60000000f00 */
[----:B---3--:R-:W3:Y:S01]  /*254f0*/  LDL.LU R38, [R1+0xf18] ;  /* 0x000f180001267983 */ /* 0x008ee20000300800 */
[----:B------:R-:W-:-:S03]  /*25500*/  IMAD.MOV.U32 R26, RZ, RZ, R36 ;  /* 0x000000ffff1a7224 */ /* 0x000fc600078e0024 */
[----:B------:R1:W-:Y:S04]  /*25510*/  STL [R1+0xe7c], R25 ;  /* 0x000e7c1901007387 */ /* 0x0003e80000100800 */
[----:B------:R1:W-:Y:S02]  /*25520*/  LDGSTS.E [R24+0x11b00], desc[UR28][R26.64], P4 ;  /* 0x11b000001a187fae */ /* 0x0003e4000a1a101c */
[----:B-1----:R-:W-:Y:S02]  /*25530*/  IMAD.MOV.U32 R26, RZ, RZ, R34 ;  /* 0x000000ffff1a7224 */ /* 0x002fe400078e0022 */
[----:B------:R-:W-:-:S05]  /*25540*/  IMAD.X R58, R58, 0x1, R244, P1 ;  /* 0x000000013a3a7824 */ /* 0x000fca00008e06f4 */
[----:B------:R-:W-:Y:S04]  /*25550*/  STL [R1+0xe58], R58 ;  /* 0x000e583a01007387 */ /* 0x000fe80000100800 */
[----:B------:R-:W3:Y:S04]  /*25560*/  LDL.LU R36, [R1+0xf38] ;  /* 0x000f380001247983 */ /* 0x000ee80000300800 */
[----:B------:R-:W3:Y:S01]  /*25570*/  LDL.LU R34, [R1+0xf58] ;  /* 0x000f580001227983 */ /* 0x000ee20000300800 */
[----:B------:R-:W-:Y:S02]  /*25580*/  MOV R27, R58 ;  /* 0x0000003a001b7202 */ /* 0x000fe40000000f00 */
[----:B------:R-:W-:-:S03]  /*25590*/  IADD3 R53, P1, PT, R53, R245, RZ ;  /* 0x000000f535357210 */ /* 0x000fc60007f3e0ff */
[----:B------:R1:W-:Y:S01]  /*255a0*/  LDGSTS.E [R24+0x11f00], desc[UR28][R26.64], P4 ;  /* 0x11f000001a187fae */ /* 0x0003e2000a1a101c */
[----:B------:R-:W-:-:S03]  /*255b0*/  IMAD.X R55, R55, 0x1, R244, P0 ;  /* 0x0000000137377824 */ /* 0x000fc600000e06f4 */
[----:B------:R-:W-:Y:S04]  /*255c0*/  STL [R1+0xe9c], R53 ;  /* 0x000e9c3501007387 */ /* 0x000fe80000100800 */
[----:B------:R-:W-:Y:S01]  /*255d0*/  STL [R1+0xe78], R55 ;  /* 0x000e783701007387 */ /* 0x000fe20000100800 */
[----:B-1----:R-:W-:-:S03]  /*255e0*/  MOV R26, R25 ;  /* 0x00000019001a7202 */ /* 0x002fc60000000f00 */
[----:B------:R-:W3:Y:S01]  /*255f0*/  LDL R25, [R1+0xf68] ;  /* 0x000f680001197983 */ /* 0x000ee20000100800 */
[----:B------:R-:W-:-:S05]  /*25600*/  IMAD.MOV.U32 R27, RZ, RZ, R55 ;  /* 0x000000ffff1b7224 */ /* 0x000fca00078e0037 */
[----:B------:R1:W-:Y:S01]  /*25610*/  LDGSTS.E [R24+0x12300], desc[UR28][R26.64], P4 ;  /* 0x123000001a187fae */ /* 0x0003e2000a1a101c */
[----:B--2---:R-:W-:Y:S02]  /*25620*/  IADD3 R51, P0, PT, R51, R245, RZ ;  /* 0x000000f533337210 */ /* 0x004fe40007f1e0ff */
[----:B-1----:R-:W-:Y:S01]  /*25630*/  MOV R26, R53 ;  /* 0x00000035001a7202 */ /* 0x002fe20000000f00 */
[----:B------:R-:W-:-:S04]  /*25640*/  IMAD.X R54, R54, 0x1, R244, P1 ;  /* 0x0000000136367824 */ /* 0x000fc800008e06f4 */
[----:B------:R-:W-:-:S05]  /*25650*/  IMAD.MOV.U32 R27, RZ, RZ, R54 ;  /* 0x000000ffff1b7224 */ /* 0x000fca00078e0036 */
[----:B------:R1:W-:Y:S01]  /*25660*/  LDGSTS.E [R24+0x12700], desc[UR28][R26.64], P4 ;  /* 0x127000001a187fae */ /* 0x0003e2000a1a101c */
[----:B------:R-:W-:Y:S01]  /*25670*/  IMAD.X R52, R52, 0x1, R244, P0 ;  /* 0x0000000134347824 */ /* 0x000fe200000e06f4 */
[----:B------:R-:W-:Y:S02]  /*25680*/  IADD3 R49, P1, PT, R49, R245, RZ ;  /* 0x000000f531317210 */ /* 0x000fe40007f3e0ff */
[----:B-1----:R-:W-:Y:S01]  /*25690*/  MOV R26, R51 ;  /* 0x00000033001a7202 */ /* 0x002fe20000000f00 */
[----:B------:R-:W-:-:S05]  /*256a0*/  IMAD.MOV.U32 R27, RZ, RZ, R52 ;  /* 0x000000ffff1b7224 */ /* 0x000fca00078e0034 */
[----:B------:R1:W-:Y:S01]  /*256b0*/  LDGSTS.E [R24+0x12b00], desc[UR28][R26.64], P4 ;  /* 0x12b000001a187fae */ /* 0x0003e2000a1a101c */
[----:B----4-:R-:W-:Y:S01]  /*256c0*/  IADD3 R39, P0, PT, R39, R245, RZ ;  /* 0x000000f527277210 */ /* 0x010fe20007f1e0ff */
[----:B------:R-:W-:Y:S01]  /*256d0*/  IMAD.X R50, R50, 0x1, R244, P1 ;  /* 0x0000000132327824 */ /* 0x000fe200008e06f4 */
[----:B-1----:R-:W-:-:S03]  /*256e0*/  MOV R26, R49 ;  /* 0x00000031001a7202 */ /* 0x002fc60000000f00 */
[----:B------:R-:W-:Y:S01]  /*256f0*/  IMAD.MOV.U32 R27, RZ, RZ, R50 ;  /* 0x000000ffff1b7224 */ /* 0x000fe200078e0032 */
[----:B------:R-:W-:Y:S04]  /*25700*/  STL [R1+0xebc], R51 ;  /* 0x000ebc3301007387 */ /* 0x000fe80000100800 */
[----:B------:R1:W-:Y:S01]  /*25710*/  LDGSTS.E [R24+0x12f00], desc[UR28][R26.64], P4 ;  /* 0x12f000001a187fae */ /* 0x0003e2000a1a101c */
[----:B------:R-:W-:Y:S01]  /*25720*/  IMAD.X R48, R48, 0x1, R244, P0 ;  /* 0x0000000130307824 */ /* 0x000fe200000e06f4 */
[-C--:B------:R-:W-:Y:S01]  /*25730*/  IADD3 R37, P1, PT, R37, R245.reuse, RZ ;  /* 0x000000f525257210 */ /* 0x080fe20007f3e0ff */
[----:B-1----:R-:W-:Y:S02]  /*25740*/  IMAD.MOV.U32 R26, RZ, RZ, R39 ;  /* 0x000000ffff1a7224 */ /* 0x002fe400078e0027 */
[----:B------:R-:W-:Y:S01]  /*25750*/  IMAD.MOV.U32 R27, RZ, RZ, R48 ;  /* 0x000000ffff1b7224 */ /* 0x000fe200078e0030 */
[----:B------:R-:W-:Y:S01]  /*25760*/  STL [R1+0xe98], R54 ;  /* 0x000e983601007387 */ /* 0x000fe20000100800 */
[----:B------:R-:W-:-:S03]  /*25770*/  IADD3 R35, P2, PT, R35, R245, RZ ;  /* 0x000000f523237210 */ /* 0x000fc60007f5e0ff */
[----:B------:R-:W-:Y:S01]  /*25780*/  STL [R1+0xedc], R49 ;  /* 0x000edc3101007387 */ /* 0x000fe20000100800 */
[----:B------:R-:W-:Y:S01]  /*25790*/  IMAD.MOV.U32 R208, RZ, RZ, R61 ;  /* 0x000000ffffd07224 */ /* 0x000fe200078e003d */
[----:B------:R-:W-:Y:S02]  /*257a0*/  MOV R210, R57 ;  /* 0x0000003900d27202 */ /* 0x000fe40000000f00 */
[----:B------:R-:W-:Y:S01]  /*257b0*/  STL [R1+0xeb8], R52 ;  /* 0x000eb83401007387 */ /* 0x000fe20000100800 */
[----:B------:R-:W-:Y:S01]  /*257c0*/  IADD3 R33, P0, PT, R33, R245, RZ ;  /* 0x000000f521217210 */ /* 0x000fe20007f1e0ff */
[----:B------:R-:W-:Y:S02]  /*257d0*/  IMAD.MOV.U32 R209, RZ, RZ, R60 ;  /* 0x000000ffffd17224 */ /* 0x000fe400078e003c */
[----:B------:R-:W-:Y:S01]  /*257e0*/  STL [R1+0xefc], R39 ;  /* 0x000efc2701007387 */ /* 0x000fe20000100800 */
[----:B------:R-:W-:-:S03]  /*257f0*/  IMAD.MOV.U32 R211, RZ, RZ, R56 ;  /* 0x000000ffffd37224 */ /* 0x000fc600078e0038 */
[----:B------:R1:W-:Y:S01]  /*25800*/  LDGSTS.E [R24+0x13300], desc[UR28][R26.64], P4 ;  /* 0x133000001a187fae */ /* 0x0003e2000a1a101c */
[----:B---3--:R-:W-:-:S03]  /*25810*/  IMAD.X R38, R38, 0x1, R244, P1 ;  /* 0x0000000126267824 */ /* 0x008fc600008e06f4 */
[----:B------:R-:W-:Y:S04]  /*25820*/  STL [R1+0xed8], R50 ;  /* 0x000ed83201007387 */ /* 0x000fe80000100800 */
[----:B------:R-:W-:Y:S01]  /*25830*/  STL [R1+0xf1c], R37 ;  /* 0x000f1c2501007387 */ /* 0x000fe20000100800 */
[----:B-1----:R-:W-:Y:S02]  /*25840*/  IMAD.MOV.U32 R26, RZ, RZ, R37 ;  /* 0x000000ffff1a7224 */ /* 0x002fe400078e0025 */
[----:B------:R-:W-:Y:S01]  /*25850*/  IMAD.MOV.U32 R27, RZ, RZ, R38 ;  /* 0x000000ffff1b7224 */ /* 0x000fe200078e0026 */
[----:B------:R-:W-:Y:S04]  /*25860*/  STL [R1+0xef8], R48 ;  /* 0x000ef83001007387 */ /* 0x000fe80000100800 */
[----:B------:R-:W-:Y:S04]  /*25870*/  STL [R1+0xf3c], R35 ;  /* 0x000f3c2301007387 */ /* 0x000fe80000100800 */
[----:B------:R-:W-:Y:S04]  /*25880*/  STL [R1+0xf5c], R33 ;  /* 0x000f5c2101007387 */ /* 0x000fe80000100800 */
[----:B------:R-:W-:Y:S04]  /*25890*/  STL [R1+0xf18], R38 ;  /* 0x000f182601007387 */ /* 0x000fe80000100800 */
[----:B------:R1:W-:Y:S01]  /*258a0*/  LDGSTS.E [R24+0x13700], desc[UR28][R26.64], P4 ;  /* 0x137000001a187fae */ /* 0x0003e2000a1a101c */
[----:B------:R-:W-:Y:S01]  /*258b0*/  VIADD R32, R32, 0x1 ;  /* 0x0000000120207836 */ /* 0x000fe20000000000 */
[----:B-1----:R-:W-:-:S02]  /*258c0*/  MOV R26, R35 ;  /* 0x00000023001a7202 */ /* 0x002fc40000000f00 */
[----:B------:R-:W-:-:S05]  /*258d0*/  IADD3.X R36, PT, PT, R36, R244, RZ, P2, !PT ;  /* 0x000000f424247210 */ /* 0x000fca00017fe4ff */
[----:B------:R1:W-:Y:S01]  /*258e0*/  STL [R1+0xf38], R36 ;  /* 0x000f382401007387 */ /* 0x0003e20000100800 */
[----:B------:R-:W-:Y:S01]  /*258f0*/  IMAD.MOV.U32 R27, RZ, RZ, R36 ;  /* 0x000000ffff1b7224 */ /* 0x000fe200078e0024 */
[----:B------:R-:W-:-:S04]  /*25900*/  IADD3.X R34, PT, PT, R34, R244, RZ, P0, !PT ;  /* 0x000000f422227210 */ /* 0x000fc800007fe4ff */
[----:B------:R2:W-:Y:S01]  /*25910*/  LDGSTS.E [R24+0x13b00], desc[UR28][R26.64], P4 ;  /* 0x13b000001a187fae */ /* 0x0005e2000a1a101c */
[----:B-1----:R-:W-:Y:S03]  /*25920*/  HMMA.1688.F32.TF32 R36, R220, R194, R208 ;  /* 0x000000c2dc24723c */ /* 0x002fe600000810d0 */
[----:B------:R1:W-:Y:S04]  /*25930*/  STL [R1+0xf58], R34 ;  /* 0x000f582201007387 */ /* 0x0003e80000100800 */
[----:B------:R1:W-:Y:S01]  /*25940*/  STL [R1+0x95c], R32 ;  /* 0x00095c2001007387 */ /* 0x0003e20000100800 */
[----:B------:R-:W-:-:S11]  /*25950*/  ISETP.NE.U32.AND P0, PT, R32, R25, PT ;  /* 0x000000192000720c */ /* 0x000fd60003f05070 */
[----:B------:R1:W-:Y:S04]  /*25960*/  STL.64 [R1+0x420], R36 ;  /* 0x0004202401007387 */ /* 0x0003e80000100a00 */
[----:B------:R1:W-:Y:S01]  /*25970*/  STL.64 [R1+0x428], R38 ;  /* 0x0004282601007387 */ /* 0x0003e20000100a00 */
[----:B--2---:R-:W-:Y:S01]  /*25980*/  IMAD.MOV.U32 R26, RZ, RZ, R33 ;  /* 0x000000ffff1a7224 */ /* 0x004fe200078e0021 */
[----:B------:R-:W-:-:S05]  /*25990*/  MOV R27, R34 ;  /* 0x00000022001b7202 */ /* 0x000fca0000000f00 */
[----:B------:R1:W-:Y:S04]  /*259a0*/  LDGSTS.E [R24+0x13f00], desc[UR28][R26.64], P4 ;  /* 0x13f000001a187fae */ /* 0x0003e8000a1a101c */
[----:B------:R-:W0:Y:S01]  /*259b0*/  LDGDEPBAR ;  /* 0x00000000000079af */ /* 0x000e220000000000 */
[----:B------:R-:W-:Y:S05]  /*259c0*/  @P0 BRA `(.L_x_1) ;  /* 0xfffffeb000240947 */ /* 0x000fea000383ffff */
.L_x_0:
[----:B-1----:R-:W2:Y:S01]  /*259d0*/  LDL.LU R26, [R1+0xf7c] ;  /* 0x000f7c00011a7983 */ /* 0x002ea20000300800 */
[----:B------:R-:W-:-:S04]  /*259e0*/  DEPBAR.LE SB0, 0x0 ;  /* 0x000080000000791a */ /* 0x000fc80000000000 */
[----:B------:R-:W3:Y:S01]  /*259f0*/  LDL.LU R25, [R1+0xf78] ;  /* 0x000f780001197983 */ /* 0x000ee20000300800 */
[----:B------:R-:W1:Y:S01]  /*25a00*/  LDCU UR5, c[0x0][0x39c] ;  /* 0x00007380ff0577ac */ /* 0x000e620008000800 */
[----:B------:R-:W4:Y:S01]  /*25a10*/  S2R R32, SR_TID.X ;  /* 0x0000000000207919 */ /* 0x000f220000002100 */
[----:B------:R-:W1:Y:S01]  /*25a20*/  S2R R24, SR_TID.X ;  /* 0x0000000000187919 */ /* 0x000e620000002100 */
[----:B-----5:R-:W-:Y:S01]  /*25a30*/  MOV R34, R80 ;  /* 0x0000005000227202 */ /* 0x020fe20000000f00 */
[----:B------:R-:W-:Y:S02]  /*25a40*/  IMAD.MOV.U32 R35, RZ, RZ, R82 ;  /* 0x000000ffff237224 */ /* 0x000fe400078e0052 */
[----:B------:R-:W-:Y:S01]  /*25a50*/  IMAD.MOV.U32 R51, RZ, RZ, R67 ;  /* 0x000000ffff337224 */ /* 0x000fe200078e0043 */
[----:B------:R-:W-:Y:S01]  /*25a60*/  MOV R50, R65 ;  /* 0x0000004100327202 */ /* 0x000fe20000000f00 */
[----:B------:R-:W-:Y:S02]  /*25a70*/  IMAD.MOV.U32 R48, RZ, RZ, R173 ;  /* 0x000000ffff307224 */ /* 0x000fe400078e00ad */
[----:B------:R-:W-:Y:S01]  /*25a80*/  IMAD.MOV.U32 R49, RZ, RZ, R175 ;  /* 0x000000ffff317224 */ /* 0x000fe200078e00af */
[----:B------:R-:W-:Y:S01]  /*25a90*/  MOV R53, R139 ;  /* 0x0000008b00357202 */ /* 0x000fe20000000f00 */
[----:B------:R-:W-:Y:S01]  /*25aa0*/  IMAD.MOV.U32 R52, RZ, RZ, R137 ;  /* 0x000000ffff347224 */ /* 0x000fe200078e0089 */
[----:B------:R-:W-:Y:S01]  /*25ab0*/  MOV R122, R165 ;  /* 0x000000a5007a7202 */ /* 0x000fe20000000f00 */
[----:B------:R-:W-:Y:S01]  /*25ac0*/  IMAD.MOV.U32 R120, RZ, RZ, R241 ;  /* 0x000000ffff787224 */ /* 0x000fe200078e00f1 */
[----:B------:R-:W1:Y:S01]  /*25ad0*/  LDCU UR32, c[0x0][0x3b4] ;  /* 0x00007680ff2077ac */ /* 0x000e620008000800 */
[----:B------:R-:W-:-:S02]  /*25ae0*/  IMAD.MOV.U32 R121, RZ, RZ, R243 ;  /* 0x000000ffff797224 */ /* 0x000fc400078e00f3 */
[----:B------:R-:W-:Y:S01]  /*25af0*/  IMAD.MOV.U32 R123, RZ, RZ, R167 ;  /* 0x000000ffff7b7224 */ /* 0x000fe200078e00a7 */
[----:B------:R-:W-:Y:S01]  /*25b00*/  MOV R125, R147 ;  /* 0x00000093007d7202 */ /* 0x000fe20000000f00 */
[----:B------:R-:W-:Y:S01]  /*25b10*/  IMAD.MOV.U32 R124, RZ, RZ, R145 ;  /* 0x000000ffff7c7224 */ /* 0x000fe200078e0091 */
[----:B------:R-:W-:Y:S01]  /*25b20*/  MOV R185, R251 ;  /* 0x000000fb00b97202 */ /* 0x000fe20000000f00 */
[----:B------:R-:W-:Y:S01]  /*25b30*/  IMAD.MOV.U32 R184, RZ, RZ, R249 ;  /* 0x000000ffffb87224 */ /* 0x000fe200078e00f9 */
[----:B------:R-:W-:Y:S01]  /*25b40*/  MOV R194, R156 ;  /* 0x0000009c00c27202 */ /* 0x000fe20000000f00 */
[----:B------:R-:W-:Y:S01]  /*25b50*/  IMAD.MOV.U32 R192, RZ, RZ, R76 ;  /* 0x000000ffffc07224 */ /* 0x000fe200078e004c */
[----:B------:R-:W2:Y:S01]  /*25b60*/  LDCU.64 UR42, c[0x0][0x390] ;  /* 0x00007200ff2a77ac */ /* 0x000ea20008000a00 */
[----:B------:R-:W-:Y:S02]  /*25b70*/  IMAD.MOV.U32 R193, RZ, RZ, R78 ;  /* 0x000000ffffc17224 */ /* 0x000fe400078e004e */
[----:B------:R-:W-:Y:S01]  /*25b80*/  IMAD.MOV.U32 R195, RZ, RZ, R158 ;  /* 0x000000ffffc37224 */ /* 0x000fe200078e009e */
[----:B------:R-:W2:Y:S01]  /*25b90*/  LDCU.64 UR36, c[0x0][0x390] ;  /* 0x00007200ff2477ac */ /* 0x000ea20008000a00 */
[C---:B----4-:R-:W-:Y:S01]  /*25ba0*/  IMAD.SHL.U32 R2, R32.reuse, 0x10, RZ ;  /* 0x0000001020027824 */ /* 0x050fe200078e00ff */
[----:B------:R-:W-:Y:S01]  /*25bb0*/  SHF.L.U32 R0, R32, 0x5, RZ ;  /* 0x0000000520007819 */ /* 0x000fe200000006ff */
[----:B------:R-:W4:Y:S01]  /*25bc0*/  LDCU.64 UR40, c[0x0][0x390] ;  /* 0x00007200ff2877ac */ /* 0x000f220008000a00 */
[----:B-1----:R-:W-:-:S02]  /*25bd0*/  LOP3.LUT R24, R24, 0x20, RZ, 0xc0, !PT ;  /* 0x0000002018187812 */ /* 0x002fc400078ec0ff */
[----:B------:R-:W-:Y:S01]  /*25be0*/  LOP3.LUT R2, R2, 0xf0, RZ, 0xc0, !PT ;  /* 0x000000f002027812 */ /* 0x000fe200078ec0ff */
[----:B------:R-:W1:Y:S01]  /*25bf0*/  LDCU.64 UR44, c[0x0][0x390] ;  /* 0x00007200ff2c77ac */ /* 0x000e620008000a00 */
[----:B------:R-:W-:Y:S01]  /*25c00*/  LOP3.LUT R0, R0, 0x200, RZ, 0xc0, !PT ;  /* 0x0000020000007812 */ /* 0x000fe200078ec0ff */
[----:B------:R-:W1:Y:S03]  /*25c10*/  LDCU.64 UR30, c[0x0][0x398] ;  /* 0x00007300ff1e77ac */ /* 0x000e660008000a00 */
[----:B------:R-:W-:Y:S01]  /*25c20*/  IADD3 R0, PT, PT, R0, UR4, R2 ;  /* 0x0000000400007c10 */ /* 0x000fe2000fffe002 */
[----:B------:R-:W1:Y:S01]  /*25c30*/  LDCU UR46, c[0x0][0x3b8] ;  /* 0x00007700ff2e77ac */ /* 0x000e620008000800 */
[----:B------:R-:W-:-:S03]  /*25c40*/  LOP3.LUT R32, R32, 0x3f, RZ, 0xc0, !PT ;  /* 0x0000003f20207812 */ /* 0x000fc600078ec0ff */
[----:B------:R-:W-:Y:S01]  /*25c50*/  IMAD R0, R24, 0x8, R0 ;  /* 0x0000000818007824 */ /* 0x000fe200078e0200 */
[----:B------:R-:W-:Y:S06]  /*25c60*/  BAR.SYNC.DEFER_BLOCKING 0x0 ;  /* 0x0000000000007b1d */ /* 0x000fec0000010000 */
[----:B------:R-:W1:Y:S01]  /*25c70*/  LDCU.64 UR34, c[0x0][0x398] ;  /* 0x00007300ff2277ac */ /* 0x000e620008000a00 */
[----:B------:R-:W1:Y:S01]  /*25c80*/  LDCU.64 UR38, c[0x0][0x398] ;  /* 0x00007300ff2677ac */ /* 0x000e620008000a00 */
[----:B------:R-:W4:Y:S01]  /*25c90*/  LDL.LU R24, [R1+0x440] ;  /* 0x0004400001187983 */ /* 0x000f220000300800 */
[----:B------:R-:W-:Y:S01]  /*25ca0*/  LEA R244, R32, UR4, 0x4 ;  /* 0x0000000420f47c11 */ /* 0x000fe2000f8e20ff */
[----:B------:R-:W1:Y:S01]  /*25cb0*/  LDCU UR52, c[0x0][0x3b8] ;  /* 0x00007700ff3477ac */ /* 0x000e620008000800 */
[----:B------:R-:W1:Y:S01]  /*25cc0*/  LDCU UR74, c[0x0][0x39c] ;  /* 0x00007380ff4a77ac */ /* 0x000e620008000800 */
[----:B------:R-:W1:Y:S01]  /*25cd0*/  LDCU.64 UR48, c[0x0][0x398] ;  /* 0x00007300ff3077ac */ /* 0x000e620008000a00 */
[----:B------:R-:W1:Y:S01]  /*25ce0*/  LDCU.64 UR50, c[0x0][0x398] ;  /* 0x00007300ff3277ac */ /* 0x000e620008000a00 */
[----:B------:R-:W1:Y:S01]  /*25cf0*/  LDCU UR73, c[0x0][0x39c] ;  /* 0x00007380ff4977ac */ /* 0x000e620008000800 */
        /* <DEDUP_REMOVED lines=44> */
[----:B--2---:R-:W-:-:S02]  /*25fc0*/  ISETP.GE.AND P5, PT, R247, R26, PT ;  /* 0x0000001af700720c */ /* 0x004fc40003fa6270 */
[C---:B---3--:R-:W-:Y:S02]  /*25fd0*/  ISETP.GE.AND P2, PT, R252.reuse, R25, PT ;  /* 0x00000019fc00720c */ /* 0x048fe40003f46270 */
[----:B------:R-:W-:Y:S01]  /*25fe0*/  MOV R65, R142 ;  /* 0x0000008e00417202 */ /* 0x000fe20000000f00 */
[----:B------:R-:W4:Y:S01]  /*25ff0*/  LDL.LU R25, [R1+0x448] ;  /* 0x0004480001197983 */ /* 0x000f220000300800 */
[----:B------:R-:W-:Y:S01]  /*26000*/  IMAD.MOV.U32 R76, RZ, RZ, R77 ;  /* 0x000000ffff4c7224 */ /* 0x000fe200078e004d */
[----:B------:R-:W-:Y:S01]  /*26010*/  MOV R78, R157 ;  /* 0x0000009d004e7202 */ /* 0x000fe20000000f00 */
[----:B------:R-:W-:Y:S01]  /*26020*/  IMAD R3, R252, UR32, RZ ;  /* 0x00000020fc037c24 */ /* 0x000fe2000f8e02ff */
[----:B------:R-:W4:Y:S01]  /*26030*/  LDL.LU R26, [R1+0x2c0] ;  /* 0x0002c000011a7983 */ /* 0x000f220000300800 */
[----:B------:R-:W-:Y:S01]  /*26040*/  IMAD.MOV.U32 R77, RZ, RZ, R79 ;  /* 0x000000ffff4d7224 */ /* 0x000fe200078e004f */
[----:B------:R-:W2:Y:S01]  /*26050*/  LDCU.64 UR32, c[0x0][0x398] ;  /* 0x00007300ff2077ac */ /* 0x000ea20008000a00 */
[----:B------:R-:W-:Y:S01]  /*26060*/  VIADD R2, R247, 0x1 ;  /* 0x00000001f7027836 */ /* 0x000fe20000000000 */
[----:B------:R-:W4:Y:S01]  /*26070*/  LDL.LU R27, [R1+0x2c8] ;  /* 0x0002c800011b7983 */ /* 0x000f220000300800 */
[----:B------:R-:W3:Y:S03]  /*26080*/  LDCU UR4, c[0x0][0x398] ;  /* 0x00007300ff0477ac */ /* 0x000ee60008000800 */
[----:B------:R-:W2:Y:S01]  /*26090*/  LDL.LU R32, [R1+0x90] ;  /* 0x0000900001207983 */ /* 0x000ea20000300800 */
[----:B------:R-:W-:Y:S01]  /*260a0*/  IMAD.MOV.U32 R79, RZ, RZ, R159 ;  /* 0x000000ffff4f7224 */ /* 0x000fe200078e009f */
[----:B------:R-:W-:Y:S01]  /*260b0*/  ISETP.GE.AND P0, PT, R2, UR5, PT ;  /* 0x0000000502007c0c */ /* 0x000fe2000bf06270 */
[----:B------:R-:W1:Y:S01]  /*260c0*/  LDCU UR5, c[0x0][0x398] ;  /* 0x00007300ff0577ac */ /* 0x000e620008000800 */
[----:B------:R-:W2:Y:S04]  /*260d0*/  LDL.LU R33, [R1+0x98] ;  /* 0x0000980001217983 */ /* 0x000ea80000300800 */
[----:B----4-:R4:W-:Y:S01]  /*260e0*/  STSM.16.M88.4 [R0], R24 ;  /* 0x0000001800007844 */ /* 0x0109e20000000200 */
[----:B------:R-:W-:Y:S06]  /*260f0*/  BAR.SYNC.DEFER_BLOCKING 0x0 ;  /* 0x0000000000007b1d */ /* 0x000fec0000010000 */
[----:B----4-:R-:W4:Y:S04]  /*26100*/  LDL.LU R26, [R1] ;  /* 0x00000000011a7983 */ /* 0x010f280000300800 */
[----:B------:R-:W4:Y:S04]  /*26110*/  LDL.LU R27, [R1+0x8] ;  /* 0x00000800011b7983 */ /* 0x000f280000300800 */
[----:B------:R-:W1:Y:S01]  /*26120*/  LDS.128 R36, [R244] ;  /* 0x00000000f4247984 */ /* 0x000e620000000c00 */
[----:B------:R-:W-:Y:S06]  /*26130*/  BAR.SYNC.DEFER_BLOCKING 0x0 ;  /* 0x0000000000007b1d */ /* 0x000fec0000010000 */
[----:B--2---:R-:W-:Y:S02]  /*26140*/  STSM.16.M88.4 [R0], R32 ;  /* 0x0000002000007844 */ /* 0x004fe40000000200 */
[----:B------:R-:W-:Y:S06]  /*26150*/  BAR.SYNC.DEFER_BLOCKING 0x0 ;  /* 0x0000000000007b1d */ /* 0x000fec0000010000 */
[----:B------:R-:W2:Y:S04]  /*26160*/  LDS.128 R32, [R244] ;  /* 0x00000000f4207984 */ /* 0x000ea80000000c00 */
[----:B-1----:R-:W-:Y:S04]  /*26170*/  STL.64 [R1+0x1d0], R36 ;  /* 0x0001d02401007387 */ /* 0x002fe80000100a00 */
[----:B------:R-:W-:Y:S01]  /*26180*/  STL.64 [R1+0x1d8], R38 ;  /* 0x0001d82601007387 */ /* 0x000fe20000100a00 */
[----:B------:R-:W-:Y:S06]  /*26190*/  BAR.SYNC.DEFER_BLOCKING 0x0 ;  /* 0x0000000000007b1d */ /* 0x000fec0000010000 */
[----:B--2---:R1:W-:Y:S04]  /*261a0*/  STL.64 [R1+0x220], R32 ;  /* 0x0002202001007387 */ /* 0x0043e80000100a00 */
[----:B------:R2:W-:Y:S04]  /*261b0*/  STL.64 [R1+0x228], R34 ;  /* 0x0002282201007387 */ /* 0x0005e80000100a00 */
[----:B-1----:R-:W3:Y:S04]  /*261c0*/  LDL.LU R32, [R1+0x4a0] ;  /* 0x0004a00001207983 */ /* 0x002ee80000300800 */
[----:B------:R-:W3:Y:S04]  /*261d0*/  LDL.LU R33, [R1+0x4a8] ;  /* 0x0004a80001217983 */ /* 0x000ee80000300800 */
[----:B--2---:R-:W3:Y:S04]  /*261e0*/  LDL.LU R34, [R1+0x5e0] ;  /* 0x0005e00001227983 */ /* 0x004ee80000300800 */
[----:B------:R-:W3:Y:S01]  /*261f0*/  LDL.LU R35, [R1+0x5e8] ;  /* 0x0005e80001237983 */ /* 0x000ee20000300800 */
[----:B------:R-:W-:Y:S01]  /*26200*/  IMAD.MOV.U32 R24, RZ, RZ, R200 ;  /* 0x000000ffff187224 */ /* 0x000fe200078e00c8 */
[----:B------:R-:W-:-:S05]  /*26210*/  MOV R25, R202 ;  /* 0x000000ca00197202 */ /* 0x000fca0000000f00 */
[----:B----4-:R1:W-:Y:S01]  /*26220*/  STSM.16.M88.4 [R0], R24 ;  /* 0x0000001800007844 */ /* 0x0103e20000000200 */
[----:B------:R-:W-:Y:S06]  /*26230*/  BAR.SYNC.DEFER_BLOCKING 0x0 ;  /* 0x0000000000007b1d */ /* 0x000fec0000010000 */
[----:B-1----:R-:W2:Y:S04]  /*26240*/  LDL.LU R24, [R1+0x444] ;  /* 0x0004440001187983 */ /* 0x002ea80000300800 */
[----:B------:R-:W2:Y:S04]  /*26250*/  LDL.LU R25, [R1+0x44c] ;  /* 0x00044c0001197983 */ /* 0x000ea80000300800 */
[----:B------:R-:W2:Y:S04]  /*26260*/  LDL.LU R26, [R1+0x2c4] ;  /* 0x0002c400011a7983 */ /* 0x000ea80000300800 */
[----:B------:R-:W1:Y:S01]  /*26270*/  LDS.128 R36, [R244] ;  /* 0x00000000f4247984 */ /* 0x000e620000000c00 */
[----:B------:R-:W-:Y:S06]  /*26280*/  BAR.SYNC.DEFER_BLOCKING 0x0 ;  /* 0x0000000000007b1d */ /* 0x000fec0000010000 */
[----:B------:R-:W2:Y:S04]  /*26290*/  LDL.LU R27, [R1+0x2cc] ;  /* 0x0002cc00011b7983 */ /* 0x000ea80000300800 */
[----:B---3--:R-:W-:Y:S01]  /*262a0*/  STSM.16.M88.4 [R0], R32 ;  /* 0x0000002000007844 */ /* 0x008fe20000000200 */
[----:B------:R-:W-:Y:S06]  /*262b0*/  BAR.SYNC.DEFER_BLOCKING 0x0 ;  /* 0x0000000000007b1d */ /* 0x000fec0000010000 */
[----:B------:R-:W3:Y:S04]  /*262c0*/  LDS.128 R32, [R244] ;  /* 0x00000000f4207984 */ /* 0x000ee80000000c00 */
[----:B-1----:R-:W-:Y:S04]  /*262d0*/  STL.64 [R1+0x1a0], R36 ;  /* 0x0001a02401007387 */ /* 0x002fe80000100a00 */
[----:B------:R-:W-:Y:S01]  /*262e0*/  STL.64 [R1+0x1a8], R38 ;  /* 0x0001a82601007387 */ /* 0x000fe20000100a00 */
[----:B------:R-:W-:Y:S06]  /*262f0*/  BAR.SYNC.DEFER_BLOCKING 0x0 ;  /* 0x0000000000007b1d */ /* 0x000fec0000010000 */
[----:B---3--:R1:W-:Y:S04]  /*26300*/  STL.64 [R1+0x1b0], R32 ;  /* 0x0001b02001007387 */ /* 0x0083e80000100a00 */
[----:B------:R3:W-:Y:S04]  /*26310*/  STL.64 [R1+0x1b8], R34 ;  /* 0x0001b82201007387 */ /* 0x0007e80000100a00 */
[----:B-1----:R-:W4:Y:S04]  /*26320*/  LDL.LU R32, [R1+0x94] ;  /* 0x0000940001207983 */ /* 0x002f280000300800 */
[----:B------:R-:W4:Y:S01]  /*26330*/  LDL.LU R33, [R1+0x9c] ;  /* 0x00009c0001217983 */ /* 0x000f220000300800 */
[----:B---3--:R-:W-:-:S02]  /*26340*/  IMAD.MOV.U32 R34, RZ, RZ, R81 ;  /* 0x000000ffff227224 */ /* 0x008fc400078e0051 */
[----:B------:R-:W-:Y:S01]  /*26350*/  IMAD.MOV.U32 R35, RZ, RZ, R83 ;  /* 0x000000ffff237224 */ /* 0x000fe200078e0053 */
[----:B--2---:R1:W-:Y:S01]  /*26360*/  STSM.16.M88.4 [R0], R24 ;  /* 0x0000001800007844 */ /* 0x0043e20000000200 */
[----:B------:R-:W-:Y:S06]  /*26370*/  BAR.SYNC.DEFER_BLOCKING 0x0 ;  /* 0x0000000000007b1d */ /* 0x000fec0000010000 */
[----:B-1----:R-:W2:Y:S04]  /*26380*/  LDL.LU R26, [R1+0x4] ;  /* 0x00000400011a7983 */ /* 0x002ea80000300800 */
[----:B------:R-:W2:Y:S04]  /*26390*/  LDL.LU R27, [R1+0xc] ;  /* 0x00000c00011b7983 */ /* 0x000ea80000300800 */
[----:B------:R-:W1:Y:S01]  /*263a0*/  LDS.128 R36, [R244] ;  /* 0x00000000f4247984 */ /* 0x000e620000000c00 */
[----:B------:R-:W-:Y:S06]  /*263b0*/  BAR.SYNC.DEFER_BLOCKING 0x0 ;  /* 0x0000000000007b1d */ /* 0x000fec0000010000 */
[----:B-1----:R-:W-:Y:S04]  /*263c0*/  STL.64 [R1+0x140], R36 ;  /* 0x0001402401007387 */ /* 0x002fe80000100a00 */
[----:B------:R-:W-:Y:S04]  /*263d0*/  STL.64 [R1+0x148], R38 ;  /* 0x0001482601007387 */ /* 0x000fe80000100a00 */
[----:B----4-:R-:W-:Y:S01]  /*263e0*/  STSM.16.M88.4 [R0], R32 ;  /* 0x0000002000007844 */ /* 0x010fe20000000200 */
[----:B------:R-:W-:Y:S06]  /*263f0*/  BAR.SYNC.DEFER_BLOCKING 0x0 ;  /* 0x0000000000007b1d */ /* 0x000fec0000010000 */
[----:B------:R-:W1:Y:S04]  /*26400*/  LDS.128 R32, [R244] ;  /* 0x00000000f4207984 */ /* 0x000e680000000c00 */
[----:B-1----:R1:W-:Y:S04]  /*26410*/  STL.64 [R1+0x150], R32 ;  /* 0x0001502001007387 */ /* 0x0023e80000100a00 */
[----:B------:R3:W-:Y:S04]  /*26420*/  STL.64 [R1+0x158], R34 ;  /* 0x0001582201007387 */ /* 0x0007e80000100a00 */
[----:B-1----:R-:W4:Y:S04]  /*26430*/  LDL.LU R32, [R1+0x4a4] ;  /* 0x0004a40001207983 */ /* 0x002f280000300800 */
[----:B------:R-:W4:Y:S04]  /*26440*/  LDL.LU R33, [R1+0x4ac] ;  /* 0x0004ac0001217983 */ /* 0x000f280000300800 */
[----:B---3--:R-:W4:Y:S04]  /*26450*/  LDL.LU R34, [R1+0x5e4] ;  /* 0x0005e40001227983 */ /* 0x008f280000300800 */
[----:B------:R-:W4:Y:S01]  /*26460*/  LDL.LU R35, [R1+0x5ec] ;  /* 0x0005ec0001237983 */ /* 0x000f220000300800 */
[----:B------:R-:W-:Y:S01]  /*26470*/  BAR.SYNC.DEFER_BLOCKING 0x0 ;  /* 0x0000000000007b1d */ /* 0x000fe20000010000 */
[----:B------:R-:W-:Y:S01]  /*26480*/  MOV R24, R201 ;  /* 0x000000c900187202 */ /* 0x000fe20000000f00 */
[----:B------:R-:W-:-:S05]  /*26490*/  IMAD.MOV.U32 R25, RZ, RZ, R203 ;  /* 0x000000ffff197224 */ /* 0x000fca00078e00cb */
[----:B--2---:R1:W-:Y:S01]  /*264a0*/  STSM.16.M88.4 [R0], R24 ;  /* 0x0000001800007844 */ /* 0x0043e20000000200 */
[----:B------:R-:W-:Y:S06]  /*264b0*/  BAR.SYNC.DEFER_BLOCKING 0x0 ;  /* 0x0000000000007b1d */ /* 0x000fec0000010000 */
[----:B-1----:R-:W2:Y:S04]  /*264c0*/  LDL.LU R24, [R1+0x410] ;  /* 0x0004100001187983 */ /* 0x002ea80000300800 */
[----:B------:R-:W2:Y:S04]  /*264d0*/  LDL.LU R25, [R1+0x418] ;  /* 0x0004180001197983 */ /* 0x000ea80000300800 */
[----:B------:R-:W2:Y:S04]  /*264e0*/  LDL.LU R26, [R1+0x2b0] ;  /* 0x0002b000011a7983 */ /* 0x000ea80000300800 */
[----:B------:R-:W1:Y:S01]  /*264f0*/  LDS.128 R36, [R244] ;  /* 0x00000000f4247984 */ /* 0x000e620000000c00 */
[----:B------:R-:W-:Y:S06]  /*26500*/  BAR.SYNC.DEFER_BLOCKING 0x0 ;  /* 0x0000000000007b1d */ /* 0x000fec0000010000 */
[----:B------:R-:W2:Y:S04]  /*26510*/  LDL.LU R27, [R1+0x2b8] ;  /* 0x0002b800011b7983 */ /* 0x000ea80000300800 */
[----:B-1----:R-:W-:Y:S04]  /*26520*/  STL.64 [R1+0x120], R36 ;  /* 0x0001202401007387 */ /* 0x002fe80000100a00 */
[----:B------:R-:W-:Y:S04]  /*26530*/  STL.64 [R1+0x128], R38 ;  /* 0x0001282601007387 */ /* 0x000fe80000100a00 */
[----:B----4-:R-:W-:Y:S01]  /*26540*/  STSM.16.M88.4 [R0], R32 ;  /* 0x0000002000007844 */ /* 0x010fe20000000200 */
[----:B------:R-:W-:Y:S06]  /*26550*/  BAR.SYNC.DEFER_BLOCKING 0x0 ;  /* 0x0000000000007b1d */ /* 0x000fec0000010000 */
[----:B------:R-:W1:Y:S02]  /*26560*/  LDS.128 R32, [R244] ;  /* 0x00000000f4207984 */ /* 0x000e640000000c00 */
[----:B------:R-:W-:Y:S06]  /*26570*/  BAR.SYNC.DEFER_BLOCKING 0x0 ;  /* 0x0000000000007b1d */ /* 0x000fec0000010000 */
[----:B-1----:R1:W-:Y:S04]  /*26580*/  STL.64 [R1+0x90], R32 ;  /* 0x0000902001007387 */ /* 0x0023e80000100a00 */
[----:B------:R3:W-:Y:S04]  /*26590*/  STL.64 [R1+0x98], R34 ;  /* 0x0000982201007387 */ /* 0x0007e80000100a00 */
[----:B-1----:R-:W4:Y:S04]  /*265a0*/  LDL.LU R32, [R1+0x70] ;  /* 0x0000700001207983 */ /* 0x002f280000300800 */
[----:B------:R-:W4:Y:S04]  /*265b0*/  LDL.LU R33, [R1+0x78] ;  /* 0x0000780001217983 */ /* 0x000f280000300800 */
[----:B--2---:R1:W-:Y:S01]  /*265c0*/  STSM.16.M88.4 [R0], R24 ;  /* 0x0000001800007844 */ /* 0x0043e20000000200 */
[----:B------:R-:W-:Y:S01]  /*265d0*/  BAR.SYNC.DEFER_BLOCKING 0x0 ;  /* 0x0000000000007b1d */ /* 0x000fe20000010000 */
[----:B---3--:R-:W-:Y:S01]  /*265e0*/  IMAD.MOV.U32 R34, RZ, RZ, R168 ;  /* 0x000000ffff227224 */ /* 0x008fe200078e00a8 */
[----:B------:R-:W-:-:S04]  /*265f0*/  MOV R35, R170 ;  /* 0x000000aa00237202 */ /* 0x000fc80000000f00 */
        /* <DEDUP_REMOVED lines=16> */
[----:B------:R-:W-:-:S02]  /*26700*/  IMAD.MOV.U32 R24, RZ, RZ, R204 ;  /* 0x000000ffff187224 */ /* 0x000fc400078e00cc */
        /* <DEDUP_REMOVED lines=21> */
[----:B---3--:R-:W-:Y:S01]  /*26860*/  MOV R34, R169 ;  /* 0x000000a900227202 */ /* 0x008fe20000000f00 */
[----:B------:R-:W-:-:S04]  /*26870*/  IMAD.MOV.U32 R35, RZ, RZ, R171 ;  /* 0x000000ffff237224 */ /* 0x000fc800078e00ab */
        /* <DEDUP_REMOVED lines=16> */
[----:B------:R-:W-:Y:S01]  /*26980*/  IMAD.MOV.U32 R24, RZ, RZ, R205 ;  /* 0x000000ffff187224 */ /* 0x000fe200078e00cd */
[----:B------:R-:W-:-:S05]  /*26990*/  MOV R25, R207 ;  /* 0x000000cf00197202 */ /* 0x000fca0000000f00 */
        /* <DEDUP_REMOVED lines=20> */
[----:B---3--:R-:W-:-:S02]  /*26ae0*/  IMAD.MOV.U32 R34, RZ, RZ, R88 ;  /* 0x000000ffff227224 */ /* 0x008fc400078e0058 */
[----:B------:R-:W-:-:S03]  /*26af0*/  IMAD.MOV.U32 R35, RZ, RZ, R90 ;  /* 0x000000ffff237224 */ /* 0x000fc600078e005a */
        /* <DEDUP_REMOVED lines=33> */
[----:B------:R-:W-:Y:S04]  /*26d10*/  STL.64 [R1+0x3c8], R34 ;  /* 0x0003c82201007387 */ /* 0x000fe80000100a00 */
[----:B-1----:R-:W3:Y:S04]  /*26d20*/  LDL.LU R32, [R1+0x64] ;  /* 0x0000640001207983 */ /* 0x002ee80000300800 */
[----:B------:R-:W3:Y:S04]  /*26d30*/  LDL.LU R33, [R1+0x6c] ;  /* 0x00006c0001217983 */ /* 0x000ee80000300800 */
[----:B--2---:R1:W-:Y:S01]  /*26d40*/  STSM.16.M88.4 [R0], R24 ;  /* 0x0000001800007844 */ /* 0x0043e20000000200 */
[----:B------:R-:W-:Y:S06]  /*26d50*/  BAR.SYNC.DEFER_BLOCKING 0x0 ;  /* 0x0000000000007b1d */ /* 0x000fec0000010000 */
[----:B-1----:R-:W2:Y:S04]  /*26d60*/  LDL.LU R26, [R1+0x24] ;  /* 0x00002400011a7983 */ /* 0x002ea80000300800 */
[----:B------:R-:W2:Y:S04]  /*26d70*/  LDL.LU R27, [R1+0x2c] ;  /* 0x00002c00011b7983 */ /* 0x000ea80000300800 */
[----:B------:R-:W1:Y:S01]  /*26d80*/  LDS.128 R36, [R244] ;  /* 0x00000000f4247984 */ /* 0x000e620000000c00 */
[----:B------:R-:W-:Y:S01]  /*26d90*/  IMAD.MOV.U32 R34, RZ, RZ, R89 ;  /* 0x000000ffff227224 */ /* 0x000fe200078e0059 */
[----:B------:R-:W-:Y:S01]  /*26da0*/  MOV R35, R91 ;  /* 0x0000005b00237202 */ /* 0x000fe20000000f00 */
[----:B------:R-:W-:Y:S06]  /*26db0*/  BAR.SYNC.DEFER_BLOCKING 0x0 ;  /* 0x0000000000007b1d */ /* 0x000fec0000010000 */
[----:B-1----:R-:W-:Y:S04]  /*26dc0*/  STL.64 [R1+0x290], R36 ;  /* 0x0002902401007387 */ /* 0x002fe80000100a00 */
[----:B------:R-:W-:Y:S04]  /*26dd0*/  STL.64 [R1+0x298], R38 ;  /* 0x0002982601007387 */ /* 0x000fe80000100a00 */
[----:B---3--:R-:W-:Y:S01]  /*26de0*/  STSM.16.M88.4 [R0], R32 ;  /* 0x0000002000007844 */ /* 0x008fe20000000200 */
        /* <DEDUP_REMOVED lines=16> */
[----:B------:R-:W2:Y:S04]  /*26ef0*/  LDL.LU R27, [R1+0x248] ;  /* 0x00024800011b7983 */ /* 0x000ea80000300800 */
[----:B------:R-:W1:Y:S01]  /*26f00*/  LDS.128 R36, [R244] ;  /* 0x00000000f4247984 */ /* 0x000e620000000c00 */
[----:B------:R-:W-:Y:S06]  /*26f10*/  BAR.SYNC.DEFER_BLOCKING 0x0 ;  /* 0x0000000000007b1d */ /* 0x000fec0000010000 */
        /* <DEDUP_REMOVED lines=15> */
[----:B------:R-:W-:Y:S01]  /*27010*/  MOV R34, R8 ;  /* 0x0000000800227202 */ /* 0x000fe20000000f00 */
[----:B------:R-:W-:Y:S01]  /*27020*/  IMAD.MOV.U32 R35, RZ, RZ, R10 ;  /* 0x000000ffff237224 */ /* 0x000fe200078e000a */
[----:B------:R-:W-:Y:S06]  /*27030*/  BAR.SYNC.DEFER_BLOCKING 0x0 ;  /* 0x0000000000007b1d */ /* 0x000fec0000010000 */
[----:B-1----:R-:W-:Y:S04]  /*27040*/  STL.64 [R1+0x410], R36 ;  /* 0x0004102401007387 */ /* 0x002fe80000100a00 */
[----:B------:R-:W-:Y:S01]  /*27050*/  STL.64 [R1+0x418], R38 ;  /* 0x0004182601007387 */ /* 0x000fe20000100a00 */
[----:B------:R-:W-:Y:S01]  /*27060*/  IMAD.MOV.U32 R24, RZ, RZ, R92 ;  /* 0x000000ffff187224 */ /* 0x000fe200078e005c */
[----:B------:R-:W-:-:S02]  /*27070*/  MOV R25, R94 ;  /* 0x0000005e00197202 */ /* 0x000fc40000000f00 */
[----:B---3--:R-:W-:Y:S01]  /*27080*/  STSM.16.M88.4 [R0], R32 ;  /* 0x0000002000007844 */ /* 0x008fe20000000200 */
[----:B------:R-:W-:Y:S06]  /*27090*/  BAR.SYNC.DEFER_BLOCKING 0x0 ;  /* 0x0000000000007b1d */ /* 0x000fec0000010000 */
[----:B------:R-:W1:Y:S02]  /*270a0*/  LDS.128 R32, [R244] ;  /* 0x00000000f4207984 */ /* 0x000e640000000c00 */
[----:B------:R-:W-:Y:S06]  /*270b0*/  BAR.SYNC.DEFER_BLOCKING 0x0 ;  /* 0x0000000000007b1d */ /* 0x000fec0000010000 */
[----:B-1----:R1:W-:Y:S04]  /*270c0*/  STL.64 [R1+0x440], R32 ;  /* 0x0004402001007387 */ /* 0x0023e80000100a00 */
[----:B------:R3:W-:Y:S04]  /*270d0*/  STL.64 [R1+0x448], R34 ;  /* 0x0004482201007387 */ /* 0x0007e80000100a00 */
[----:B-1----:R-:W4:Y:S04]  /*270e0*/  LDL.LU R32, [R1+0x520] ;  /* 0x0005200001207983 */ /* 0x002f280000300800 */
[----:B------:R-:W4:Y:S04]  /*270f0*/  LDL.LU R33, [R1+0x528] ;  /* 0x0005280001217983 */ /* 0x000f280000300800 */
[----:B---3--:R-:W4:Y:S04]  /*27100*/  LDL.LU R34, [R1+0x630] ;  /* 0x0006300001227983 */ /* 0x008f280000300800 */
[----:B------:R-:W4:Y:S04]  /*27110*/  LDL.LU R35, [R1+0x638] ;  /* 0x0006380001237983 */ /* 0x000f280000300800 */
        /* <DEDUP_REMOVED lines=14> */
[----:B--2---:R2:W-:Y:S04]  /*27200*/  STSM.16.M88.4 [R0], R24 ;  /* 0x0000001800007844 */ /* 0x0045e80000000200 */
[----:B-1----:R-:W-:Y:S04]  /*27210*/  STL.64 [R1+0x400], R32 ;  /* 0x0004002001007387 */ /* 0x002fe80000100a00 */
[----:B------:R-:W-:Y:S04]  /*27220*/  STL.64 [R1+0x408], R34 ;  /* 0x0004082201007387 */ /* 0x000fe80000100a00 */
[----:B--2---:R-:W2:Y:S04]  /*27230*/  LDL.LU R24, [R1+0x54] ;  /* 0x0000540001187983 */ /* 0x004ea80000300800 */
[----:B------:R-:W2:Y:S01]  /*27240*/  LDL.LU R25, [R1+0x5c] ;  /* 0x00005c0001197983 */ /* 0x000ea20000300800 */
[----:B------:R-:W-:Y:S01]  /*27250*/  BAR.SYNC.DEFER_BLOCKING 0x0 ;  /* 0x0000000000007b1d */ /* 0x000fe20000010000 */
[----:B------:R-:W-:-:S02]  /*27260*/  IMAD.MOV.U32 R26, RZ, RZ, R9 ;  /* 0x000000ffff1a7224 */ /* 0x000fc400078e0009 */
[----:B------:R-:W-:-:S03]  /*27270*/  IMAD.MOV.U32 R27, RZ, RZ, R11 ;  /* 0x000000ffff1b7224 */ /* 0x000fc600078e000b */
[----:B------:R-:W3:Y:S04]  /*27280*/  LDL.LU R10, [R1+0xd4] ;  /* 0x0000d400010a7983 */ /* 0x000ee80000300800 */
[----:B------:R-:W3:Y:S04]  /*27290*/  LDL.LU R11, [R1+0xdc] ;  /* 0x0000dc00010b7983 */ /* 0x000ee80000300800 */
[----:B------:R-:W1:Y:S01]  /*272a0*/  LDS.128 R32, [R244] ;  /* 0x00000000f4207984 */ /* 0x000e620000000c00 */
[----:B------:R-:W-:Y:S06]  /*272b0*/  BAR.SYNC.DEFER_BLOCKING 0x0 ;  /* 0x0000000000007b1d */ /* 0x000fec0000010000 */
[----:B-1----:R-:W-:Y:S04]  /*272c0*/  STL.64 [R1+0x240], R32 ;  /* 0x0002402001007387 */ /* 0x002fe80000100a00 */
[----:B------:R-:W-:Y:S04]  /*272d0*/  STL.64 [R1+0x248], R34 ;  /* 0x0002482201007387 */ /* 0x000fe80000100a00 */
[----:B--2---:R-:W-:Y:S01]  /*272e0*/  STSM.16.M88.4 [R0], R24 ;  /* 0x0000001800007844 */ /* 0x004fe20000000200 */
[----:B------:R-:W-:Y:S06]  /*272f0*/  BAR.SYNC.DEFER_BLOCKING 0x0 ;  /* 0x0000000000007b1d */ /* 0x000fec0000010000 */
[----:B------:R-:W1:Y:S04]  /*27300*/  LDS.128 R24, [R244] ;  /* 0x00000000f4187984 */ /* 0x000e680000000c00 */
[----:B-1----:R1:W-:Y:S04]  /*27310*/  STL.64 [R1+0x3b0], R24 ;  /* 0x0003b01801007387 */ /* 0x0023e80000100a00 */
[----:B------:R2:W-:Y:S04]  /*27320*/  STL.64 [R1+0x3b8], R26 ;  /* 0x0003b81a01007387 */ /* 0x0005e80000100a00 */
[----:B-1----:R-:W4:Y:S04]  /*27330*/  LDL.LU R24, [R1+0x524] ;  /* 0x0005240001187983 */ /* 0x002f280000300800 */
[----:B------:R-:W4:Y:S04]  /*27340*/  LDL.LU R25, [R1+0x52c] ;  /* 0x00052c0001197983 */ /* 0x000f280000300800 */
[----:B--2---:R-:W4:Y:S04]  /*27350*/  LDL.LU R26, [R1+0x634] ;  /* 0x00063400011a7983 */ /* 0x004f280000300800 */
[----:B------:R-:W4:Y:S01]  /*27360*/  LDL.LU R27, [R1+0x63c] ;  /* 0x00063c00011b7983 */ /* 0x000f220000300800 */
[----:B------:R-:W-:Y:S01]  /*27370*/  BAR.SYNC.DEFER_BLOCKING 0x0 ;  /* 0x0000000000007b1d */ /* 0x000fe20000010000 */
[----:B------:R-:W-:Y:S01]  /*27380*/  MOV R8, R93 ;  /* 0x0000005d00087202 */ /* 0x000fe20000000f00 */
[----:B------:R-:W-:-:S05]  /*27390*/  IMAD.MOV.U32 R9, RZ, RZ, R95 ;  /* 0x000000ffff097224 */ /* 0x000fca00078e005f */
[----:B---3--:R1:W-:Y:S01]  /*273a0*/  STSM.16.M88.4 [R0], R8 ;  /* 0x0000000800007844 */ /* 0x0083e20000000200 */
        /* <DEDUP_REMOVED lines=58> */
[----:B---3--:R-:W-:Y:S01]  /*27750*/  MOV R26, R13 ;  /* 0x0000000d001a7202 */ /* 0x008fe20000000f00 */
[----:B------:R-:W-:Y:S01]  /*27760*/  IMAD.MOV.U32 R27, RZ, RZ, R15 ;  /* 0x000000ffff1b7224 */ /* 0x000fe200078e000f */
        /* <DEDUP_REMOVED lines=42> */
[----:B------:R-:W-:-:S02]  /*27a10*/  IMAD.MOV.U32 R14, RZ, RZ, R16 ;  /* 0x000000ffff0e7224 */ /* 0x000fc400078e0010 */
[----:B------:R-:W-:Y:S01]  /*27a20*/  IMAD.MOV.U32 R15, RZ, RZ, R18 ;  /* 0x000000ffff0f7224 */ /* 0x000fe200078e0012 */
        /* <DEDUP_REMOVED lines=33> */
[----:B--2---:R1:W-:Y:S04]  /*27c40*/  STSM.16.M88.4 [R0], R8 ;  /* 0x0000000800007844 */ /* 0x0043e80000000200 */
[----:B-1----:R-:W2:Y:S04]  /*27c50*/  LDL.LU R10, [R1+0xf4] ;  /* 0x0000f400010a7983 */ /* 0x002ea80000300800 */
[----:B------:R-:W2:Y:S01]  /*27c60*/  LDL.LU R11, [R1+0xfc] ;  /* 0x0000fc00010b7983 */ /* 0x000ea20000300800 */
[----:B------:R-:W-:Y:S01]  /*27c70*/  IMAD.MOV.U32 R14, RZ, RZ, R17 ;  /* 0x000000ffff0e7224 */ /* 0x000fe200078e0011 */
[----:B------:R-:W-:Y:S01]  /*27c80*/  MOV R15, R19 ;  /* 0x00000013000f7202 */ /* 0x000fe20000000f00 */
[----:B------:R-:W-:Y:S06]  /*27c90*/  BAR.SYNC.DEFER_BLOCKING 0x0 ;  /* 0x0000000000007b1d */ /* 0x000fec0000010000 */
[----:B------:R-:W1:Y:S02]  /*27ca0*/  LDS.128 R16, [R244] ;  /* 0x00000000f4107984 */ /* 0x000e640000000c00 */
[----:B------:R-:W-:Y:S06]  /*27cb0*/  BAR.SYNC.DEFER_BLOCKING 0x0 ;  /* 0x0000000000007b1d */ /* 0x000fec0000010000 */
[----:B-1----:R-:W-:Y:S04]  /*27cc0*/  STL.64 [R1+0x200], R16 ;  /* 0x0002001001007387 */ /* 0x002fe80000100a00 */
[----:B------:R-:W-:Y:S01]  /*27cd0*/  STL.64 [R1+0x208], R18 ;  /* 0x0002081201007387 */ /* 0x000fe20000100a00 */
[----:B------:R-:W-:-:S02]  /*27ce0*/  IMAD.MOV.U32 R8, RZ, RZ, R101 ;  /* 0x000000ffff087224 */ /* 0x000fc400078e0065 */
[----:B------:R-:W-:Y:S01]  /*27cf0*/  IMAD.MOV.U32 R9, RZ, RZ, R103 ;  /* 0x000000ffff097224 */ /* 0x000fe200078e0067 */
        /* <DEDUP_REMOVED lines=24> */
[----:B--2---:R2:W-:Y:S02]  /*27e80*/  STSM.16.M88.4 [R0], R8 ;  /* 0x0000000800007844 */ /* 0x0045e40000000200 */
[----:B------:R-:W-:Y:S06]  /*27e90*/  BAR.SYNC.DEFER_BLOCKING 0x0 ;  /* 0x0000000000007b1d */ /* 0x000fec0000010000 */
[----:B-1----:R1:W-:Y:S04]  /*27ea0*/  STL.64 [R1+0x30], R12 ;  /* 0x0000300c01007387 */ /* 0x0023e80000100a00 */
[----:B------:R3:W-:Y:S04]  /*27eb0*/  STL.64 [R1+0x38], R14 ;  /* 0x0000380e01007387 */ /* 0x0007e80000100a00 */
[----:B--2---:R-:W2:Y:S04]  /*27ec0*/  LDL.LU R10, [R1+0x100] ;  /* 0x00010000010a7983 */ /* 0x004ea80000300800 */
[----:B------:R-:W2:Y:S04]  /*27ed0*/  LDL.LU R11, [R1+0x108] ;  /* 0x00010800010b7983 */ /* 0x000ea80000300800 */
[----:B------:R-:W4:Y:S01]  /*27ee0*/  LDS.128 R16, [R244] ;  /* 0x00000000f4107984 */ /* 0x000f220000000c00 */
[----:B-1----:R-:W-:Y:S01]  /*27ef0*/  MOV R12, R232 ;  /* 0x000000e8000c7202 */ /* 0x002fe20000000f00 */
[----:B------:R-:W-:Y:S01]  /*27f00*/  IMAD.MOV.U32 R13, RZ, RZ, R234 ;  /* 0x000000ffff0d7224 */ /* 0x000fe200078e00ea */
[----:B---3--:R-:W-:Y:S01]  /*27f10*/  MOV R15, R22 ;  /* 0x00000016000f7202 */ /* 0x008fe20000000f00 */
[----:B------:R-:W-:Y:S01]  /*27f20*/  IMAD.MOV.U32 R14, RZ, RZ, R20 ;  /* 0x000000ffff0e7224 */ /* 0x000fe200078e0014 */
[----:B------:R-:W-:Y:S06]  /*27f30*/  BAR.SYNC.DEFER_BLOCKING 0x0 ;  /* 0x0000000000007b1d */ /* 0x000fec0000010000 */
[----:B------:R-:W-:Y:S02]  /*27f40*/  STSM.16.M88.4 [R0], R12 ;  /* 0x0000000c00007844 */ /* 0x000fe40000000200 */
[----:B------:R-:W-:Y:S06]  /*27f50*/  BAR.SYNC.DEFER_BLOCKING 0x0 ;  /* 0x0000000000007b1d */ /* 0x000fec0000010000 */
[----:B------:R-:W1:Y:S04]  /*27f60*/  LDS.128 R12, [R244] ;  /* 0x00000000f40c7984 */ /* 0x000e680000000c00 */
[----:B----4-:R-:W-:Y:S04]  /*27f70*/  STL.64 [R1+0x5d0], R16 ;  /* 0x0005d01001007387 */ /* 0x010fe80000100a00 */
[----:B------:R-:W-:Y:S01]  /*27f80*/  STL.64 [R1+0x5d8], R18 ;  /* 0x0005d81201007387 */ /* 0x000fe20000100a00 */
[----:B------:R-:W-:Y:S06]  /*27f90*/  BAR.SYNC.DEFER_BLOCKING 0x0 ;  /* 0x0000000000007b1d */ /* 0x000fec0000010000 */
[----:B-1----:R1:W-:Y:S04]  /*27fa0*/  STL.64 [R1+0x5e0], R12 ;  /* 0x0005e00c01007387 */ /* 0x0023e80000100a00 */
[----:B------:R3:W-:Y:S04]  /*27fb0*/  STL.64 [R1+0x5e8], R14 ;  /* 0x0005e80e01007387 */ /* 0x0007e80000100a00 */
[----:B-1----:R-:W4:Y:S04]  /*27fc0*/  LDL.LU R12, [R1+0x570] ;  /* 0x00057000010c7983 */ /* 0x002f280000300800 */
[----:B------:R-:W4:Y:S04]  /*27fd0*/  LDL.LU R13, [R1+0x578] ;  /* 0x00057800010d7983 */ /* 0x000f280000300800 */
[----:B---3--:R-:W4:Y:S04]  /*27fe0*/  LDL.LU R14, [R1+0x600] ;  /* 0x00060000010e7983 */ /* 0x008f280000300800 */
[----:B------:R-:W4:Y:S01]  /*27ff0*/  LDL.LU R15, [R1+0x608] ;  /* 0x00060800010f7983 */ /* 0x000f220000300800 */
        /* <DEDUP_REMOVED lines=10> */
[----:B----4-:R-:W-:Y:S02]  /*280a0*/  STSM.16.M88.4 [R0], R12 ;  /* 0x0000000c00007844 */ /* 0x010fe40000000200 */
[----:B------:R-:W-:Y:S06]  /*280b0*/  BAR.SYNC.DEFER_BLOCKING 0x0 ;  /* 0x0000000000007b1d */ /* 0x000fec0000010000 */
[----:B------:R-:W3:Y:S02]  /*280c0*/  LDS.128 R12, [R244] ;  /* 0x00000000f40c7984 */ /* 0x000ee40000000c00 */
[----:B------:R-:W-:Y:S06]  /*280d0*/  BAR.SYNC.DEFER_BLOCKING 0x0 ;  /* 0x0000000000007b1d */ /* 0x000fec0000010000 */
[----:B-1----:R-:W-:Y:S04]  /*280e0*/  STL.64 [R1+0x530], R16 ;  /* 0x0005301001007387 */ /* 0x002fe80000100a00 */
[----:B------:R-:W-:Y:S04]  /*280f0*/  STL.64 [R1+0x538], R18 ;  /* 0x0005381201007387 */ /* 0x000fe80000100a00 */
[----:B---3--:R-:W-:Y:S04]  /*28100*/  STL.64 [R1+0x550], R12 ;  /* 0x0005500c01007387 */ /* 0x008fe80000100a00 */
[----:B------:R-:W-:Y:S04]  /*28110*/  STL.64 [R1+0x558], R14 ;  /* 0x0005580e01007387 */ /* 0x000fe80000100a00 */
[----:B--2---:R1:W-:Y:S01]  /*28120*/  STSM.16.M88.4 [R0], R8 ;  /* 0x0000000800007844 */ /* 0x0043e20000000200 */
[----:B------:R-:W-:Y:S06]  /*28130*/  BAR.SYNC.DEFER_BLOCKING 0x0 ;  /* 0x0000000000007b1d */ /* 0x000fec0000010000 */
[----:B-1----:R-:W2:Y:S04]  /*28140*/  LDL.LU R10, [R1+0x104] ;  /* 0x00010400010a7983 */ /* 0x002ea80000300800 */
[----:B------:R-:W2:Y:S04]  /*28150*/  LDL.LU R11, [R1+0x10c] ;  /* 0x00010c00010b7983 */ /* 0x000ea80000300800 */
[----:B------:R-:W1:Y:S01]  /*28160*/  LDS.128 R16, [R244] ;  /* 0x00000000f4107984 */ /* 0x000e620000000c00 */
[----:B------:R-:W-:Y:S01]  /*28170*/  MOV R12, R233 ;  /* 0x000000e9000c7202 */ /* 0x000fe20000000f00 */
[----:B------:R-:W-:Y:S01]  /*28180*/  IMAD.MOV.U32 R13, RZ, RZ, R235 ;  /* 0x000000ffff0d7224 */ /* 0x000fe200078e00eb */
[----:B------:R-:W-:Y:S01]  /*28190*/  BAR.SYNC.DEFER_BLOCKING 0x0 ;  /* 0x0000000000007b1d */ /* 0x000fe20000010000 */
[----:B------:R-:W-:Y:S01]  /*281a0*/  IMAD.MOV.U32 R14, RZ, RZ, R21 ;  /* 0x000000ffff0e7224 */ /* 0x000fe200078e0015 */
[----:B------:R-:W-:-:S05]  /*281b0*/  MOV R15, R23 ;  /* 0x00000017000f7202 */ /* 0x000fca0000000f00 */
[----:B------:R-:W-:Y:S01]  /*281c0*/  STSM.16.M88.4 [R0], R12 ;  /* 0x0000000c00007844 */ /* 0x000fe20000000200 */
        /* <DEDUP_REMOVED lines=36> */
[----:B------:R-:W-:Y:S01]  /*28410*/  MOV R15, R30 ;  /* 0x0000001e000f7202 */ /* 0x000fe20000000f00 */
[----:B------:R-:W-:Y:S01]  /*28420*/  IMAD.MOV.U32 R14, RZ, RZ, R28 ;  /* 0x000000ffff0e7224 */ /* 0x000fe200078e001c */
[----:B------:R-:W-:Y:S06]  /*28430*/  BAR.SYNC.DEFER_BLOCKING 0x0 ;  /* 0x0000000000007b1d */ /* 0x000fec0000010000 */
[----:B------:R-:W-:Y:S02]  /*28440*/  STSM.16.M88.4 [R0], R12 ;  /* 0x0000000c00007844 */ /* 0x000fe40000000200 */
        /* <DEDUP_REMOVED lines=67> */
[----:B---3--:R1:W-:Y:S04]  /*28880*/  STL.64 [R1+0x110], R12 ;  /* 0x0001100c01007387 */ /* 0x0083e80000100a00 */
[----:B------:R3:W-:Y:S01]  /*28890*/  STL.64 [R1+0x118], R14 ;  /* 0x0001180e01007387 */ /* 0x0007e20000100a00 */
[----:B-1----:R-:W-:Y:S01]  /*288a0*/  MOV R12, R148 ;  /* 0x00000094000c7202 */ /* 0x002fe20000000f00 */
[----:B------:R-:W-:-:S02]  /*288b0*/  IMAD.MOV.U32 R13, RZ, RZ, R150 ;  /* 0x000000ffff0d7224 */ /* 0x000fc400078e0096 */
[----:B---3--:R-:W-:Y:S01]  /*288c0*/  IMAD.MOV.U32 R14, RZ, RZ, R40 ;  /* 0x000000ffff0e7224 */ /* 0x008fe200078e0028 */
[----:B------:R-:W-:Y:S01]  /*288d0*/  MOV R15, R42 ;  /* 0x0000002a000f7202 */ /* 0x000fe20000000f00 */
[----:B--2---:R1:W-:Y:S01]  /*288e0*/  STSM.16.M88.4 [R0], R8 ;  /* 0x0000000800007844 */ /* 0x0043e20000000200 */
[----:B------:R-:W-:Y:S06]  /*288f0*/  BAR.SYNC.DEFER_BLOCKING 0x0 ;  /* 0x0000000000007b1d */ /* 0x000fec0000010000 */
[----:B-1----:R-:W2:Y:S04]  /*28900*/  LDL.LU R10, [R1+0x130] ;  /* 0x00013000010a7983 */ /* 0x002ea80000300800 */
[----:B------:R-:W2:Y:S04]  /*28910*/  LDL.LU R11, [R1+0x138] ;  /* 0x00013800010b7983 */ /* 0x000ea80000300800 */
[----:B------:R-:W1:Y:S01]  /*28920*/  LDS.128 R16, [R244] ;  /* 0x00000000f4107984 */ /* 0x000e620000000c00 */
        /* <DEDUP_REMOVED lines=25> */
[----:B------:R-:W3:Y:S04]  /*28ac0*/  LDS.128 R12, [R244] ;  /* 0x00000000f40c7984 */ /* 0x000ee80000000c00 */
[----:B-1----:R-:W-:Y:S04]  /*28ad0*/  STL.64 [R1+0x580], R16 ;  /* 0x0005801001007387 */ /* 0x002fe80000100a00 */
[----:B------:R-:W-:Y:S01]  /*28ae0*/  STL.64 [R1+0x588], R18 ;  /* 0x0005881201007387 */ /* 0x000fe20000100a00 */
[----:B------:R-:W-:Y:S06]  /*28af0*/  BAR.SYNC.DEFER_BLOCKING 0x0 ;  /* 0x0000000000007b1d */ /* 0x000fec0000010000 */
[----:B---3--:R-:W-:Y:S04]  /*28b00*/  STL.64 [R1+0x5c0], R12 ;  /* 0x0005c00c01007387 */ /* 0x008fe80000100a00 */
[----:B------:R1:W-:Y:S04]  /*28b10*/  STL.64 [R1+0x5c8], R14 ;  /* 0x0005c80e01007387 */ /* 0x0003e80000100a00 */
[----:B-1----:R-:W3:Y:S04]  /*28b20*/  LDL.LU R14, [R1+0x134] ;  /* 0x00013400010e7983 */ /* 0x002ee80000300800 */
[----:B------:R-:W3:Y:S04]  /*28b30*/  LDL.LU R15, [R1+0x13c] ;  /* 0x00013c00010f7983 */ /* 0x000ee80000300800 */
[----:B--2---:R1:W-:Y:S01]  /*28b40*/  STSM.16.M88.4 [R0], R8 ;  /* 0x0000000800007844 */ /* 0x0043e20000000200 */
[----:B------:R-:W-:Y:S06]  /*28b50*/  BAR.SYNC.DEFER_BLOCKING 0x0 ;  /* 0x0000000000007b1d */ /* 0x000fec0000010000 */
[----:B------:R-:W2:Y:S01]  /*28b60*/  LDS.128 R16, [R244] ;  /* 0x00000000f4107984 */ /* 0x000ea20000000c00 */
[----:B-1----:R-:W-:Y:S01]  /*28b70*/  MOV R8, R149 ;  /* 0x0000009500087202 */ /* 0x002fe20000000f00 */
[----:B------:R-:W-:Y:S01]  /*28b80*/  IMAD.MOV.U32 R9, RZ, RZ, R151 ;  /* 0x000000ffff097224 */ /* 0x000fe200078e0097 */
[----:B------:R-:W-:Y:S01]  /*28b90*/  BAR.SYNC.DEFER_BLOCKING 0x0 ;  /* 0x0000000000007b1d */ /* 0x000fe20000010000 */
[----:B------:R-:W-:Y:S01]  /*28ba0*/  IMAD.MOV.U32 R10, RZ, RZ, R41 ;  /* 0x000000ffff0a7224 */ /* 0x000fe200078e0029 */
[----:B------:R-:W-:-:S05]  /*28bb0*/  MOV R11, R43 ;  /* 0x0000002b000b7202 */ /* 0x000fca0000000f00 */
[----:B------:R-:W-:Y:S01]  /*28bc0*/  STSM.16.M88.4 [R0], R8 ;  /* 0x0000000800007844 */ /* 0x000fe20000000200 */
[----:B------:R-:W-:Y:S06]  /*28bd0*/  BAR.SYNC.DEFER_BLOCKING 0x0 ;  /* 0x0000000000007b1d */ /* 0x000fec0000010000 */
[----:B------:R-:W1:Y:S04]  /*28be0*/  LDS.128 R8, [R244] ;  /* 0x00000000f4087984 */ /* 0x000e680000000c00 */
[----:B--2---:R-:W-:Y:S04]  /*28bf0*/  STL.64 [R1+0x350], R16 ;  /* 0x0003501001007387 */ /* 0x004fe80000100a00 */
[----:B------:R-:W-:Y:S01]  /*28c00*/  STL.64 [R1+0x358], R18 ;  /* 0x0003581201007387 */ /* 0x000fe20000100a00 */
[----:B------:R-:W-:Y:S06]  /*28c10*/  BAR.SYNC.DEFER_BLOCKING 0x0 ;  /* 0x0000000000007b1d */ /* 0x000fec0000010000 */
[----:B-1----:R1:W-:Y:S04]  /*28c20*/  STL.64 [R1+0x1c0], R8 ;  /* 0x0001c00801007387 */ /* 0x0023e80000100a00 */
[----:B------:R2:W-:Y:S04]  /*28c30*/  STL.64 [R1+0x1c8], R10 ;  /* 0x0001c80a01007387 */ /* 0x0005e80000100a00 */
[----:B-1----:R-:W4:Y:S04]  /*28c40*/  LDL.LU R8, [R1+0x6c4] ;  /* 0x0006c40001087983 */ /* 0x002f280000300800 */
[----:B------:R-:W4:Y:S04]  /*28c50*/  LDL.LU R9, [R1+0x6cc] ;  /* 0x0006cc0001097983 */ /* 0x000f280000300800 */
[----:B--2---:R-:W4:Y:S04]  /*28c60*/  LDL.LU R10, [R1+0x5b4] ;  /* 0x0005b400010a7983 */ /* 0x004f280000300800 */
[----:B------:R-:W4:Y:S01]  /*28c70*/  LDL.LU R11, [R1+0x5bc] ;  /* 0x0005bc00010b7983 */ /* 0x000f220000300800 */
[----:B------:R-:W-:-:S02]  /*28c80*/  IMAD.MOV.U32 R12, RZ, RZ, R129 ;  /* 0x000000ffff0c7224 */ /* 0x000fc400078e0081 */
[----:B------:R-:W-:-:S05]  /*28c90*/  IMAD.MOV.U32 R13, RZ, RZ, R131 ;  /* 0x000000ffff0d7224 */ /* 0x000fca00078e0083 */
[----:B---3--:R1:W-:Y:S01]  /*28ca0*/  STSM.16.M88.4 [R0], R12 ;  /* 0x0000000c00007844 */ /* 0x0083e20000000200 */
        /* <DEDUP_REMOVED lines=13> */
[----:B-1----:R-:W-:Y:S04]  /*28d80*/  STL.64 [R1], R16 ;  /* 0x0000001001007387 */ /* 0x002fe80000100a00 */
[----:B------:R-:W-:Y:S04]  /*28d90*/  STL [R1+0x8], R18 ;  /* 0x0000081201007387 */ /* 0x000fe80000100800 */
[----:B--2---:R1:W-:Y:S01]  /*28da0*/  STSM.16.M88.4 [R0], R12 ;  /* 0x0000000c00007844 */ /* 0x0043e20000000200 */
[----:B------:R-:W-:Y:S06]  /*28db0*/  BAR.SYNC.DEFER_BLOCKING 0x0 ;  /* 0x0000000000007b1d */ /* 0x000fec0000010000 */
[----:B-1----:R-:W2:Y:S04]  /*28dc0*/  LDL.LU R14, [R1+0x160] ;  /* 0x00016000010e7983 */ /* 0x002ea80000300800 */
[----:B------:R-:W2:Y:S04]  /*28dd0*/  LDL.LU R15, [R1+0x168] ;  /* 0x00016800010f7983 */ /* 0x000ea80000300800 */
[----:B------:R-:W1:Y:S01]  /*28de0*/  LDS.128 R232, [R244] ;  /* 0x00000000f4e87984 */ /* 0x000e620000000c00 */
[----:B------:R-:W-:Y:S01]  /*28df0*/  IMAD.MOV.U32 R8, RZ, RZ, R160 ;  /* 0x000000ffff087224 */ /* 0x000fe200078e00a0 */
[----:B------:R-:W-:Y:S01]  /*28e00*/  MOV R10, R44 ;  /* 0x0000002c000a7202 */ /* 0x000fe20000000f00 */
[----:B------:R-:W-:-:S02]  /*28e10*/  IMAD.MOV.U32 R9, RZ, RZ, R162 ;  /* 0x000000ffff097224 */ /* 0x000fc400078e00a2 */
[----:B------:R-:W-:Y:S01]  /*28e20*/  IMAD.MOV.U32 R11, RZ, RZ, R46 ;  /* 0x000000ffff0b7224 */ /* 0x000fe200078e002e */
[----:B------:R-:W-:Y:S06]  /*28e30*/  BAR.SYNC.DEFER_BLOCKING 0x0 ;  /* 0x0000000000007b1d */ /* 0x000fec0000010000 */
[----:B------:R3:W-:Y:S02]  /*28e40*/  STSM.16.M88.4 [R0], R8 ;  /* 0x0000000800007844 */ /* 0x0007e40000000200 */
[----:B------:R-:W-:Y:S06]  /*28e50*/  BAR.SYNC.DEFER_BLOCKING 0x0 ;  /* 0x0000000000007b1d */ /* 0x000fec0000010000 */
[----:B---3--:R-:W3:Y:S04]  /*28e60*/  LDL.LU R8, [R1+0x6b0] ;  /* 0x0006b00001087983 */ /* 0x008ee80000300800 */
[----:B------:R-:W3:Y:S04]  /*28e70*/  LDL.LU R9, [R1+0x6b8] ;  /* 0x0006b80001097983 */ /* 0x000ee80000300800 */
[----:B------:R-:W3:Y:S04]  /*28e80*/  LDL.LU R10, [R1+0x5a0] ;  /* 0x0005a000010a7983 */ /* 0x000ee80000300800 */
[----:B------:R-:W3:Y:S04]  /*28e90*/  LDL.LU R11, [R1+0x5a8] ;  /* 0x0005a800010b7983 */ /* 0x000ee80000300800 */
[----:B------:R-:W4:Y:S01]  /*28ea0*/  LDS.128 R220, [R244] ;  /* 0x00000000f4dc7984 */ /* 0x000f220000000c00 */
[----:B------:R-:W-:Y:S01]  /*28eb0*/  IMAD.MOV.U32 R12, RZ, RZ, R132 ;  /* 0x000000ffff0c7224 */ /* 0x000fe200078e0084 */
[----:B------:R-:W-:Y:S01]  /*28ec0*/  MOV R13, R134 ;  /* 0x00000086000d7202 */ /* 0x000fe20000000f00 */
[----:B------:R-:W-:Y:S06]  /*28ed0*/  BAR.SYNC.DEFER_BLOCKING 0x0 ;  /* 0x0000000000007b1d */ /* 0x000fec0000010000 */
[----:B--2---:R2:W-:Y:S02]  /*28ee0*/  STSM.16.M88.4 [R0], R12 ;  /* 0x0000000c00007844 */ /* 0x0045e40000000200 */
[----:B------:R-:W-:Y:S06]  /*28ef0*/  BAR.SYNC.DEFER_BLOCKING 0x0 ;  /* 0x0000000000007b1d */ /* 0x000fec0000010000 */
[----:B--2---:R-:W2:Y:S04]  /*28f00*/  LDL.LU R12, [R1+0x344] ;  /* 0x00034400010c7983 */ /* 0x004ea80000300800 */
[----:B------:R-:W2:Y:S04]  /*28f10*/  LDL.LU R13, [R1+0x34c] ;  /* 0x00034c00010d7983 */ /* 0x000ea80000300800 */
[----:B------:R-:W2:Y:S04]  /*28f20*/  LDL.LU R14, [R1+0x194] ;  /* 0x00019400010e7983 */ /* 0x000ea80000300800 */
        /* <DEDUP_REMOVED lines=11> */
[----:B------:R-:W1:Y:S01]  /*28fe0*/  LDS.128 R216, [R244] ;  /* 0x00000000f4d87984 */ /* 0x000e620000000c00 */
[----:B------:R-:W-:Y:S06]  /*28ff0*/  BAR.SYNC.DEFER_BLOCKING 0x0 ;  /* 0x0000000000007b1d */ /* 0x000fec0000010000 */
[----:B------:R-:W4:Y:S04]  /*29000*/  LDL.LU R34, [R1+0x280] ;  /* 0x0002800001227983 */ /* 0x000f280000300800 */
[----:B------:R-:W4:Y:S04]  /*29010*/  LDL.LU R35, [R1+0x288] ;  /* 0x0002880001237983 */ /* 0x000f280000300800 */
[----:B---3--:R-:W-:Y:S01]  /*29020*/  STSM.16.M88.4 [R0], R8 ;  /* 0x0000000800007844 */ /* 0x008fe20000000200 */
[----:B------:R-:W-:Y:S06]  /*29030*/  BAR.SYNC.DEFER_BLOCKING 0x0 ;  /* 0x0000000000007b1d */ /* 0x000fec0000010000 */
[----:B------:R-:W3:Y:S02]  /*29040*/  LDS.128 R204, [R244] ;  /* 0x00000000f4cc7984 */ /* 0x000ee40000000c00 */
[----:B------:R-:W-:Y:S01]  /*29050*/  BAR.SYNC.DEFER_BLOCKING 0x0 ;  /* 0x0000000000007b1d */ /* 0x000fe20000010000 */
[----:B------:R-:W-:Y:S01]  /*29060*/  MOV R246, R19 ;  /* 0x0000001300f67202 */ /* 0x000fe20000000f00 */
[----:B------:R-:W-:Y:S01]  /*29070*/  IMAD.MOV.U32 R16, RZ, RZ, R161 ;  /* 0x000000ffff107224 */ /* 0x000fe200078e00a1 */
[----:B------:R-:W-:Y:S01]  /*29080*/  MOV R18, R45 ;  /* 0x0000002d00127202 */ /* 0x000fe20000000f00 */
[----:B------:R-:W-:-:S02]  /*29090*/  IMAD.MOV.U32 R17, RZ, RZ, R163 ;  /* 0x000000ffff117224 */ /* 0x000fc400078e00a3 */
[----:B------:R-:W-:Y:S01]  /*290a0*/  IMAD.MOV.U32 R19, RZ, RZ, R47 ;  /* 0x000000ffff137224 */ /* 0x000fe200078e002f */
[----:B------:R-:W-:Y:S01]  /*290b0*/  MOV R21, R135 ;  /* 0x0000008700157202 */ /* 0x000fe20000000f00 */
[----:B------:R-:W-:Y:S01]  /*290c0*/  IMAD.MOV.U32 R20, RZ, RZ, R133 ;  /* 0x000000ffff147224 */ /* 0x000fe200078e0085 */
[----:B--2---:R-:W-:Y:S01]  /*290d0*/  STSM.16.M88.4 [R0], R12 ;  /* 0x0000000c00007844 */ /* 0x004fe20000000200 */
[----:B------:R-:W-:Y:S06]  /*290e0*/  BAR.SYNC.DEFER_BLOCKING 0x0 ;  /* 0x0000000000007b1d */ /* 0x000fec0000010000 */
[----:B------:R-:W2:Y:S02]  /*290f0*/  LDS.128 R12, [R244] ;  /* 0x00000000f40c7984 */ /* 0x000ea40000000c00 */
[----:B------:R-:W-:Y:S06]  /*29100*/  BAR.SYNC.DEFER_BLOCKING 0x0 ;  /* 0x0000000000007b1d */ /* 0x000fec0000010000 */
[----:B------:R1:W-:Y:S02]  /*29110*/  STSM.16.M88.4 [R0], R16 ;  /* 0x0000001000007844 */ /* 0x0003e40000000200 */
[----:B------:R-:W-:Y:S06]  /*29120*/  BAR.SYNC.DEFER_BLOCKING 0x0 ;  /* 0x0000000000007b1d */ /* 0x000fec0000010000 */
[----:B------:R-:W2:Y:S02]  /*29130*/  LDS.128 R8, [R244] ;  /* 0x00000000f4087984 */ /* 0x000ea40000000c00 */
[----:B------:R-:W-:Y:S06]  /*29140*/  BAR.SYNC.DEFER_BLOCKING 0x0 ;  /* 0x0000000000007b1d */ /* 0x000fec0000010000 */
[----:B----4-:R-:W-:Y:S02]  /*29150*/  STSM.16.M88.4 [R0], R20 ;  /* 0x0000001400007844 */ /* 0x010fe40000000200 */
[----:B------:R-:W-:Y:S06]  /*29160*/  BAR.SYNC.DEFER_BLOCKING 0x0 ;  /* 0x0000000000007b1d */ /* 0x000fec0000010000 */
[----:B------:R-:W4:Y:S02]  /*29170*/  LDS.128 R28, [R244] ;  /* 0x00000000f41c7984 */ /* 0x000f240000000c00 */
[----:B------:R-:W-:Y:S06]  /*29180*/  BAR.SYNC.DEFER_BLOCKING 0x0 ;  /* 0x0000000000007b1d */ /* 0x000fec0000010000 */
[----:B------:R-:W-:Y:S02]  /*29190*/  STSM.16.M88.4 [R0], R36 ;  /* 0x0000002400007844 */ /* 0x000fe40000000200 */
[----:B------:R-:W-:Y:S06]  /*291a0*/  BAR.SYNC.DEFER_BLOCKING 0x0 ;  /* 0x0000000000007b1d */ /* 0x000fec0000010000 */
[----:B------:R-:W2:Y:S02]  /*291b0*/  LDS.128 R24, [R244] ;  /* 0x00000000f4187984 */ /* 0x000ea40000000c00 */
[----:B------:R-:W-:Y:S06]  /*291c0*/  BAR.SYNC.DEFER_BLOCKING 0x0 ;  /* 0x0000000000007b1d */ /* 0x000fec0000010000 */
[----:B------:R-:W-:Y:S02]  /*291d0*/  STSM.16.M88.4 [R0], R40 ;  /* 0x0000002800007844 */ /* 0x000fe40000000200 */
[----:B------:R-:W-:Y:S01]  /*291e0*/  BAR.SYNC.DEFER_BLOCKING 0x0 ;  /* 0x0000000000007b1d */ /* 0x000fe20000010000 */
[----:B-1----:R-:W-:Y:S01]  /*291f0*/  IMAD.MOV.U32 R16, RZ, RZ, R172 ;  /* 0x000000ffff107224 */ /* 0x002fe200078e00ac */
[----:B------:R-:W-:Y:S01]  /*29200*/  MOV R18, R64 ;  /* 0x0000004000127202 */ /* 0x000fe20000000f00 */
[----:B------:R-:W-:-:S03]  /*29210*/  IMAD.MOV.U32 R17, RZ, RZ, R174 ;  /* 0x000000ffff117224 */ /* 0x000fc600078e00ae */
[----:B------:R-:W1:Y:S01]  /*29220*/  LDS.128 R20, [R244] ;  /* 0x00000000f4147984 */ /* 0x000e620000000c00 */
[----:B------:R-:W-:Y:S01]  /*29230*/  IMAD.MOV.U32 R19, RZ, RZ, R66 ;  /* 0x000000ffff137224 */ /* 0x000fe200078e0042 */
[----:B------:R-:W-:Y:S06]  /*29240*/  BAR.SYNC.DEFER_BLOCKING 0x0 ;  /* 0x0000000000007b1d */ /* 0x000fec0000010000 */
[----:B------:R-:W-:Y:S02]  /*29250*/  STSM.16.M88.4 [R0], R16 ;  /* 0x0000001000007844 */ /* 0x000fe40000000200 */
[----:B------:R-:W-:Y:S01]  /*29260*/  BAR.SYNC.DEFER_BLOCKING 0x0 ;  /* 0x0000000000007b1d */ /* 0x000fe20000010000 */
[----:B------:R-:W-:Y:S01]  /*29270*/  IMAD.MOV.U32 R32, RZ, RZ, R136 ;  /* 0x000000ffff207224 */ /* 0x000fe200078e0088 */
[----:B------:R-:W-:-:S04]  /*29280*/  MOV R33, R138 ;  /* 0x0000008a00217202 */ /* 0x000fc80000000f00 */
[----:B------:R-:W1:Y:S02]  /*29290*/  LDS.128 R16, [R244] ;  /* 0x00000000f4107984 */ /* 0x000e640000000c00 */
[----:B------:R-:W-:Y:S06]  /*292a0*/  BAR.SYNC.DEFER_BLOCKING 0x0 ;  /* 0x0000000000007b1d */ /* 0x000fec0000010000 */
[----:B------:R2:W-:Y:S02]  /*292b0*/  STSM.16.M88.4 [R0], R32 ;  /* 0x0000002000007844 */ /* 0x0005e40000000200 */
[----:B------:R-:W-:Y:S06]  /*292c0*/  BAR.SYNC.DEFER_BLOCKING 0x0 ;  /* 0x0000000000007b1d */ /* 0x000fec0000010000 */
[----:B--2---:R-:W2:Y:S04]  /*292d0*/  LDL.LU R32, [R1+0x690] ;  /* 0x0006900001207983 */ /* 0x004ea80000300800 */
        /* <DEDUP_REMOVED lines=21> */
[----:B--2---:R-:W-:Y:S01]  /*29430*/  STSM.16.M88.4 [R0], R32 ;  /* 0x0000002000007844 */ /* 0x004fe20000000200 */
[----:B------:R-:W-:Y:S06]  /*29440*/  BAR.SYNC.DEFER_BLOCKING 0x0 ;  /* 0x0000000000007b1d */ /* 0x000fec0000010000 */
[----:B------:R-:W2:Y:S02]  /*29450*/  LDS.128 R32, [R244] ;  /* 0x00000000f4207984 */ /* 0x000ea40000000c00 */
[----:B------:R-:W-:Y:S06]  /*29460*/  BAR.SYNC.DEFER_BLOCKING 0x0 ;  /* 0x0000000000007b1d */ /* 0x000fec0000010000 */
[----:B---3--:R-:W-:Y:S02]  /*29470*/  STSM.16.M88.4 [R0], R36 ;  /* 0x0000002400007844 */ /* 0x008fe40000000200 */
[----:B------:R-:W-:Y:S06]  /*29480*/  BAR.SYNC.DEFER_BLOCKING 0x0 ;  /* 0x0000000000007b1d */ /* 0x000fec0000010000 */
[----:B------:R-:W3:Y:S02]  /*29490*/  LDS.128 R44, [R244] ;  /* 0x00000000f42c7984 */ /* 0x000ee40000000c00 */
        /* <DEDUP_REMOVED lines=23> */
[----:B------:R-:W-:-:S05]  /*29610*/  IMAD.MOV.U32 R64, RZ, RZ, R140 ;  /* 0x000000ffff407224 */ /* 0x000fca00078e008c */
        /* <DEDUP_REMOVED lines=14> */
[----:B------:R-:W1:Y:S01]  /*29700*/  LDS.128 R88, [R244] ;  /* 0x00000000f4587984 */ /* 0x000e620000000c00 */
[----:B------:R-:W-:Y:S01]  /*29710*/  BAR.SYNC.DEFER_BLOCKING 0x0 ;  /* 0x0000000000007b1d */ /* 0x000fe20000010000 */
        /* <DEDUP_REMOVED lines=16> */
[----:B-1----:R-:W2:Y:S04]  /*29820*/  LDL.LU R92, [R1+0x684] ;  /* 0x00068400015c7983 */ /* 0x002ea80000300800 */
[----:B------:R-:W2:Y:S04]  /*29830*/  LDL.LU R93, [R1+0x68c] ;  /* 0x00068c00015d7983 */ /* 0x000ea80000300800 */
[----:B------:R-:W2:Y:S04]  /*29840*/  LDL.LU R94, [R1+0x564] ;  /* 0x00056400015e7983 */ /* 0x000ea80000300800 */
[----:B------:R-:W2:Y:S04]  /*29850*/  LDL.LU R95, [R1+0x56c] ;  /* 0x00056c00015f7983 */ /* 0x000ea80000300800 */
[----:B------:R-:W1:Y:S01]  /*29860*/  LDS.128 R68, [R244] ;  /* 0x00000000f4447984 */ /* 0x000e620000000c00 */
[----:B------:R-:W-:Y:S06]  /*29870*/  BAR.SYNC.DEFER_BLOCKING 0x0 ;  /* 0x0000000000007b1d */ /* 0x000fec0000010000 */
[----:B----4-:R4:W-:Y:S02]  /*29880*/  STSM.16.M88.4 [R0], R96 ;  /* 0x0000006000007844 */ /* 0x0109e40000000200 */
[----:B------:R-:W-:Y:S06]  /*29890*/  BAR.SYNC.DEFER_BLOCKING 0x0 ;  /* 0x0000000000007b1d */ /* 0x000fec0000010000 */
[----:B----4-:R-:W4:Y:S04]  /*298a0*/  LDL.LU R96, [R1+0x300] ;  /* 0x0003000001607983 */ /* 0x010f280000300800 */
[----:B------:R-:W4:Y:S04]  /*298b0*/  LDL.LU R97, [R1+0x308] ;  /* 0x0003080001617983 */ /* 0x000f280000300800 */
[----:B------:R-:W4:Y:S04]  /*298c0*/  LDL.LU R98, [R1+0xc0] ;  /* 0x0000c00001627983 */ /* 0x000f280000300800 */
[----:B------:R-:W4:Y:S04]  /*298d0*/  LDL.LU R99, [R1+0xc8] ;  /* 0x0000c80001637983 */ /* 0x000f280000300800 */
[----:B------:R-:W1:Y:S01]  /*298e0*/  LDS.128 R108, [R244] ;  /* 0x00000000f46c7984 */ /* 0x000e620000000c00 */
[----:B------:R-:W-:Y:S06]  /*298f0*/  BAR.SYNC.DEFER_BLOCKING 0x0 ;  /* 0x0000000000007b1d */ /* 0x000fec0000010000 */
[----:B--2---:R-:W-:Y:S02]  /*29900*/  STSM.16.M88.4 [R0], R92 ;  /* 0x0000005c00007844 */ /* 0x004fe40000000200 */
[----:B------:R-:W-:Y:S06]  /*29910*/  BAR.SYNC.DEFER_BLOCKING 0x0 ;  /* 0x0000000000007b1d */ /* 0x000fec0000010000 */
[----:B------:R-:W2:Y:S02]  /*29920*/  LDS.128 R104, [R244] ;  /* 0x00000000f4687984 */ /* 0x000ea40000000c00 */
[----:B------:R-:W-:Y:S06]  /*29930*/  BAR.SYNC.DEFER_BLOCKING 0x0 ;  /* 0x0000000000007b1d */ /* 0x000fec0000010000 */
[----:B----4-:R4:W-:Y:S02]  /*29940*/  STSM.16.M88.4 [R0], R96 ;  /* 0x0000006000007844 */ /* 0x0109e40000000200 */
[----:B------:R-:W-:Y:S06]  /*29950*/  BAR.SYNC.DEFER_BLOCKING 0x0 ;  /* 0x0000000000007b1d */ /* 0x000fec0000010000 */
[----:B----4-:R-:W4:Y:S04]  /*29960*/  LDL.LU R98, [R1+0x450] ;  /* 0x0004500001627983 */ /* 0x010f280000300800 */
[----:B------:R-:W4:Y:S04]  /*29970*/  LDL.LU R99, [R1+0x458] ;  /* 0x0004580001637983 */ /* 0x000f280000300800 */
[----:B------:R-:W2:Y:S04]  /*29980*/  LDL.LU R112, [R1+0x670] ;  /* 0x0006700001707983 */ /* 0x000ea80000300800 */
[----:B------:R-:W2:Y:S04]  /*29990*/  LDL.LU R113, [R1+0x678] ;  /* 0x0006780001717983 */ /* 0x000ea80000300800 */
[----:B------:R-:W2:Y:S04]  /*299a0*/  LDL.LU R114, [R1+0x540] ;  /* 0x0005400001727983 */ /* 0x000ea80000300800 */
[----:B------:R-:W2:Y:S04]  /*299b0*/  LDL.LU R115, [R1+0x548] ;  /* 0x0005480001737983 */ /* 0x000ea80000300800 */
[----:B------:R-:W1:Y:S01]  /*299c0*/  LDS.128 R100, [R244] ;  /* 0x00000000f4647984 */ /* 0x000e620000000c00 */
[----:B------:R-:W-:Y:S01]  /*299d0*/  IMAD.MOV.U32 R92, RZ, RZ, R240 ;  /* 0x000000ffff5c7224 */ /* 0x000fe200078e00f0 */
[----:B------:R-:W-:Y:S01]  /*299e0*/  MOV R94, R164 ;  /* 0x000000a4005e7202 */ /* 0x000fe20000000f00 */
[----:B------:R-:W-:-:S02]  /*299f0*/  IMAD.MOV.U32 R93, RZ, RZ, R242 ;  /* 0x000000ffff5d7224 */ /* 0x000fc400078e00f2 */
        /* <DEDUP_REMOVED lines=8> */
[----:B----4-:R-:W-:Y:S02]  /*29a80*/  STSM.16.M88.4 [R0], R96 ;  /* 0x0000006000007844 */ /* 0x010fe40000000200 */
[----:B------:R-:W-:Y:S06]  /*29a90*/  BAR.SYNC.DEFER_BLOCKING 0x0 ;  /* 0x0000000000007b1d */ /* 0x000fec0000010000 */
[----:B------:R-:W4:Y:S02]  /*29aa0*/  LDS.128 R96, [R244] ;  /* 0x00000000f4607984 */ /* 0x000f240000000c00 */
[----:B------:R-:W-:Y:S06]  /*29ab0*/  BAR.SYNC.DEFER_BLOCKING 0x0 ;  /* 0x0000000000007b1d */ /* 0x000fec0000010000 */
[----:B--2---:R2:W-:Y:S02]  /*29ac0*/  STSM.16.M88.4 [R0], R112 ;  /* 0x0000007000007844 */ /* 0x0045e40000000200 */
[----:B------:R-:W-:Y:S06]  /*29ad0*/  BAR.SYNC.DEFER_BLOCKING 0x0 ;  /* 0x0000000000007b1d */ /* 0x000fec0000010000 */
[----:B--2---:R-:W2:Y:S04]  /*29ae0*/  LDL.LU R112, [R1+0x304] ;  /* 0x0003040001707983 */ /* 0x004ea80000300800 */
[----:B------:R-:W2:Y:S04]  /*29af0*/  LDL.LU R113, [R1+0x30c] ;  /* 0x00030c0001717983 */ /* 0x000ea80000300800 */
[----:B------:R-:W2:Y:S04]  /*29b00*/  LDL.LU R114, [R1+0xc4] ;  /* 0x0000c40001727983 */ /* 0x000ea80000300800 */
[----:B------:R-:W2:Y:S04]  /*29b10*/  LDL.LU R115, [R1+0xcc] ;  /* 0x0000cc0001737983 */ /* 0x000ea80000300800 */
[----:B------:R-:W3:Y:S04]  /*29b20*/  LDL.LU R126, [R1+0x454] ;  /* 0x00045400017e7983 */ /* 0x000ee80000300800 */
[----:B------:R-:W3:Y:S04]  /*29b30*/  LDL.LU R127, [R1+0x45c] ;  /* 0x00045c00017f7983 */ /* 0x000ee80000300800 */
[----:B------:R-:W1:Y:S01]  /*29b40*/  LDS.128 R116, [R244] ;  /* 0x00000000f4747984 */ /* 0x000e620000000c00 */
[----:B------:R-:W-:Y:S06]  /*29b50*/  BAR.SYNC.DEFER_BLOCKING 0x0 ;  /* 0x0000000000007b1d */ /* 0x000fec0000010000 */
[----:B--2---:R-:W-:Y:S02]  /*29b60*/  STSM.16.M88.4 [R0], R112 ;  /* 0x0000007000007844 */ /* 0x004fe40000000200 */
[----:B------:R-:W-:Y:S06]  /*29b70*/  BAR.SYNC.DEFER_BLOCKING 0x0 ;  /* 0x0000000000007b1d */ /* 0x000fec0000010000 */
[----:B------:R-:W2:Y:S02]  /*29b80*/  LDS.128 R112, [R244] ;  /* 0x00000000f4707984 */ /* 0x000ea40000000c00 */
[----:B------:R-:W-:Y:S06]  /*29b90*/  BAR.SYNC.DEFER_BLOCKING 0x0 ;  /* 0x0000000000007b1d */ /* 0x000fec0000010000 */
[----:B------:R-:W-:Y:S02]  /*29ba0*/  STSM.16.M88.4 [R0], R120 ;  /* 0x0000007800007844 */ /* 0x000fe40000000200 */
[----:B------:R-:W-:Y:S06]  /*29bb0*/  BAR.SYNC.DEFER_BLOCKING 0x0 ;  /* 0x0000000000007b1d */ /* 0x000fec0000010000 */
[----:B------:R-:W1:Y:S02]  /*29bc0*/  LDS.128 R120, [R244] ;  /* 0x00000000f4787984 */ /* 0x000e640000000c00 */
[----:B------:R-:W-:Y:S06]  /*29bd0*/  BAR.SYNC.DEFER_BLOCKING 0x0 ;  /* 0x0000000000007b1d */ /* 0x000fec0000010000 */
[----:B---3--:R3:W-:Y:S02]  /*29be0*/  STSM.16.M88.4 [R0], R124 ;  /* 0x0000007c00007844 */ /* 0x0087e40000000200 */
[----:B------:R-:W-:Y:S06]  /*29bf0*/  BAR.SYNC.DEFER_BLOCKING 0x0 ;  /* 0x0000000000007b1d */ /* 0x000fec0000010000 */
[----:B---3--:R-:W3:Y:S04]  /*29c00*/  LDL.LU R124, [R1+0x674] ;  /* 0x00067400017c7983 */ /* 0x008ee80000300800 */
[----:B------:R-:W3:Y:S04]  /*29c10*/  LDL.LU R125, [R1+0x67c] ;  /* 0x00067c00017d7983 */ /* 0x000ee80000300800 */
[----:B------:R-:W3:Y:S04]  /*29c20*/  LDL.LU R126, [R1+0x544] ;  /* 0x00054400017e7983 */ /* 0x000ee80000300800 */
[----:B------:R-:W3:Y:S04]  /*29c30*/  LDL.LU R127, [R1+0x54c] ;  /* 0x00054c00017f7983 */ /* 0x000ee80000300800 */
[----:B------:R-:W2:Y:S04]  /*29c40*/  LDL.LU R132, [R1+0x2f0] ;  /* 0x0002f00001847983 */ /* 0x000ea80000300800 */
[----:B------:R-:W2:Y:S04]  /*29c50*/  LDL.LU R133, [R1+0x2f8] ;  /* 0x0002f80001857983 */ /* 0x000ea80000300800 */
[----:B------:R-:W2:Y:S04]  /*29c60*/  LDL.LU R134, [R1+0xb0] ;  /* 0x0000b00001867983 */ /* 0x000ea80000300800 */
[----:B------:R-:W2:Y:S04]  /*29c70*/  LDL.LU R135, [R1+0xb8] ;  /* 0x0000b80001877983 */ /* 0x000ea80000300800 */
[----:B------:R-:W1:Y:S01]  /*29c80*/  LDS.128 R140, [R244] ;  /* 0x00000000f48c7984 */ /* 0x000e620000000c00 */
[----:B------:R-:W-:Y:S06]  /*29c90*/  BAR.SYNC.DEFER_BLOCKING 0x0 ;  /* 0x0000000000007b1d */ /* 0x000fec0000010000 */
[----:B---3--:R3:W-:Y:S02]  /*29ca0*/  STSM.16.M88.4 [R0], R124 ;  /* 0x0000007c00007844 */ /* 0x0087e40000000200 */
[----:B------:R-:W-:Y:S06]  /*29cb0*/  BAR.SYNC.DEFER_BLOCKING 0x0 ;  /* 0x0000000000007b1d */ /* 0x000fec0000010000 */
[----:B------:R-:W1:Y:S02]  /*29cc0*/  LDS.128 R136, [R244] ;  /* 0x00000000f4887984 */ /* 0x000e640000000c00 */
[----:B------:R-:W-:Y:S06]  /*29cd0*/  BAR.SYNC.DEFER_BLOCKING 0x0 ;  /* 0x0000000000007b1d */ /* 0x000fec0000010000 */
[----:B--2---:R-:W-:Y:S02]  /*29ce0*/  STSM.16.M88.4 [R0], R132 ;  /* 0x0000008400007844 */ /* 0x004fe40000000200 */
[----:B------:R-:W-:Y:S01]  /*29cf0*/  BAR.SYNC.DEFER_BLOCKING 0x0 ;  /* 0x0000000000007b1d */ /* 0x000fe20000010000 */
[----:B---3--:R-:W-:Y:S01]  /*29d00*/  IMAD.MOV.U32 R124, RZ, RZ, R4 ;  /* 0x000000ffff7c7224 */ /* 0x008fe200078e0004 */
[----:B------:R-:W-:Y:S01]  /*29d10*/  MOV R126, R84 ;  /* 0x00000054007e7202 */ /* 0x000fe20000000f00 */
[----:B------:R-:W-:-:S03]  /*29d20*/  IMAD.MOV.U32 R125, RZ, RZ, R6 ;  /* 0x000000ffff7d7224 */ /* 0x000fc600078e0006 */
[----:B------:R-:W2:Y:S01]  /*29d30*/  LDS.128 R128, [R244] ;  /* 0x00000000f4807984 */ /* 0x000ea20000000c00 */
[----:B------:R-:W-:Y:S01]  /*29d40*/  IMAD.MOV.U32 R127, RZ, RZ, R86 ;  /* 0x000000ffff7f7224 */ /* 0x000fe200078e0056 */
[----:B------:R-:W-:Y:S06]  /*29d50*/  BAR.SYNC.DEFER_BLOCKING 0x0 ;  /* 0x0000000000007b1d */ /* 0x000fec0000010000 */
[----:B------:R3:W-:Y:S02]  /*29d60*/  STSM.16.M88.4 [R0], R124 ;  /* 0x0000007c00007844 */ /* 0x0007e40000000200 */
[----:B------:R-:W-:Y:S06]  /*29d70*/  BAR.SYNC.DEFER_BLOCKING 0x0 ;  /* 0x0000000000007b1d */ /* 0x000fec0000010000 */
[----:B---3--:R-:W3:Y:S04]  /*29d80*/  LDL.LU R126, [R1+0x470] ;  /* 0x00047000017e7983 */ /* 0x008ee80000300800 */
[----:B------:R-:W3:Y:S04]  /*29d90*/  LDL.LU R127, [R1+0x478] ;  /* 0x00047800017f7983 */ /* 0x000ee80000300800 */
[----:B------:R-:W2:Y:S04]  /*29da0*/  LDL.LU R144, [R1+0x660] ;  /* 0x0006600001907983 */ /* 0x000ea80000300800 */
[----:B------:R-:W2:Y:S04]  /*29db0*/  LDL.LU R145, [R1+0x668] ;  /* 0x0006680001917983 */ /* 0x000ea80000300800 */
[----:B------:R-:W2:Y:S04]  /*29dc0*/  LDL.LU R146, [R1+0x510] ;  /* 0x0005100001927983 */ /* 0x000ea80000300800 */
[----:B------:R-:W2:Y:S04]  /*29dd0*/  LDL.LU R147, [R1+0x518] ;  /* 0x0005180001937983 */ /* 0x000ea80000300800 */
[----:B------:R-:W1:Y:S01]  /*29de0*/  LDS.128 R132, [R244] ;  /* 0x00000000f4847984 */ /* 0x000e620000000c00 */
[----:B------:R-:W-:Y:S01]  /*29df0*/  IMAD.MOV.U32 R124, RZ, RZ, R212 ;  /* 0x000000ffff7c7224 */ /* 0x000fe200078e00d4 */
[----:B------:R-:W-:Y:S01]  /*29e00*/  MOV R125, R214 ;  /* 0x000000d6007d7202 */ /* 0x000fe20000000f00 */
[----:B------:R-:W1:Y:S08]  /*29e10*/  LDC R212, c[0x0][0x3b4] ;  /* 0x0000ed00ffd47b82 */ /* 0x000e700000000800 */
[----:B------:R-:W-:Y:S08]  /*29e20*/  BAR.SYNC.DEFER_BLOCKING 0x0 ;  /* 0x0000000000007b1d */ /* 0x000ff00000010000 */
[----:B------:R-:W1:Y:S01]  /*29e30*/  LDC R214, c[0x0][0x3b4] ;  /* 0x0000ed00ffd67b82 */ /* 0x000e620000000800 */
[----:B---3--:R-:W-:Y:S07]  /*29e40*/  STSM.16.M88.4 [R0], R124 ;  /* 0x0000007c00007844 */ /* 0x008fee0000000200 */
[----:B------:R-:W-:Y:S06]  /*29e50*/  BAR.SYNC.DEFER_BLOCKING 0x0 ;  /* 0x0000000000007b1d */ /* 0x000fec0000010000 */
[----:B------:R-:W3:Y:S02]  /*29e60*/  LDS.128 R124, [R244] ;  /* 0x00000000f47c7984 */ /* 0x000ee40000000c00 */
[----:B------:R-:W-:Y:S06]  /*29e70*/  BAR.SYNC.DEFER_BLOCKING 0x0 ;  /* 0x0000000000007b1d */ /* 0x000fec0000010000 */
[----:B--2---:R2:W-:Y:S02]  /*29e80*/  STSM.16.M88.4 [R0], R144 ;  /* 0x0000009000007844 */ /* 0x0045e40000000200 */
[----:B------:R-:W-:Y:S06]  /*29e90*/  BAR.SYNC.DEFER_BLOCKING 0x0 ;  /* 0x0000000000007b1d */ /* 0x000fec0000010000 */
[----:B--2---:R-:W2:Y:S04]  /*29ea0*/  LDL.LU R144, [R1+0x2f4] ;  /* 0x0002f40001907983 */ /* 0x004ea80000300800 */
[----:B------:R-:W2:Y:S04]  /*29eb0*/  LDL.LU R145, [R1+0x2fc] ;  /* 0x0002fc0001917983 */ /* 0x000ea80000300800 */
[----:B------:R-:W2:Y:S04]  /*29ec0*/  LDL.LU R146, [R1+0xb4] ;  /* 0x0000b40001927983 */ /* 0x000ea80000300800 */
[----:B------:R-:W2:Y:S04]  /*29ed0*/  LDL.LU R147, [R1+0xbc] ;  /* 0x0000bc0001937983 */ /* 0x000ea80000300800 */
[----:B------:R-:W1:Y:S01]  /*29ee0*/  LDS.128 R148, [R244] ;  /* 0x00000000f4947984 */ /* 0x000e620000000c00 */
[----:B------:R-:W-:Y:S06]  /*29ef0*/  BAR.SYNC.DEFER_BLOCKING 0x0 ;  /* 0x0000000000007b1d */ /* 0x000fec0000010000 */
[----:B--2---:R2:W-:Y:S02]  /*29f00*/  STSM.16.M88.4 [R0], R144 ;  /* 0x0000009000007844 */ /* 0x0045e40000000200 */
[----:B--2---:R-:W-:-:S02]  /*29f10*/  IMAD.MOV.U32 R144, RZ, RZ, R5 ;  /* 0x000000ffff907224 */ /* 0x004fc400078e0005 */
[----:B------:R-:W-:Y:S01]  /*29f20*/  IMAD.MOV.U32 R145, RZ, RZ, R7 ;  /* 0x000000ffff917224 */ /* 0x000fe200078e0007 */
[----:B------:R-:W-:Y:S01]  /*29f30*/  BAR.SYNC.DEFER_BLOCKING 0x0 ;  /* 0x0000000000007b1d */ /* 0x000fe20000010000 */
[----:B------:R-:W-:Y:S01]  /*29f40*/  MOV R146, R85 ;  /* 0x0000005500927202 */ /* 0x000fe20000000f00 */
[----:B------:R-:W-:-:S04]  /*29f50*/  IMAD.MOV.U32 R147, RZ, RZ, R87 ;  /* 0x000000ffff937224 */ /* 0x000fc800078e0057 */
[----:B------:R-:W2:Y:S02]  /*29f60*/  LDS.128 R4, [R244] ;  /* 0x00000000f4047984 */ /* 0x000ea40000000c00 */
[----:B------:R-:W-:Y:S06]  /*29f70*/  BAR.SYNC.DEFER_BLOCKING 0x0 ;  /* 0x0000000000007b1d */ /* 0x000fec0000010000 */
[----:B------:R1:W-:Y:S02]  /*29f80*/  STSM.16.M88.4 [R0], R144 ;  /* 0x0000009000007844 */ /* 0x0003e40000000200 */
[----:B------:R-:W-:Y:S06]  /*29f90*/  BAR.SYNC.DEFER_BLOCKING 0x0 ;  /* 0x0000000000007b1d */ /* 0x000fec0000010000 */
[----:B-1----:R-:W2:Y:S04]  /*29fa0*/  LDL.LU R146, [R1+0x474] ;  /* 0x0004740001927983 */ /* 0x002ea80000300800 */
[----:B------:R-:W2:Y:S04]  /*29fb0*/  LDL.LU R147, [R1+0x47c] ;  /* 0x00047c0001937983 */ /* 0x000ea80000300800 */
[----:B------:R-:W1:Y:S01]  /*29fc0*/  LDS.128 R84, [R244] ;  /* 0x00000000f4547984 */ /* 0x000e620000000c00 */
[----:B------:R-:W-:Y:S01]  /*29fd0*/  IMAD.MOV.U32 R144, RZ, RZ, R213 ;  /* 0x000000ffff907224 */ /* 0x000fe200078e00d5 */
[----:B------:R-:W-:Y:S01]  /*29fe0*/  MOV R145, R215 ;  /* 0x000000d700917202 */ /* 0x000fe20000000f00 */
[----:B------:R-:W1:Y:S08]  /*29ff0*/  LDC R213, c[0x0][0x3b4] ;  /* 0x0000ed00ffd57b82 */ /* 0x000e700000000800 */
        /* <DEDUP_REMOVED lines=11> */
[----:B------:R-:W1:Y:S01]  /*2a0b0*/  LDS.128 R172, [R244] ;  /* 0x00000000f4ac7984 */ /* 0x000e620000000c00 */
[----:B------:R-:W-:Y:S06]  /*2a0c0*/  BAR.SYNC.DEFER_BLOCKING 0x0 ;  /* 0x0000000000007b1d */ /* 0x000fec0000010000 */
[----:B--2---:R2:W-:Y:S02]  /*2a0d0*/  STSM.16.M88.4 [R0], R144 ;  /* 0x0000009000007844 */ /* 0x0045e40000000200 */
[----:B------:R-:W-:Y:S06]  /*2a0e0*/  BAR.SYNC.DEFER_BLOCKING 0x0 ;  /* 0x0000000000007b1d */ /* 0x000fec0000010000 */
[----:B------:R-:W1:Y:S02]  /*2a0f0*/  LDS.128 R168, [R244] ;  /* 0x00000000f4a87984 */ /* 0x000e640000000c00 */
[----:B------:R-:W-:Y:S06]  /*2a100*/  BAR.SYNC.DEFER_BLOCKING 0x0 ;  /* 0x0000000000007b1d */ /* 0x000fec0000010000 */
[----:B---3--:R-:W-:Y:S02]  /*2a110*/  STSM.16.M88.4 [R0], R164 ;  /* 0x000000a400007844 */ /* 0x008fe40000000200 */
[----:B------:R-:W-:Y:S01]  /*2a120*/  BAR.SYNC.DEFER_BLOCKING 0x0 ;  /* 0x0000000000007b1d */ /* 0x000fe20000010000 */
[----:B--2---:R-:W-:Y:S01]  /*2a130*/  IMAD.MOV.U32 R144, RZ, RZ, R72 ;  /* 0x000000ffff907224 */ /* 0x004fe200078e0048 */
        /* <DEDUP_REMOVED lines=16> */
[----:B------:R-:W-:Y:S06]  /*2a240*/  BAR.SYNC.DEFER_BLOCKING 0x0 ;  /* 0x0000000000007b1d */ /* 0x000fec0000010000 */
[----:B---3--:R-:W-:Y:S02]  /*2a250*/  STSM.16.M88.4 [R0], R144 ;  /* 0x0000009000007844 */ /* 0x008fe40000000200 */
        /* <DEDUP_REMOVED lines=29> */
[----:B------:R-:W-:Y:S02]  /*2a430*/  STSM.16.M88.4 [R0], R176 ;  /* 0x000000b000007844 */ /* 0x000fe40000000200 */
[----:B------:R-:W-:Y:S06]  /*2a440*/  BAR.SYNC.DEFER_BLOCKING 0x0 ;  /* 0x0000000000007b1d */ /* 0x000fec0000010000 */
[----:B------:R-:W1:Y:S02]  /*2a450*/  LDS.128 R152, [R244] ;  /* 0x00000000f4987984 */ /* 0x000e640000000c00 */
[----:B------:R-:W-:Y:S06]  /*2a460*/  BAR.SYNC.DEFER_BLOCKING 0x0 ;  /* 0x0000000000007b1d */ /* 0x000fec0000010000 */
[----:B---3--:R-:W-:Y:S02]  /*2a470*/  STSM.16.M88.4 [R0], R184 ;  /* 0x000000b800007844 */ /* 0x008fe40000000200 */
[----:B------:R-:W-:Y:S06]  /*2a480*/  BAR.SYNC.DEFER_BLOCKING 0x0 ;  /* 0x0000000000007b1d */ /* 0x000fec0000010000 */
[----:B------:R-:W3:Y:S02]  /*2a490*/  LDS.128 R176, [R244] ;  /* 0x00000000f4b07984 */ /* 0x000ee40000000c00 */
[----:B------:R-:W-:Y:S06]  /*2a4a0*/  BAR.SYNC.DEFER_BLOCKING 0x0 ;  /* 0x0000000000007b1d */ /* 0x000fec0000010000 */
[----:B------:R-:W-:Y:S02]  /*2a4b0*/  STSM.16.M88.4 [R0], R188 ;  /* 0x000000bc00007844 */ /* 0x000fe40000000200 */
[----:B------:R-:W-:Y:S06]  /*2a4c0*/  BAR.SYNC.DEFER_BLOCKING 0x0 ;  /* 0x0000000000007b1d */ /* 0x000fec0000010000 */
[----:B------:R-:W1:Y:S02]  /*2a4d0*/  LDS.128 R184, [R244] ;  /* 0x00000000f4b87984 */ /* 0x000e640000000c00 */
[----:B------:R-:W-:Y:S06]  /*2a4e0*/  BAR.SYNC.DEFER_BLOCKING 0x0 ;  /* 0x0000000000007b1d */ /* 0x000fec0000010000 */
[----:B----4-:R4:W-:Y:S02]  /*2a4f0*/  STSM.16.M88.4 [R0], R196 ;  /* 0x000000c400007844 */ /* 0x0109e40000000200 */
[----:B------:R-:W-:Y:S06]  /*2a500*/  BAR.SYNC.DEFER_BLOCKING 0x0 ;  /* 0x0000000000007b1d */ /* 0x000fec0000010000 */
[----:B----4-:R-:W4:Y:S04]  /*2a510*/  LDL.LU R198, [R1+0x480] ;  /* 0x0004800001c67983 */ /* 0x010f280000300800 */
[----:B------:R-:W4:Y:S04]  /*2a520*/  LDL.LU R199, [R1+0x488] ;  /* 0x0004880001c77983 */ /* 0x000f280000300800 */
[----:B------:R-:W1:Y:S01]  /*2a530*/  LDS.128 R188, [R244] ;  /* 0x00000000f4bc7984 */ /* 0x000e620000000c00 */
[----:B------:R-:W-:Y:S06]  /*2a540*/  BAR.SYNC.DEFER_BLOCKING 0x0 ;  /* 0x0000000000007b1d */ /* 0x000fec0000010000 */
[----:B------:R-:W-:Y:S02]  /*2a550*/  STSM.16.M88.4 [R0], R192 ;  /* 0x000000c000007844 */ /* 0x000fe40000000200 */
[----:B------:R-:W-:Y:S01]  /*2a560*/  BAR.SYNC.DEFER_BLOCKING 0x0 ;  /* 0x0000000000007b1d */ /* 0x000fe20000010000 */
[----:B------:R-:W-:Y:S01]  /*2a570*/  IMAD.MOV.U32 R196, RZ, RZ, R228 ;  /* 0x000000ffffc47224 */ /* 0x000fe200078e00e4 */
[----:B------:R-:W-:-:S04]  /*2a580*/  MOV R197, R230 ;  /* 0x000000e600c57202 */ /* 0x000fc80000000f00 */
[----:B------:R-:W1:Y:S02]  /*2a590*/  LDS.128 R192, [R244] ;  /* 0x00000000f4c07984 */ /* 0x000e640000000c00 */
        /* <DEDUP_REMOVED lines=17> */
[----:B----4-:R-:W-:Y:S02]  /*2a6b0*/  STSM.16.M88.4 [R0], R196 ;  /* 0x000000c400007844 */ /* 0x010fe40000000200 */
[----:B------:R-:W-:Y:S06]  /*2a6c0*/  BAR.SYNC.DEFER_BLOCKING 0x0 ;  /* 0x0000000000007b1d */ /* 0x000fec0000010000 */
[----:B------:R-:W4:Y:S02]  /*2a6d0*/  LDS.128 R156, [R244] ;  /* 0x00000000f49c7984 */ /* 0x000f240000000c00 */
[----:B------:R-:W-:Y:S06]  /*2a6e0*/  BAR.SYNC.DEFER_BLOCKING 0x0 ;  /* 0x0000000000007b1d */ /* 0x000fec0000010000 */
[----:B------:R1:W-:Y:S02]  /*2a6f0*/  STSM.16.M88.4 [R0], R76 ;  /* 0x0000004c00007844 */ /* 0x0003e40000000200 */
[----:B------:R-:W-:Y:S06]  /*2a700*/  BAR.SYNC.DEFER_BLOCKING 0x0 ;  /* 0x0000000000007b1d */ /* 0x000fec0000010000 */
[----:B-1----:R-:W2:Y:S04]  /*2a710*/  LDL.LU R78, [R1+0x484] ;  /* 0x00048400014e7983 */ /* 0x002ea80000300800 */
[----:B------:R-:W2:Y:S01]  /*2a720*/  LDL.LU R79, [R1+0x48c] ;  /* 0x00048c00014f7983 */ /* 0x000ea20000300800 */
[----:B------:R-:W-:Y:S01]  /*2a730*/  IMAD R213, R213, 0x40, R3 ;  /* 0x00000040d5d57824 */ /* 0x000fe200078e0203 */
[----:B------:R-:W-:Y:S01]  /*2a740*/  MOV R77, R231 ;  /* 0x000000e7004d7202 */ /* 0x000fe20000000f00 */
[----:B------:R-:W-:Y:S01]  /*2a750*/  IMAD.MOV.U32 R76, RZ, RZ, R229 ;  /* 0x000000ffff4c7224 */ /* 0x000fe200078e00e5 */
[----:B------:R-:W3:Y:S04]  /*2a760*/  LDL.LU R237, [R1+0x1d0] ;  /* 0x0001d00001ed7983 */ /* 0x000ee80000300800 */
[----:B------:R-:W1:Y:S01]  /*2a770*/  LDS.128 R196, [R244] ;  /* 0x00000000f4c47984 */ /* 0x000e620000000c00 */
[----:B------:R-:W-:Y:S01]  /*2a780*/  BAR.SYNC.DEFER_BLOCKING 0x0 ;  /* 0x0000000000007b1d */ /* 0x000fe20000010000 */
[----:B------:R-:W-:-:S05]  /*2a790*/  IMAD R212, R212, 0x40, R213 ;  /* 0x00000040d4d47824 */ /* 0x000fca00078e02d5 */
[----:B------:R-:W3:Y:S04]  /*2a7a0*/  LDL.LU R236, [R1+0x220] ;  /* 0x0002200001ec7983 */ /* 0x000ee80000300800 */
[----:B------:R-:W3:Y:S04]  /*2a7b0*/  LDL.LU R245, [R1+0x958] ;  /* 0x0009580001f57983 */ /* 0x000ee80000300800 */
[----:B------:R-:W3:Y:S04]  /*2a7c0*/  LDL.LU R243, [R1+0x954] ;  /* 0x0009540001f37983 */ /* 0x000ee80000300800 */
[----:B------:R-:W3:Y:S04]  /*2a7d0*/  LDL.LU R242, [R1+0x950] ;  /* 0x0009500001f27983 */ /* 0x000ee80000300800 */
[----:B--2---:R2:W-:Y:S02]  /*2a7e0*/  STSM.16.M88.4 [R0], R76 ;  /* 0x0000004c00007844 */ /* 0x0045e40000000200 */
[----:B--2---:R-:W-:Y:S01]  /*2a7f0*/  LEA R76, R214, R212, 0x6 ;  /* 0x000000d4d64c7211 */ /* 0x004fe200078e30ff */
[----:B------:R-:W-:Y:S03]  /*2a800*/  BAR.SYNC.DEFER_BLOCKING 0x0 ;  /* 0x0000000000007b1d */ /* 0x000fe60000010000 */
[----:B------:R-:W-:-:S04]  /*2a810*/  LEA R228, P4, R76, UR42, 0x2 ;  /* 0x0000002a4ce47c11 */ /* 0x000fc8000f8810ff */
[----:B------:R-:W-:Y:S02]  /*2a820*/  LEA.HI.X.SX32 R229, R76, UR43, 0x2, P4 ;  /* 0x0000002b4ce57c11 */ /* 0x000fe4000a0f16ff */
[----:B------:R-:W-:Y:S01]  /*2a830*/  LEA R2, P1, R3, UR36, 0x2 ;  /* 0x0000002403027c11 */ /* 0x000fe2000f8210ff */
[----:B------:R-:W2:Y:S01]  /*2a840*/  LDL.LU R76, [R1+0x5f4] ;  /* 0x0005f400014c7983 */ /* 0x000ea20000300800 */
[C---:B------:R-:W-:Y:S02]  /*2a850*/  LEA R226, P3, R212.reuse, UR44, 0x2 ;  /* 0x0000002cd4e27c11 */ /* 0x040fe4000f8610ff */
[----:B------:R-:W-:Y:S01]  /*2a860*/  ISETP.LT.AND P2, PT, R247, UR31, !P2 ;  /* 0x0000001ff7007c0c */ /* 0x000fe2000d741270 */
[----:B------:R-:W2:Y:S01]  /*2a870*/  LDL.LU R77, [R1+0x5fc] ;  /* 0x0005fc00014d7983 */ /* 0x000ea20000300800 */
[----:B------:R-:W-:Y:S01]  /*2a880*/  LEA.HI.X.SX32 R3, R3, UR37, 0x2, P1 ;  /* 0x0000002503037c11 */ /* 0x000fe200088f16ff */
[----:B------:R-:W1:Y:S02]  /*2a890*/  LDCU.64 UR36, c[0x0][0x398] ;  /* 0x00007300ff2477ac */ /* 0x000e640008000a00 */
[----:B------:R-:W2:Y:S01]  /*2a8a0*/  LDL.LU R78, [R1+0x424] ;  /* 0x00042400014e7983 */ /* 0x000ea20000300800 */
[----:B------:R-:W-:Y:S01]  /*2a8b0*/  LEA.HI.X.SX32 R227, R212, UR45, 0x2, P3 ;  /* 0x0000002dd4e37c11 */ /* 0x000fe200098f16ff */
[----:B------:R-:W-:Y:S01]  /*2a8c0*/  IMAD R230, R247, UR46, RZ ;  /* 0x0000002ef7e67c24 */ /* 0x000fe2000f8e02ff */
[----:B------:R-:W-:Y:S01]  /*2a8d0*/  ISETP.LT.AND P4, PT, R252, UR38, !P0 ;  /* 0x00000026fc007c0c */ /* 0x000fe2000c781270 */
[----:B------:R-:W2:Y:S01]  /*2a8e0*/  LDL.LU R79, [R1+0x42c] ;  /* 0x00042c00014f7983 */ /* 0x000ea20000300800 */
[----:B------:R-:W-:Y:S01]  /*2a8f0*/  LEA R224, P1, R213, UR40, 0x2 ;  /* 0x00000028d5e07c11 */ /* 0x000fe2000f8210ff */
[----:B------:R-:W1:Y:S02]  /*2a900*/  LDCU.64 UR42, c[0x0][0x398] ;  /* 0x00007300ff2a77ac */ /* 0x000e640008000a00 */
[----:B------:R-:W4:Y:S01]  /*2a910*/  LDL.LU R238, [R1+0x1a0] ;  /* 0x0001a00001ee7983 */ /* 0x000f220000300800 */
[----:B---3--:R-:W-:Y:S01]  /*2a920*/  ISETP.LT.AND P3, PT, R245, UR32, !P5 ;  /* 0x00000020f5007c0c */ /* 0x008fe2000ef61270 */
[----:B------:R-:W3:Y:S02]  /*2a930*/  LDCU.64 UR44, c[0x0][0x398] ;  /* 0x00007300ff2c77ac */ /* 0x000ee40008000a00 */
[----:B------:R-:W3:Y:S01]  /*2a940*/  LDL.LU R240, [R1+0x1b0] ;  /* 0x0001b00001f07983 */ /* 0x000ee20000300800 */
[----:B------:R-:W-:Y:S01]  /*2a950*/  LEA.HI.X.SX32 R225, R213, UR41, 0x2, P1 ;  /* 0x00000029d5e17c11 */ /* 0x000fe200088f16ff */
[----:B------:R-:W2:Y:S02]  /*2a960*/  LDCU.64 UR40, c[0x0][0x398] ;  /* 0x00007300ff2877ac */ /* 0x000ea40008000a00 */
[----:B------:R-:W3:Y:S01]  /*2a970*/  LDL.LU R239, [R1+0x140] ;  /* 0x0001400001ef7983 */ /* 0x000ee20000300800 */
[----:B------:R-:W2:Y:S03]  /*2a980*/  LDCU.64 UR46, c[0x0][0x398] ;  /* 0x00007300ff2e77ac */ /* 0x000ea60008000a00 */
[----:B------:R-:W2:Y:S01]  /*2a990*/  LDS.128 R212, [R244] ;  /* 0x00000000f4d47984 */ /* 0x000ea20000000c00 */
[----:B------:R-:W2:Y:S01]  /*2a9a0*/  LDCU UR32, c[0x0][0x3b8] ;  /* 0x00007700ff2077ac */ /* 0x000ea20008000800 */
[----:B------:R-:W-:Y:S01]  /*2a9b0*/  BAR.SYNC.DEFER_BLOCKING 0x0 ;  /* 0x0000000000007b1d */ /* 0x000fe20000010000 */
[----:B------:R-:W-:-:S02]  /*2a9c0*/  ISETP.LT.AND P1, PT, R243, UR34, !P5 ;  /* 0x00000022f3007c0c */ /* 0x000fc4000ef21270 */
[----:B-1----:R-:W-:Y:S02]  /*2a9d0*/  ISETP.LT.AND P5, PT, R242, UR36, !P5 ;  /* 0x00000024f2007c0c */ /* 0x002fe4000efa1270 */
[----:B------:R-:W-:Y:S01]  /*2a9e0*/  ISETP.LT.AND P6, PT, R243, UR42, !P0 ;  /* 0x0000002af3007c0c */ /* 0x000fe2000c7c1270 */
[----:B------:R-:W1:Y:S01]  /*2a9f0*/  LDCU UR34, c[0x0][0x398] ;  /* 0x00007300ff2277ac */ /* 0x000e620008000800 */
[----:B------:R-:W3:Y:S01]  /*2aa00*/  LDL.LU R248, [R1+0x150] ;  /* 0x0001500001f87983 */ /* 0x000ee20000300800 */
[----:B------:R-:W1:Y:S03]  /*2aa10*/  LDCU UR31, c[0x0][0x3b8] ;  /* 0x00007700ff1f77ac */ /* 0x000e660008000800 */
[----:B------:R-:W3:Y:S01]  /*2aa20*/  LDL.LU R241, [R1+0x120] ;  /* 0x0001200001f17983 */ /* 0x000ee20000300800 */
[----:B------:R-:W1:Y:S01]  /*2aa30*/  LDCU UR36, c[0x0][0x398] ;  /* 0x00007300ff2477ac */ /* 0x000e620008000800 */
[----:B------:R-:W1:Y:S01]  /*2aa40*/  LDCU UR38, c[0x0][0x398] ;  /* 0x00007300ff2677ac */ /* 0x000e620008000800 */
[----:B------:R-:W1:Y:S01]  /*2aa50*/  LDCU UR42, c[0x0][0x3b8] ;  /* 0x00007700ff2a77ac */ /* 0x000e620008000800 */
[----:B--2---:R2:W-:Y:S02]  /*2aa60*/  STSM.16.M88.4 [R0], R76 ;  /* 0x0000004c00007844 */ /* 0x0045e40000000200 */
[C---:B--2---:R-:W-:Y:S01]  /*2aa70*/  IMAD.WIDE R76, R230.reuse, 0x4, R2 ;  /* 0x00000004e64c7825 */ /* 0x044fe200078e0202 */
[----:B------:R-:W-:Y:S03]  /*2aa80*/  BAR.SYNC.DEFER_BLOCKING 0x0 ;  /* 0x0000000000007b1d */ /* 0x000fe60000010000 */
[----:B------:R-:W-:-:S03]  /*2aa90*/  IMAD.WIDE R78, R230, 0x4, R224 ;  /* 0x00000004e64e7825 */ /* 0x000fc600078e02e0 */
[----:B------:R2:W-:Y:S04]  /*2aaa0*/  @P2 STG.E desc[UR28][R76.64], R237 ;  /* 0x000000ed4c002986 */ /* 0x0005e8000c10191c */
[----:B------:R1:W-:Y:S01]  /*2aab0*/  @P3 STG.E desc[UR28][R78.64], R236 ;  /* 0x000000ec4e003986 */ /* 0x0003e2000c10191c */
[----:B--2---:R-:W-:-:S03]  /*2aac0*/  IMAD.WIDE R76, R230, 0x4, R226 ;  /* 0x00000004e64c7825 */ /* 0x004fc600078e02e2 */
[----:B------:R-:W2:Y:S01]  /*2aad0*/  LDL.LU R237, [R1+0x90] ;  /* 0x0000900001ed7983 */ /* 0x000ea20000300800 */
[----:B-1----:R-:W-:-:S03]  /*2aae0*/  VIADD R78, R247, 0x2 ;  /* 0x00000002f74e7836 */ /* 0x002fc60000000000 */
[----:B----4-:R1:W-:Y:S01]  /*2aaf0*/  @P1 STG.E desc[UR28][R76.64], R238 ;  /* 0x000000ee4c001986 */ /* 0x0103e2000c10191c */
[----:B------:R-:W-:Y:S01]  /*2ab00*/  VIADD R236, R230, UR52 ;  /* 0x00000034e6ec7c36 */ /* 0x000fe20008000000 */
[C---:B------:R-:W-:Y:S01]  /*2ab10*/  ISETP.LT.AND P2, PT, R245.reuse, UR40, !P0 ;  /* 0x00000028f5007c0c */ /* 0x040fe2000c741270 */
[----:B------:R-:W4:Y:S01]  /*2ab20*/  LDCU.64 UR52, c[0x0][0x398] ;  /* 0x00007300ff3477ac */ /* 0x000f220008000a00 */
[----:B------:R-:W-:Y:S01]  /*2ab30*/  ISETP.GE.AND P1, PT, R78, UR74, PT ;  /* 0x0000004a4e007c0c */ /* 0x000fe2000bf26270 */
[----:B------:R-:W-:Y:S01]  /*2ab40*/  IMAD.WIDE R78, R236, 0x4, R2 ;  /* 0x00000004ec4e7825 */ /* 0x000fe200078e0202 */
[----:B-1----:R-:W4:Y:S03]  /*2ab50*/  LDL.LU R238, [R1+0x1d4] ;  /* 0x0001d40001ee7983 */ /* 0x002f260000300800 */
[----:B------:R-:W-:Y:S01]  /*2ab60*/  IMAD.WIDE R76, R230, 0x4, R228 ;  /* 0x00000004e64c7825 */ /* 0x000fe200078e02e4 */
[----:B---3--:R-:W-:Y:S01]  /*2ab70*/  ISETP.LT.AND P0, PT, R242, UR44, !P0 ;  /* 0x0000002cf2007c0c */ /* 0x008fe2000c701270 */
[----:B------:R-:W1:Y:S03]  /*2ab80*/  LDCU UR44, c[0x0][0x3b8] ;  /* 0x00007700ff2c77ac */ /* 0x000e660008000800 */
[----:B------:R3:W-:Y:S01]  /*2ab90*/  @P5 STG.E desc[UR28][R76.64], R240 ;  /* 0x000000f04c005986 */ /* 0x0007e2000c10191c */
[----:B------:R-:W-:Y:S01]  /*2aba0*/  IADD3 R0, PT, PT, R236, UR32, RZ ;  /* 0x00000020ec007c10 */ /* 0x000fe2000fffe0ff */
[----:B------:R-:W1:Y:S02]  /*2abb0*/  LDCU UR74, c[0x0][0x3b8] ;  /* 0x00007700ff4a77ac */ /* 0x000e640008000800 */
[----:B------:R1:W-:Y:S01]  /*2abc0*/  @P4 STG.E desc[UR28][R78.64], R239 ;  /* 0x000000ef4e004986 */ /* 0x0003e2000c10191c */
[----:B------:R-:W2:Y:S03]  /*2abd0*/  LDCU UR40, c[0x0][0x398] ;  /* 0x00007300ff2877ac */ /* 0x000ea60008000800 */
[----:B---3--:R-:W3:Y:S01]  /*2abe0*/  LDL.LU R240, [R1+0x224] ;  /* 0x0002240001f07983 */ /* 0x008ee20000300800 */
[----:B------:R-:W-:Y:S01]  /*2abf0*/  ISETP.LT.AND P3, PT, R252, UR46, !P1 ;  /* 0x0000002efc007c0c */ /* 0x000fe2000cf61270 */
[C---:B------:R-:W-:Y:S01]  /*2ac00*/  IMAD.WIDE R230, R236.reuse, 0x4, R226 ;  /* 0x00000004ece67825 */ /* 0x040fe200078e02e2 */
[----:B------:R-:W-:Y:S01]  /*2ac10*/  ISETP.LT.AND P5, PT, R245, UR48, !P1 ;  /* 0x00000030f5007c0c */ /* 0x000fe2000cfa1270 */
[----:B-1----:R-:W3:Y:S01]  /*2ac20*/  LDL.LU R239, [R1+0x1a4] ;  /* 0x0001a40001ef7983 */ /* 0x002ee20000300800 */
[----:B------:R-:W1:Y:S01]  /*2ac30*/  LDCU UR32, c[0x0][0x39c] ;  /* 0x00007380ff2077ac */ /* 0x000e620008000800 */
[----:B------:R-:W-:Y:S01]  /*2ac40*/  IMAD.WIDE R78, R236, 0x4, R224 ;  /* 0x00000004ec4e7825 */ /* 0x000fe200078e02e0 */
[----:B------:R-:W-:Y:S01]  /*2ac50*/  ISETP.LT.AND P4, PT, R243, UR50, !P1 ;  /* 0x00000032f3007c0c */ /* 0x000fe2000cf81270 */
[----:B------:R-:W1:Y:S03]  /*2ac60*/  LDCU UR46, c[0x0][0x398] ;  /* 0x00007300ff2e77ac */ /* 0x000e660008000800 */
[----:B------:R1:W-:Y:S01]  /*2ac70*/  @P2 STG.E desc[UR28][R78.64], R248 ;  /* 0x000000f84e002986 */ /* 0x0003e2000c10191c */
[----:B------:R-:W-:Y:S01]  /*2ac80*/  VIADD R76, R247, 0x3 ;  /* 0x00000003f74c7836 */ /* 0x000fe20000000000 */
[----:B------:R-:W2:Y:S02]  /*2ac90*/  LDCU UR48, c[0x0][0x39c] ;  /* 0x00007380ff3077ac */ /* 0x000ea40008000800 */
[----:B------:R1:W-:Y:S01]  /*2aca0*/  @P6 STG.E desc[UR28][R230.64], R241 ;  /* 0x000000f1e6006986 */ /* 0x0003e2000c10191c */
[----:B------:R-:W-:Y:S01]  /*2acb0*/  VIADD R77, R0, UR44 ;  /* 0x0000002c004d7c36 */ /* 0x000fe20008000000 */
[----:B------:R-:W2:Y:S02]  /*2acc0*/  LDCU UR50, c[0x0][0x398] ;  /* 0x00007300ff3277ac */ /* 0x000ea40008000800 */
[----:B-1----:R-:W3:Y:S01]  /*2acd0*/  LDL.LU R248, [R1+0x1b4] ;  /* 0x0001b40001f87983 */ /* 0x002ee20000300800 */
[----:B------:R-:W-:Y:S01]  /*2ace0*/  IMAD.WIDE R78, R236, 0x4, R228 ;  /* 0x00000004ec4e7825 */ /* 0x000fe200078e02e4 */
[----:B------:R-:W-:Y:S01]  /*2acf0*/  ISETP.GE.AND P2, PT, R76, UR73, PT ;  /* 0x000000494c007c0c */ /* 0x000fe2000bf46270 */
[----:B------:R-:W1:Y:S01]  /*2ad00*/  LDCU UR44, c[0x0][0x39c] ;  /* 0x00007380ff2c77ac */ /* 0x000e620008000800 */
[----:B------:R-:W3:Y:S01]  /*2ad10*/  LDL.LU R241, [R1+0x144] ;  /* 0x0001440001f17983 */ /* 0x000ee20000300800 */
[----:B------:R-:W-:-:S03]  /*2ad20*/  IMAD.WIDE R230, R0, 0x4, R2 ;  /* 0x0000000400e67825 */ /* 0x000fc600078e0202 */
[----:B--2---:R2:W-:Y:S01]  /*2ad30*/  @P0 STG.E desc[UR28][R78.64], R237 ;  /* 0x000000ed4e000986 */ /* 0x0045e2000c10191c */
[----:B----4-:R-:W-:Y:S02]  /*2ad40*/  ISETP.LT.AND P1, PT, R242, UR52, !P1 ;  /* 0x00000034f2007c0c */ /* 0x010fe4000cf21270 */
[----:B------:R-:W-:Y:S01]  /*2ad50*/  IADD3 R236, PT, PT, R247, 0x4, RZ ;  /* 0x00000004f7ec7810 */ /* 0x000fe20007ffe0ff */
[----:B------:R-:W-:Y:S01]  /*2ad60*/  VIADD R76, R77, UR74 ;  /* 0x0000004a4d4c7c36 */ /* 0x000fe20008000000 */
[----:B------:R-:W4:Y:S01]  /*2ad70*/  LDCU UR73, c[0x0][0x39c] ;  /* 0x00007380ff4977ac */ /* 0x000f220008000800 */
[----:B--2---:R-:W2:Y:S01]  /*2ad80*/  LDL.LU R237, [R1+0x154] ;  /* 0x0001540001ed7983 */ /* 0x004ea20000300800 */
[----:B------:R-:W-:Y:S01]  /*2ad90*/  IMAD.WIDE R78, R0, 0x4, R224 ;  /* 0x00000004004e7825 */ /* 0x000fe200078e02e0 */
[----:B------:R-:W-:Y:S01]  /*2ada0*/  ISETP.LT.AND P6, PT, R252, UR30, !P2 ;  /* 0x0000001efc007c0c */ /* 0x000fe2000d7c1270 */
[----:B------:R-:W1:Y:S01]  /*2adb0*/  LDCU UR74, c[0x0][0x3b8] ;  /* 0x00007700ff4a77ac */ /* 0x000e620008000800 */
[----:B------:R4:W-:Y:S01]  /*2adc0*/  @P3 STG.E desc[UR28][R230.64], R238 ;  /* 0x000000eee6003986 */ /* 0x0009e2000c10191c */
[----:B------:R-:W-:Y:S01]  /*2add0*/  ISETP.LT.AND P0, PT, R245, UR12, !P2 ;  /* 0x0000000cf5007c0c */ /* 0x000fe2000d701270 */
[----:B------:R-:W1:Y:S01]  /*2ade0*/  LDCU UR30, c[0x0][0x398] ;  /* 0x00007300ff1e77ac */ /* 0x000e620008000800 */
[----:B------:R-:W1:Y:S01]  /*2adf0*/  LDCU UR52, c[0x0][0x39c] ;  /* 0x00007380ff3477ac */ /* 0x000e620008000800 */
[----:B----4-:R-:W4:Y:S01]  /*2ae00*/  LDL.LU R238, [R1+0x124] ;  /* 0x0001240001ee7983 */ /* 0x010f220000300800 */
[C---:B------:R-:W-:Y:S01]  /*2ae10*/  IMAD.WIDE R230, R0.reuse, 0x4, R226 ;  /* 0x0000000400e67825 */ /* 0x040fe200078e02e2 */
[----:B------:R-:W-:Y:S01]  /*2ae20*/  ISETP.LT.AND P3, PT, R243, UR10, !P2 ;  /* 0x0000000af3007c0c */ /* 0x000fe2000d761270 */
[----:B------:R-:W1:Y:S01]  /*2ae30*/  LDCU UR12, c[0x0][0x398] ;  /* 0x00007300ff0c77ac */ /* 0x000e620008000800 */
[----:B---3--:R3:W-:Y:S01]  /*2ae40*/  @P5 STG.E desc[UR28][R78.64], R240 ;  /* 0x000000f04e005986 */ /* 0x0087e2000c10191c */
[----:B------:R-:W1:Y:S03]  /*2ae50*/  LDCU UR10, c[0x0][0x398] ;  /* 0x00007300ff0a77ac */ /* 0x000e660008000800 */
[----:B------:R3:W-:Y:S04]  /*2ae60*/  @P4 STG.E desc[UR28][R230.64], R239 ;  /* 0x000000efe6004986 */ /* 0x0007e8000c10191c */
[----:B---3--:R-:W3:Y:S04]  /*2ae70*/  LDL.LU R240, [R1+0x94] ;  /* 0x0000940001f07983 */ /* 0x008ee80000300800 */
[----:B------:R-:W3:Y:S01]  /*2ae80*/  LDL.LU R239, [R1+0x1d8] ;  /* 0x0001d80001ef7983 */ /* 0x000ee20000300800 */
[----:B------:R-:W-:Y:S01]  /*2ae90*/  IMAD.WIDE R78, R0, 0x4, R228 ;  /* 0x00000004004e7825 */ /* 0x000fe200078e02e4 */
[----:B------:R-:W-:Y:S01]  /*2aea0*/  ISETP.GE.AND P5, PT, R236, UR72, PT ;  /* 0x00000048ec007c0c */ /* 0x000fe2000bfa6270 */
[----:B------:R-:W2:Y:S02]  /*2aeb0*/  LDCU UR72, c[0x0][0x39c] ;  /* 0x00007380ff4877ac */ /* 0x000ea40008000800 */
[----:B------:R-:W-:Y:S01]  /*2aec0*/  IMAD.WIDE R230, R77, 0x4, R2 ;  /* 0x000000044de67825 */ /* 0x000fe200078e0202 */
[----:B------:R-:W-:Y:S01]  /*2aed0*/  ISETP.LT.AND P2, PT, R242, UR6, !P2 ;  /* 0x00000006f2007c0c */ /* 0x000fe2000d741270 */
[----:B------:R1:W-:Y:S01]  /*2aee0*/  @P1 STG.E desc[UR28][R78.64], R248 ;  /* 0x000000f84e001986 */ /* 0x0003e2000c10191c */
[----:B------:R-:W-:Y:S01]  /*2aef0*/  ISETP.LT.AND P4, PT, R252, UR14, !P5 ;  /* 0x0000000efc007c0c */ /* 0x000fe2000ef81270 */
[----:B------:R-:W-:Y:S01]  /*2af00*/  VIADD R236, R247, 0x5 ;  /* 0x00000005f7ec7836 */ /* 0x000fe20000000000 */
[----:B-1----:R-:W-:Y:S01]  /*2af10*/  IADD3 R0, PT, PT, R76, UR74, RZ ;  /* 0x0000004a4c007c10 */ /* 0x002fe2000fffe0ff */
[----:B------:R1:W-:Y:S01]  /*2af20*/  @P6 STG.E desc[UR28][R230.64], R241 ;  /* 0x000000f1e6006986 */ /* 0x0003e2000c10191c */
[----:B------:R-:W2:Y:S03]  /*2af30*/  LDCU UR6, c[0x0][0x3b8] ;  /* 0x00007700ff0677ac */ /* 0x000ea60008000800 */
[----:B------:R-:W3:Y:S01]  /*2af40*/  LDL.LU R248, [R1+0x228] ;  /* 0x0002280001f87983 */ /* 0x000ee20000300800 */
[----:B------:R-:W-:Y:S01]  /*2af50*/  IMAD.WIDE R78, R77, 0x4, R224 ;  /* 0x000000044d4e7825 */ /* 0x000fe200078e02e0 */
[----:B------:R-:W-:Y:S01]  /*2af60*/  ISETP.LT.AND P1, PT, R245, UR11, !P5 ;  /* 0x0000000bf5007c0c */ /* 0x000fe2000ef21270 */
[----:B------:R-:W2:Y:S01]  /*2af70*/  LDCU UR74, c[0x0][0x3b8] ;  /* 0x00007700ff4a77ac */ /* 0x000ea20008000800 */
[----:B-1----:R-:W3:Y:S01]  /*2af80*/  LDL.LU R241, [R1+0x1a8] ;  /* 0x0001a80001f17983 */ /* 0x002ee20000300800 */
[----:B------:R-:W-:Y:S01]  /*2af90*/  IMAD.WIDE R230, R77, 0x4, R226 ;  /* 0x000000044de67825 */ /* 0x000fe200078e02e2 */
[----:B------:R-:W-:Y:S01]  /*2afa0*/  ISETP.LT.AND P6, PT, R243, UR9, !P5 ;  /* 0x00000009f3007c0c */ /* 0x000fe2000efc1270 */
[----:B------:R-:W1:Y:S01]  /*2afb0*/  LDCU UR14, c[0x0][0x398] ;  /* 0x00007300ff0e77ac */ /* 0x000e620008000800 */
[----:B--2---:R2:W-:Y:S01]  /*2afc0*/  @P0 STG.E desc[UR28][R78.64], R237 ;  /* 0x000000ed4e000986 */ /* 0x0045e2000c10191c */
[----:B------:R-:W1:Y:S01]  /*2afd0*/  LDCU UR11, c[0x0][0x398] ;  /* 0x00007300ff0b77ac */ /* 0x000e620008000800 */
[----:B------:R-:W1:Y:S02]  /*2afe0*/  LDCU UR9, c[0x0][0x398] ;  /* 0x00007300ff0977ac */ /* 0x000e640008000800 */
[----:B--2---:R-:W2:Y:S01]  /*2aff0*/  LDL.LU R237, [R1+0x1b8] ;  /* 0x0001b80001ed7983 */ /* 0x004ea20000300800 */
[----:B------:R-:W-:-:S03]  /*2b000*/  IMAD.WIDE R78, R77, 0x4, R228 ;  /* 0x000000044d4e7825 */ /* 0x000fc600078e02e4 */
[----:B----4-:R4:W-:Y:S04]  /*2b010*/  @P3 STG.E desc[UR28][R230.64], R238 ;  /* 0x000000eee6003986 */ /* 0x0109e8000c10191c */
[----:B----4-:R-:W4:Y:S01]  /*2b020*/  LDL.LU R238, [R1+0x148] ;  /* 0x0001480001ee7983 */ /* 0x010f220000300800 */
[----:B------:R-:W-:-:S03]  /*2b030*/  IMAD.WIDE R230, R76, 0x4, R2 ;  /* 0x000000044ce67825 */ /* 0x000fc600078e0202 */
[----:B---3--:R3:W-:Y:S04]  /*2b040*/  @P2 STG.E desc[UR28][R78.64], R240 ;  /* 0x000000f04e002986 */ /* 0x0087e8000c10191c */
[----:B------:R1:W-:Y:S04]  /*2b050*/  @P4 STG.E desc[UR28][R230.64], R239 ;  /* 0x000000efe6004986 */ /* 0x0003e8000c10191c */
[----:B---3--:R-:W3:Y:S04]  /*2b060*/  LDL.LU R240, [R1+0x158] ;  /* 0x0001580001f07983 */ /* 0x008ee80000300800 */
[----:B-1----:R-:W3:Y:S01]  /*2b070*/  LDL.LU R239, [R1+0x128] ;  /* 0x0001280001ef7983 */ /* 0x002ee20000300800 */
[----:B------:R-:W-:Y:S01]  /*2b080*/  ISETP.GE.AND P0, PT, R236, UR71, PT ;  /* 0x00000047ec007c0c */ /* 0x000fe2000bf06270 */
[----:B------:R-:W-:Y:S01]  /*2b090*/  IMAD.WIDE R78, R76, 0x4, R224 ;  /* 0x000000044c4e7825 */ /* 0x000fe200078e02e0 */
[----:B------:R-:W-:Y:S01]  /*2b0a0*/  ISETP.LT.AND P5, PT, R242, UR4, !P5 ;  /* 0x00000004f2007c0c */ /* 0x000fe2000efa1270 */
[----:B------:R-:W1:Y:S01]  /*2b0b0*/  LDCU UR71, c[0x0][0x398] ;  /* 0x00007300ff4777ac */ /* 0x000e620008000800 */
[----:B------:R-:W-:Y:S01]  /*2b0c0*/  ISETP.LT.AND P3, PT, R252, UR5, !P0 ;  /* 0x00000005fc007c0c */ /* 0x000fe2000c761270 */
[----:B------:R-:W-:Y:S01]  /*2b0d0*/  IMAD.WIDE R230, R76, 0x4, R226 ;  /* 0x000000044ce67825 */ /* 0x000fe200078e02e2 */
[----:B------:R1:W-:Y:S01]  /*2b0e0*/  @P1 STG.E desc[UR28][R78.64], R248 ;  /* 0x000000f84e001986 */ /* 0x0003e2000c10191c */
[----:B------:R-:W-:Y:S01]  /*2b0f0*/  ISETP.LT.AND P2, PT, R245, UR13, !P0 ;  /* 0x0000000df5007c0c */ /* 0x000fe2000c741270 */
[----:B------:R-:W2:Y:S01]  /*2b100*/  LDCU UR4, c[0x0][0x3b8] ;  /* 0x00007700ff0477ac */ /* 0x000ea20008000800 */
[----:B------:R-:W-:Y:S01]  /*2b110*/  ISETP.LT.AND P4, PT, R243, UR7, !P0 ;  /* 0x00000007f3007c0c */ /* 0x000fe2000c781270 */
[----:B------:R1:W-:Y:S01]  /*2b120*/  @P6 STG.E desc[UR28][R230.64], R241 ;  /* 0x000000f1e6006986 */ /* 0x0003e2000c10191c */
[----:B------:R-:W-:Y:S01]  /*2b130*/  VIADD R236, R247, 0x6 ;  /* 0x00000006f7ec7836 */ /* 0x000fe20000000000 */
[----:B------:R-:W2:Y:S01]  /*2b140*/  LDCU UR5, c[0x0][0x398] ;  /* 0x00007300ff0577ac */ /* 0x000ea20008000800 */
[----:B------:R-:W-:Y:S01]  /*2b150*/  VIADD R77, R0, UR74 ;  /* 0x0000004a004d7c36 */ /* 0x000fe20008000000 */
[----:B------:R-:W2:Y:S01]  /*2b160*/  LDCU UR13, c[0x0][0x398] ;  /* 0x00007300ff0d77ac */ /* 0x000ea20008000800 */
[----:B-1----:R-:W3:Y:S01]  /*2b170*/  LDL.LU R248, [R1+0x98] ;  /* 0x0000980001f87983 */ /* 0x002ee20000300800 */
[----:B------:R-:W-:Y:S01]  /*2b180*/  IMAD.WIDE R78, R76, 0x4, R228 ;  /* 0x000000044c4e7825 */ /* 0x000fe200078e02e4 */
[----:B------:R-:W1:Y:S02]  /*2b190*/  LDCU UR7, c[0x0][0x398] ;  /* 0x00007300ff0777ac */ /* 0x000e640008000800 */
[----:B------:R-:W3:Y:S01]  /*2b1a0*/  LDL.LU R241, [R1+0x1dc] ;  /* 0x0001dc0001f17983 */ /* 0x000ee20000300800 */
[----:B------:R-:W-:Y:S01]  /*2b1b0*/  IMAD.WIDE R230, R0, 0x4, R2 ;  /* 0x0000000400e67825 */ /* 0x000fe200078e0202 */
[----:B------:R-:W-:Y:S01]  /*2b1c0*/  ISETP.GE.AND P1, PT, R236, UR70, PT ;  /* 0x00000046ec007c0c */ /* 0x000fe2000bf26270 */
[----:B------:R-:W1:Y:S01]  /*2b1d0*/  LDCU UR74, c[0x0][0x3b8] ;  /* 0x00007700ff4a77ac */ /* 0x000e620008000800 */
[----:B--2---:R2:W-:Y:S01]  /*2b1e0*/  @P5 STG.E desc[UR28][R78.64], R237 ;  /* 0x000000ed4e005986 */ /* 0x0045e2000c10191c */
[----:B------:R-:W-:Y:S01]  /*2b1f0*/  ISETP.LT.AND P0, PT, R242, UR8, !P0 ;  /* 0x00000008f2007c0c */ /* 0x000fe2000c701270 */
[----:B------:R-:W1:Y:S02]  /*2b200*/  LDCU UR70, c[0x0][0x398] ;  /* 0x00007300ff4677ac */ /* 0x000e640008000800 */
[----:B--2---:R-:W2:Y:S01]  /*2b210*/  LDL.LU R237, [R1+0x22c] ;  /* 0x00022c0001ed7983 */ /* 0x004ea20000300800 */
[----:B------:R-:W-:Y:S01]  /*2b220*/  IMAD.WIDE R78, R0, 0x4, R224 ;  /* 0x00000004004e7825 */ /* 0x000fe200078e02e0 */
[----:B------:R-:W-:Y:S01]  /*2b230*/  ISETP.LT.AND P6, PT, R252, UR15, !P1 ;  /* 0x0000000ffc007c0c */ /* 0x000fe2000cfc1270 */
[----:B------:R-:W2:Y:S01]  /*2b240*/  LDCU UR8, c[0x0][0x3b8] ;  /* 0x00007700ff0877ac */ /* 0x000ea20008000800 */
[----:B----4-:R4:W-:Y:S01]  /*2b250*/  @P3 STG.E desc[UR28][R230.64], R238 ;  /* 0x000000eee6003986 */ /* 0x0109e2000c10191c */
[----:B------:R-:W-:-:S02]  /*2b260*/  ISETP.LT.AND P5, PT, R245, UR16, !P1 ;  /* 0x00000010f5007c0c */ /* 0x000fc4000cfa1270 */
[----:B------:R-:W-:Y:S01]  /*2b270*/  IADD3 R236, PT, PT, R247, 0x7, RZ ;  /* 0x00000007f7ec7810 */ /* 0x000fe20007ffe0ff */
[----:B-1----:R-:W-:Y:S01]  /*2b280*/  VIADD R76, R77, UR74 ;  /* 0x0000004a4d4c7c36 */ /* 0x002fe20008000000 */
[----:B------:R-:W1:Y:S01]  /*2b290*/  LDCU UR15, c[0x0][0x398] ;  /* 0x00007300ff0f77ac */ /* 0x000e620008000800 */
[----:B----4-:R-:W4:Y:S01]  /*2b2a0*/  LDL.LU R238, [R1+0x1ac] ;  /* 0x0001ac0001ee7983 */ /* 0x010f220000300800 */
[C---:B------:R-:W-:Y:S01]  /*2b2b0*/  IMAD.WIDE R230, R0.reuse, 0x4, R226 ;  /* 0x0000000400e67825 */ /* 0x040fe200078e02e2 */
[----:B------:R-:W-:Y:S01]  /*2b2c0*/  ISETP.LT.AND P3, PT, R243, UR17, !P1 ;  /* 0x00000011f3007c0c */ /* 0x000fe2000cf61270 */
[----:B------:R-:W1:Y:S01]  /*2b2d0*/  LDCU UR74, c[0x0][0x3b8] ;  /* 0x00007700ff4a77ac */ /* 0x000e620008000800 */
[----:B---3--:R3:W-:Y:S01]  /*2b2e0*/  @P2 STG.E desc[UR28][R78.64], R240 ;  /* 0x000000f04e002986 */ /* 0x0087e2000c10191c */
[----:B------:R-:W1:Y:S03]  /*2b2f0*/  LDCU UR16, c[0x0][0x398] ;  /* 0x00007300ff1077ac */ /* 0x000e660008000800 */
[----:B------:R3:W-:Y:S01]  /*2b300*/  @P4 STG.E desc[UR28][R230.64], R239 ;  /* 0x000000efe6004986 */ /* 0x0007e2000c10191c */
[----:B------:R-:W1:Y:S03]  /*2b310*/  LDCU UR17, c[0x0][0x398] ;  /* 0x00007300ff1177ac */ /* 0x000e660008000800 */
        /* <DEDUP_REMOVED lines=21> */
[----:B------:R-:W1:Y:S01]  /*2b470*/  LDCU UR74, c[0x0][0x39c] ;  /* 0x00007380ff4a77ac */ /* 0x000e620008000800 */
[----:B--2---:R2:W-:Y:S01]  /*2b480*/  @P5 STG.E desc[UR28][R78.64], R237 ;  /* 0x000000ed4e005986 */ /* 0x0045e2000c10191c */
[----:B------:R-:W1:Y:S03]  /*2b490*/  LDCU UR22, c[0x0][0x398] ;  /* 0x00007300ff1677ac */ /* 0x000e660008000800 */
        /* <DEDUP_REMOVED lines=14> */
[----:B------:R-:W-:-:S02]  /*2b580*/  VIADD R77, R247, 0x9 ;  /* 0x00000009f74d7836 */ /* 0x000fc40000000000 */
[C---:B------:R-:W-:Y:S01]  /*2b590*/  IMAD.WIDE R230, R76.reuse, 0x4, R226 ;  /* 0x000000044ce67825 */ /* 0x040fe200078e02e2 */
[----:B------:R1:W-:Y:S01]  /*2b5a0*/  @P0 STG.E desc[UR28][R78.64], R248 ;  /* 0x000000f84e000986 */ /* 0x0003e2000c10191c */
[----:B------:R-:W-:Y:S01]  /*2b5b0*/  ISETP.LT.AND P1, PT, R245, UR26, !P5 ;  /* 0x0000001af5007c0c */ /* 0x000fe2000ef21270 */
[----:B------:R-:W2:Y:S01]  /*2b5c0*/  LDCU UR23, c[0x0][0x3b8] ;  /* 0x00007700ff1777ac */ /* 0x000ea20008000800 */
[----:B------:R-:W-:Y:S01]  /*2b5d0*/  ISETP.GE.AND P0, PT, R77, UR55, PT ;  /* 0x000000374d007c0c */ /* 0x000fe2000bf06270 */
[----:B------:R1:W-:Y:S01]  /*2b5e0*/  @P6 STG.E desc[UR28][R230.64], R241 ;  /* 0x000000f1e6006986 */ /* 0x0003e2000c10191c */
[----:B------:R-:W-:Y:S01]  /*2b5f0*/  IMAD.WIDE R76, R76, 0x4, R228 ;  /* 0x000000044c4c7825 */ /* 0x000fe200078e02e4 */
[----:B------:R-:W-:Y:S01]  /*2b600*/  ISETP.LT.AND P4, PT, R243, UR27, !P5 ;  /* 0x0000001bf3007c0c */ /* 0x000fe2000ef81270 */
[----:B------:R-:W2:Y:S02]  /*2b610*/  LDCU UR25, c[0x0][0x398] ;  /* 0x00007300ff1977ac */ /* 0x000ea40008000800 */
[C---:B------:R-:W-:Y:S01]  /*2b620*/  VIADD R236, R0.reuse, UR77 ;  /* 0x0000004d00ec7c36 */ /* 0x040fe20008000000 */
[----:B------:R-:W2:Y:S01]  /*2b630*/  LDCU UR26, c[0x0][0x398] ;  /* 0x00007300ff1a77ac */ /* 0x000ea20008000800 */
[----:B-1----:R-:W3:Y:S01]  /*2b640*/  LDL.LU R248, [R1+0x270] ;  /* 0x0002700001f87983 */ /* 0x002ee20000300800 */
[----:B------:R-:W-:Y:S01]  /*2b650*/  IMAD.WIDE R78, R0, 0x4, R2 ;  /* 0x00000004004e7825 */ /* 0x000fe200078e0202 */
[----:B------:R-:W1:Y:S02]  /*2b660*/  LDCU UR55, c[0x0][0x398] ;  /* 0x00007300ff3777ac */ /* 0x000e640008000800 */
[----:B------:R-:W3:Y:S04]  /*2b670*/  LDL.LU R241, [R1+0x230] ;  /* 0x0002300001f17983 */ /* 0x000ee80000300800 */
[----:B--2---:R2:W-:Y:S01]  /*2b680*/  @P2 STG.E desc[UR28][R76.64], R237 ;  /* 0x000000ed4c002986 */ /* 0x0045e2000c10191c */
[----:B------:R-:W-:-:S02]  /*2b690*/  ISETP.LT.AND P5, PT, R242, UR54, !P5 ;  /* 0x00000036f2007c0c */ /* 0x000fc4000efa1270 */
[----:B------:R-:W-:Y:S02]  /*2b6a0*/  ISETP.LT.AND P6, PT, R252, UR56, !P0 ;  /* 0x00000038fc007c0c */ /* 0x000fe4000c7c1270 */
[----:B------:R-:W-:Y:S01]  /*2b6b0*/  IADD3 R231, PT, PT, R247, 0xa, RZ ;  /* 0x0000000af7e77810 */ /* 0x000fe20007ffe0ff */
[----:B------:R-:W-:Y:S01]  /*2b6c0*/  VIADD R230, R236, UR76 ;  /* 0x0000004cece67c36 */ /* 0x000fe20008000000 */
[----:B------:R-:W1:Y:S01]  /*2b6d0*/  LDCU UR77, c[0x0][0x39c] ;  /* 0x00007380ff4d77ac */ /* 0x000e620008000800 */
[----:B------:R-:W1:Y:S01]  /*2b6e0*/  LDCU UR27, c[0x0][0x398] ;  /* 0x00007300ff1b77ac */ /* 0x000e620008000800 */
[----:B--2---:R-:W2:Y:S01]  /*2b6f0*/  LDL.LU R237, [R1+0x250] ;  /* 0x0002500001ed7983 */ /* 0x004ea20000300800 */
[C---:B------:R-:W-:Y:S01]  /*2b700*/  IMAD.WIDE R76, R0.reuse, 0x4, R224 ;  /* 0x00000004004c7825 */ /* 0x040fe200078e02e0 */
[----:B------:R-:W-:Y:S01]  /*2b710*/  ISETP.LT.AND P2, PT, R245, UR57, !P0 ;  /* 0x00000039f5007c0c */ /* 0x000fe2000c741270 */
[----:B------:R-:W1:Y:S01]  /*2b720*/  LDCU UR54, c[0x0][0x3b8] ;  /* 0x00007700ff3677ac */ /* 0x000e620008000800 */
[----:B----4-:R4:W-:Y:S01]  /*2b730*/  @P3 STG.E desc[UR28][R78.64], R238 ;  /* 0x000000ee4e003986 */ /* 0x0109e2000c10191c */
[----:B------:R-:W1:Y:S01]  /*2b740*/  LDCU UR56, c[0x0][0x398] ;  /* 0x00007300ff3877ac */ /* 0x000e620008000800 */
[----:B------:R-:W1:Y:S01]  /*2b750*/  LDCU UR57, c[0x0][0x398] ;  /* 0x00007300ff3977ac */ /* 0x000e620008000800 */
[----:B------:R-:W1:Y:S01]  /*2b760*/  LDCU UR76, c[0x0][0x39c] ;  /* 0x00007380ff4c77ac */ /* 0x000e620008000800 */
[----:B----4-:R-:W4:Y:S01]  /*2b770*/  LDL.LU R238, [R1+0x70] ;  /* 0x0000700001ee7983 */ /* 0x010f220000300800 */
[----:B------:R-:W-:-:S03]  /*2b780*/  IMAD.WIDE R78, R0, 0x4, R226 ;  /* 0x00000004004e7825 */ /* 0x000fc600078e02e2 */
[----:B---3--:R3:W-:Y:S04]  /*2b790*/  @P1 STG.E desc[UR28][R76.64], R240 ;  /* 0x000000f04c001986 */ /* 0x0087e8000c10191c */
[----:B------:R1:W-:Y:S04]  /*2b7a0*/  @P4 STG.E desc[UR28][R78.64], R239 ;  /* 0x000000ef4e004986 */ /* 0x0003e8000c10191c */
[----:B---3--:R-:W3:Y:S04]  /*2b7b0*/  LDL.LU R240, [R1+0x10] ;  /* 0x0000100001f07983 */ /* 0x008ee80000300800 */
[----:B-1----:R-:W3:Y:S01]  /*2b7c0*/  LDL.LU R239, [R1+0x2c4] ;  /* 0x0002c40001ef7983 */ /* 0x002ee20000300800 */
[----:B------:R-:W-:Y:S01]  /*2b7d0*/  ISETP.LT.AND P3, PT, R243, UR58, !P0 ;  /* 0x0000003af3007c0c */ /* 0x000fe2000c761270 */
[----:B------:R-:W-:Y:S01]  /*2b7e0*/  IMAD.WIDE R76, R0, 0x4, R228 ;  /* 0x00000004004c7825 */ /* 0x000fe200078e02e4 */
[----:B------:R-:W-:Y:S01]  /*2b7f0*/  ISETP.GE.AND P1, PT, R231, UR60, PT ;  /* 0x0000003ce7007c0c */ /* 0x000fe2000bf26270 */
[----:B------:R-:W1:Y:S02]  /*2b800*/  LDCU UR58, c[0x0][0x398] ;  /* 0x00007300ff3a77ac */ /* 0x000e640008000800 */
[----:B------:R-:W-:Y:S01]  /*2b810*/  IMAD.WIDE R78, R236, 0x4, R2 ;  /* 0x00000004ec4e7825 */ /* 0x000fe200078e0202 */
[----:B------:R-:W-:Y:S01]  /*2b820*/  ISETP.LT.AND P0, PT, R242, UR59, !P0 ;  /* 0x0000003bf2007c0c */ /* 0x000fe2000c701270 */
[----:B------:R-:W1:Y:S01]  /*2b830*/  LDCU UR60, c[0x0][0x398] ;  /* 0x00007300ff3c77ac */ /* 0x000e620008000800 */
[----:B------:R1:W-:Y:S01]  /*2b840*/  @P5 STG.E desc[UR28][R76.64], R248 ;  /* 0x000000f84c005986 */ /* 0x0003e2000c10191c */
[----:B------:R-:W-:Y:S01]  /*2b850*/  ISETP.LT.AND P4, PT, R252, UR61, !P1 ;  /* 0x0000003dfc007c0c */ /* 0x000fe2000cf81270 */
[----:B------:R-:W-:Y:S01]  /*2b860*/  VIADD R231, R247, 0xb ;  /* 0x0000000bf7e77836 */ /* 0x000fe20000000000 */
[----:B------:R-:W-:Y:S01]  /*2b870*/  IADD3 R0, PT, PT, R230, UR75, RZ ;  /* 0x0000004be6007c10 */ /* 0x000fe2000fffe0ff */
[----:B------:R1:W-:Y:S01]  /*2b880*/  @P6 STG.E desc[UR28][R78.64], R241 ;  /* 0x000000f14e006986 */ /* 0x0003e2000c10191c */
[----:B------:R-:W2:Y:S03]  /*2b890*/  LDCU UR59, c[0x0][0x3b8] ;  /* 0x00007700ff3b77ac */ /* 0x000ea60008000800 */
[----:B-1----:R-:W3:Y:S01]  /*2b8a0*/  LDL.LU R248, [R1+0x324] ;  /* 0x0003240001f87983 */ /* 0x002ee20000300800 */
[C---:B------:R-:W-:Y:S01]  /*2b8b0*/  IMAD.WIDE R76, R236.reuse, 0x4, R224 ;  /* 0x00000004ec4c7825 */ /* 0x040fe200078e02e0 */
[----:B------:R-:W-:Y:S01]  /*2b8c0*/  ISETP.LT.AND P5, PT, R245, UR62, !P1 ;  /* 0x0000003ef5007c0c */ /* 0x000fe2000cfa1270 */
[----:B------:R-:W1:Y:S01]  /*2b8d0*/  LDCU UR61, c[0x0][0x398] ;  /* 0x00007300ff3d77ac */ /* 0x000e620008000800 */
[----:B------:R-:W3:Y:S01]  /*2b8e0*/  LDL.LU R241, [R1+0x264] ;  /* 0x0002640001f17983 */ /* 0x000ee20000300800 */
[C---:B------:R-:W-:Y:S01]  /*2b8f0*/  IMAD.WIDE R78, R236.reuse, 0x4, R226 ;  /* 0x00000004ec4e7825 */ /* 0x040fe200078e02e2 */
        /* <DEDUP_REMOVED lines=20> */
[----:B------:R-:W-:Y:S01]  /*2ba40*/  ISETP.LT.AND P0, PT, R245, UR67, !P2 ;  /* 0x00000043f5007c0c */ /* 0x000fe2000d701270 */
[----:B------:R-:W1:Y:S01]  /*2ba50*/  LDCU UR64, c[0x0][0x3b8] ;  /* 0x00007700ff4077ac */ /* 0x000e620008000800 */
[----:B------:R1:W-:Y:S01]  /*2ba60*/  @P5 STG.E desc[UR28][R76.64], R248 ;  /* 0x000000f84c005986 */ /* 0x0003e2000c10191c */
[----:B------:R-:W-:Y:S01]  /*2ba70*/  ISETP.LT.AND P4, PT, R243, UR68, !P2 ;  /* 0x00000044f3007c0c */ /* 0x000fe2000d781270 */
[----:B------:R-:W-:Y:S01]  /*2ba80*/  VIADD R236, R247, 0xc ;  /* 0x0000000cf7ec7836 */ /* 0x000fe20000000000 */
[----:B------:R-:W2:Y:S01]  /*2ba90*/  LDCU UR66, c[0x0][0x398] ;  /* 0x00007300ff4277ac */ /* 0x000ea20008000800 */
        /* <DEDUP_REMOVED lines=8> */
[----:B------:R-:W-:Y:S01]  /*2bb20*/  IMAD.WIDE R78, R0, 0x4, R2 ;  /* 0x00000004004e7825 */ /* 0x000fe200078e0202 */
[----:B------:R-:W1:Y:S02]  /*2bb30*/  LDCU UR68, c[0x0][0x398] ;  /* 0x00007300ff4477ac */ /* 0x000e640008000800 */
[----:B--2---:R2:W-:Y:S01]  /*2bb40*/  @P1 STG.E desc[UR28][R76.64], R237 ;  /* 0x000000ed4c001986 */ /* 0x0045e2000c10191c */
[----:B------:R-:W-:Y:S01]  /*2bb50*/  ISETP.LT.AND P2, PT, R242, UR69, !P2 ;  /* 0x00000045f2007c0c */ /* 0x000fe2000d741270 */
[----:B------:R-:W-:Y:S01]  /*2bb60*/  VIADD R230, R231, UR42 ;  /* 0x0000002ae7e67c36 */ /* 0x000fe20008000000 */
[----:B------:R-:W-:Y:S01]  /*2bb70*/  IADD3 R236, PT, PT, R247, 0xd, RZ ;  /* 0x0000000df7ec7810 */ /* 0x000fe20007ffe0ff */
[----:B------:R-:W1:Y:S01]  /*2bb80*/  LDCU UR32, c[0x0][0x398] ;  /* 0x00007300ff2077ac */ /* 0x000e620008000800 */
[----:B--2---:R-:W2:Y:S01]  /*2bb90*/  LDL.LU R237, [R1+0x328] ;  /* 0x0003280001ed7983 */ /* 0x004ea20000300800 */
[----:B------:R-:W-:Y:S01]  /*2bba0*/  IMAD.WIDE R76, R0, 0x4, R224 ;  /* 0x00000004004c7825 */ /* 0x000fe200078e02e0 */
[----:B------:R-:W-:Y:S01]  /*2bbb0*/  ISETP.LT.AND P6, PT, R252, UR34, !P5 ;  /* 0x00000022fc007c0c */ /* 0x000fe2000efc1270 */
[----:B------:R-:W1:Y:S01]  /*2bbc0*/  LDCU UR69, c[0x0][0x3b8] ;  /* 0x00007700ff4577ac */ /* 0x000e620008000800 */
[----:B----4-:R4:W-:Y:S01]  /*2bbd0*/  @P3 STG.E desc[UR28][R78.64], R238 ;  /* 0x000000ee4e003986 */ /* 0x0109e2000c10191c */
        /* <DEDUP_REMOVED lines=20> */
[----:B------:R-:W-:-:S02]  /*2bd20*/  VIADD R236, R247, 0xe ;  /* 0x0000000ef7ec7836 */ /* 0x000fc40000000000 */
[----:B-1----:R-:W3:Y:S01]  /*2bd30*/  LDL.LU R248, [R1+0x258] ;  /* 0x0002580001f87983 */ /* 0x002ee20000300800 */
[----:B------:R-:W-:Y:S01]  /*2bd40*/  IMAD.WIDE R76, R231, 0x4, R224 ;  /* 0x00000004e74c7825 */ /* 0x000fe200078e02e0 */
[----:B------:R-:W-:Y:S01]  /*2bd50*/  ISETP.LT.AND P2, PT, R245, UR30, !P0 ;  /* 0x0000001ef5007c0c */ /* 0x000fe2000c741270 */
[----:B------:R-:W1:Y:S01]  /*2bd60*/  LDCU UR46, c[0x0][0x398] ;  /* 0x00007300ff2e77ac */ /* 0x000e620008000800 */
[----:B------:R1:W-:Y:S01]  /*2bd70*/  @P6 STG.E desc[UR28][R78.64], R241 ;  /* 0x000000f14e006986 */ /* 0x0003e2000c10191c */
[----:B------:R-:W-:Y:S01]  /*2bd80*/  IADD3 R0, PT, PT, R230, UR6, RZ ;  /* 0x00000006e6007c10 */ /* 0x000fe2000fffe0ff */
[----:B------:R-:W2:Y:S02]  /*2bd90*/  LDCU UR30, c[0x0][0x398] ;  /* 0x00007300ff1e77ac */ /* 0x000ea40008000800 */
[----:B-1----:R-:W3:Y:S01]  /*2bda0*/  LDL.LU R241, [R1+0x78] ;  /* 0x0000780001f17983 */ /* 0x002ee20000300800 */
[----:B------:R-:W-:Y:S01]  /*2bdb0*/  IMAD.WIDE R78, R231, 0x4, R226 ;  /* 0x00000004e74e7825 */ /* 0x000fe200078e02e2 */
[----:B------:R-:W-:Y:S01]  /*2bdc0*/  ISETP.LT.AND P6, PT, R243, UR12, !P0 ;  /* 0x0000000cf3007c0c */ /* 0x000fe2000c7c1270 */
        /* <DEDUP_REMOVED lines=24> */
[----:B------:R-:W-:Y:S01]  /*2bf50*/  VIADD R231, R0, UR4 ;  /* 0x0000000400e77c36 */ /* 0x000fe20008000000 */
[----:B------:R-:W2:Y:S01]  /*2bf60*/  LDCU UR14, c[0x0][0x398] ;  /* 0x00007300ff0e77ac */ /* 0x000ea20008000800 */
[----:B-1----:R-:W3:Y:S01]  /*2bf70*/  LDL.LU R248, [R1+0x27c] ;  /* 0x00027c0001f87983 */ /* 0x002ee20000300800 */
[----:B------:R-:W-:-:S03]  /*2bf80*/  IMAD.WIDE R76, R230, 0x4, R228 ;  /* 0x00000004e64c7825 */ /* 0x000fc600078e02e4 */
[----:B------:R1:W-:Y:S01]  /*2bf90*/  @P6 STG.E desc[UR28][R78.64], R241 ;  /* 0x000000f14e006986 */ /* 0x0003e2000c10191c */
[----:B------:R-:W-:Y:S01]  /*2bfa0*/  ISETP.GE.AND P2, PT, R236, UR52, PT ;  /* 0x00000034ec007c0c */ /* 0x000fe2000bf46270 */
[----:B------:R-:W2:Y:S01]  /*2bfb0*/  LDCU UR11, c[0x0][0x398] ;  /* 0x00007300ff0b77ac */ /* 0x000ea20008000800 */
[----:B------:R-:W-:Y:S01]  /*2bfc0*/  ISETP.LT.AND P1, PT, R242, UR9, !P1 ;  /* 0x00000009f2007c0c */ /* 0x000fe2000cf21270 */
[----:B------:R-:W2:Y:S01]  /*2bfd0*/  LDCU UR4, c[0x0][0x39c] ;  /* 0x00007380ff0477ac */ /* 0x000ea20008000800 */
[----:B-1----:R-:W3:Y:S01]  /*2bfe0*/  LDL.LU R241, [R1+0x23c] ;  /* 0x00023c0001f17983 */ /* 0x002ee20000300800 */
[----:B------:R-:W-:-:S03]  /*2bff0*/  IMAD.WIDE R78, R0, 0x4, R2 ;  /* 0x00000004004e7825 */ /* 0x000fc600078e0202 */
[----:B--2---:R1:W-:Y:S01]  /*2c000*/  @P0 STG.E desc[UR28][R76.64], R237 ;  /* 0x000000ed4c000986 */ /* 0x0043e2000c10191c */
[----:B------:R-:W-:Y:S01]  /*2c010*/  ISETP.LT.AND P6, PT, R252, UR71, !P2 ;  /* 0x00000047fc007c0c */ /* 0x000fe2000d7c1270 */
[----:B------:R-:W-:Y:S01]  /*2c020*/  VIADD R230, R231, UR8 ;  /* 0x00000008e7e67c36 */ /* 0x000fe20008000000 */
[----:B------:R-:W-:Y:S01]  /*2c030*/  IADD3 R236, PT, PT, R247, 0x10, RZ ;  /* 0x00000010f7ec7810 */ /* 0x000fe20007ffe0ff */
[----:B------:R-:W2:Y:S01]  /*2c040*/  LDCU UR52, c[0x0][0x398] ;  /* 0x00007300ff3477ac */ /* 0x000ea20008000800 */
[----:B------:R-:W2:Y:S01]  /*2c050*/  LDCU UR9, c[0x0][0x3b8] ;  /* 0x00007700ff0977ac */ /* 0x000ea20008000800 */
[----:B-1----:R-:W2:Y:S01]  /*2c060*/  LDL.LU R237, [R1+0x25c] ;  /* 0x00025c0001ed7983 */ /* 0x002ea20000300800 */
[C---:B------:R-:W-:Y:S01]  /*2c070*/  IMAD.WIDE R76, R0.reuse, 0x4, R224 ;  /* 0x00000004004c7825 */ /* 0x040fe200078e02e0 */
[----:B------:R-:W-:Y:S01]  /*2c080*/  ISETP.LT.AND P0, PT, R245, UR5, !P2 ;  /* 0x00000005f5007c0c */ /* 0x000fe2000d701270 */
[----:B------:R-:W1:Y:S01]  /*2c090*/  LDCU UR71, c[0x0][0x398] ;  /* 0x00007300ff4777ac */ /* 0x000e620008000800 */
[----:B----4-:R4:W-:Y:S01]  /*2c0a0*/  @P3 STG.E desc[UR28][R78.64], R238 ;  /* 0x000000ee4e003986 */ /* 0x0109e2000c10191c */
[----:B------:R-:W1:Y:S01]  /*2c0b0*/  LDCU UR5, c[0x0][0x398] ;  /* 0x00007300ff0577ac */ /* 0x000e620008000800 */
[----:B------:R-:W1:Y:S02]  /*2c0c0*/  LDCU UR8, c[0x0][0x39c] ;  /* 0x00007380ff0877ac */ /* 0x000e640008000800 */
        /* <DEDUP_REMOVED lines=17> */
[----:B------:R-:W2:Y:S01]  /*2c1e0*/  LDCU UR7, c[0x0][0x3b8] ;  /* 0x00007700ff0777ac */ /* 0x000ea20008000800 */
[----:B-1----:R-:W3:Y:S01]  /*2c1f0*/  LDL.LU R248, [R1+0x3e0] ;  /* 0x0003e00001f87983 */ /* 0x002ee20000300800 */
[----:B------:R-:W-:Y:S01]  /*2c200*/  IMAD.WIDE R76, R231, 0x4, R224 ;  /* 0x00000004e74c7825 */ /* 0x000fe200078e02e0 */
[----:B------:R-:W-:Y:S01]  /*2c210*/  ISETP.LT.AND P1, PT, R245, UR15, !P5 ;  /* 0x0000000ff5007c0c */ /* 0x000fe2000ef21270 */
[----:B------:R-:W1:Y:S01]  /*2c220*/  LDCU UR70, c[0x0][0x398] ;  /* 0x00007300ff4677ac */ /* 0x000e620008000800 */
[----:B------:R1:W-:Y:S01]  /*2c230*/  @P6 STG.E desc[UR28][R78.64], R241 ;  /* 0x000000f14e006986 */ /* 0x0003e2000c10191c */
[----:B------:R-:W2:Y:S01]  /*2c240*/  LDCU UR15, c[0x0][0x398] ;  /* 0x00007300ff0f77ac */ /* 0x000ea20008000800 */
[----:B------:R-:W2:Y:S02]  /*2c250*/  LDCU UR18, c[0x0][0x39c] ;  /* 0x00007380ff1277ac */ /* 0x000ea40008000800 */
[----:B-1----:R-:W3:Y:S01]  /*2c260*/  LDL.LU R241, [R1+0x390] ;  /* 0x0003900001f17983 */ /* 0x002ee20000300800 */
[----:B------:R-:W-:-:S03]  /*2c270*/  IMAD.WIDE R78, R231, 0x4, R226 ;  /* 0x00000004e74e7825 */ /* 0x000fc600078e02e2 */
[----:B--2---:R1:W-:Y:S04]  /*2c280*/  @P0 STG.E desc[UR28][R76.64], R237 ;  /* 0x000000ed4c000986 */ /* 0x0043e8000c10191c */
[----:B-1----:R-:W2:Y:S01]  /*2c290*/  LDL.LU R237, [R1+0x3c0] ;  /* 0x0003c00001ed7983 */ /* 0x002ea20000300800 */
[----:B------:R-:W-:-:S03]  /*2c2a0*/  IMAD.WIDE R76, R231, 0x4, R228 ;  /* 0x00000004e74c7825 */ /* 0x000fc600078e02e4 */
[----:B----4-:R1:W-:Y:S04]  /*2c2b0*/  @P3 STG.E desc[UR28][R78.64], R238 ;  /* 0x000000ee4e003986 */ /* 0x0103e8000c10191c */
[----:B-1----:R-:W4:Y:S01]  /*2c2c0*/  LDL.LU R238, [R1+0x290] ;  /* 0x0002900001ee7983 */ /* 0x002f220000300800 */
[----:B------:R-:W-:-:S03]  /*2c2d0*/  IMAD.WIDE R78, R230, 0x4, R2 ;  /* 0x00000004e64e7825 */ /* 0x000fc600078e0202 */
[----:B---3--:R1:W-:Y:S04]  /*2c2e0*/  @P2 STG.E desc[UR28][R76.64], R240 ;  /* 0x000000f04c002986 */ /* 0x0083e8000c10191c */
[----:B------:R3:W-:Y:S04]  /*2c2f0*/  @P4 STG.E desc[UR28][R78.64], R239 ;  /* 0x000000ef4e004986 */ /* 0x0007e8000c10191c */
[----:B-1----:R-:W4:Y:S04]  /*2c300*/  LDL.LU R240, [R1+0x2b0] ;  /* 0x0002b00001f07983 */ /* 0x002f280000300800 */
[----:B---3--:R-:W3:Y:S01]  /*2c310*/  LDL.LU R239, [R1+0x60] ;  /* 0x0000600001ef7983 */ /* 0x008ee20000300800 */
[----:B------:R-:W-:-:S02]  /*2c320*/  ISETP.LT.AND P6, PT, R243, UR16, !P5 ;  /* 0x00000010f3007c0c */ /* 0x000fc4000efc1270 */
        /* <DEDUP_REMOVED lines=10> */
[----:B------:R-:W-:-:S02]  /*2c3d0*/  VIADD R236, R247, 0x12 ;  /* 0x00000012f7ec7836 */ /* 0x000fc40000000000 */
[----:B------:R-:W-:Y:S01]  /*2c3e0*/  VIADD R231, R0, UR23 ;  /* 0x0000001700e77c36 */ /* 0x000fe20008000000 */
[----:B------:R-:W2:Y:S01]  /*2c3f0*/  LDCU UR17, c[0x0][0x3b8] ;  /* 0x00007700ff1177ac */ /* 0x000ea20008000800 */
        /* <DEDUP_REMOVED lines=26> */
[----:B------:R1:W-:Y:S04]  /*2c5a0*/  @P2 STG.E desc[UR28][R76.64], R240 ;  /* 0x000000f04c002986 */ /* 0x0003e8000c10191c */
[----:B---3--:R3:W-:Y:S04]  /*2c5b0*/  @P4 STG.E desc[UR28][R78.64], R239 ;  /* 0x000000ef4e004986 */ /* 0x0087e8000c10191c */
[----:B-1----:R-:W4:Y:S04]  /*2c5c0*/  LDL.LU R240, [R1+0x3c4] ;  /* 0x0003c40001f07983 */ /* 0x002f280000300800 */
[----:B---3--:R-:W3:Y:S01]  /*2c5d0*/  LDL.LU R239, [R1+0x294] ;  /* 0x0002940001ef7983 */ /* 0x008ee20000300800 */
        /* <DEDUP_REMOVED lines=27> */
[----:B------:R1:W-:Y:S04]  /*2c790*/  @P1 STG.E desc[UR28][R76.64], R240 ;  /* 0x000000f04c001986 */ /* 0x0003e8000c10191c */
[----:B---3--:R3:W-:Y:S04]  /*2c7a0*/  @P4 STG.E desc[UR28][R78.64], R239 ;  /* 0x000000ef4e004986 */ /* 0x0087e8000c10191c */
        /* <DEDUP_REMOVED lines=1108> */
[----:B------:R-:W2:Y:S01]  /*30cf0*/  LDCU UR42, c[0x0][0x3b8] ;  /* 0x00007700ff2a77ac */ /* 0x000ea20008000800 */
[----:B-1----:R-:W3:Y:S01]  /*30d00*/  LDL.LU R248, [R1+0x6a0] ;  /* 0x0006a00001f87983 */ /* 0x002ee20000300800 */
[----:B------:R-:W-:Y:S01]  /*30d10*/  IMAD.WIDE R76, R231, 0x4, R224 ;  /* 0x00000004e74c7825 */ /* 0x000fe200078e02e0 */
[----:B------:R-:W-:Y:S01]  /*30d20*/  ISETP.LT.AND P1, PT, R245, UR12, !P5 ;  /* 0x0000000cf5007c0c */ /* 0x000fe2000ef21270 */
[----:B------:R-:W1:Y:S01]  /*30d30*/  LDCU UR12, c[0x0][0x398] ;  /* 0x00007300ff0c77ac */ /* 0x000e620008000800 */
[----:B------:R1:W-:Y:S01]  /*30d40*/  @P6 STG.E desc[UR28][R78.64], R241 ;  /* 0x000000f14e006986 */ /* 0x0003e2000c10191c */
[----:B------:R-:W2:Y:S03]  /*30d50*/  LDCU UR48, c[0x0][0x39c] ;  /* 0x00007380ff3077ac */ /* 0x000ea60008000800 */
        /* <DEDUP_REMOVED lines=27> */
[----:B-1----:R-:W3:Y:S01]  /*30f10*/  LDL.LU R248, [R1] ;  /* 0x0000000001f87983 */ /* 0x002ee20000300800 */
        /* <DEDUP_REMOVED lines=65> */
[----:B------:R-:W-:Y:S02]  /*31330*/  VIADD R231, R247, 0x45 ;  /* 0x00000045f7e77836 */ /* 0x000fe40000000000 */
[C---:B------:R-:W-:Y:S01]  /*31340*/  IMAD.WIDE R78, R230.reuse, 0x4, R226 ;  /* 0x00000004e64e7825 */ /* 0x040fe200078e02e2 */
[----:B------:R1:W-:Y:S01]  /*31350*/  @P0 STG.E desc[UR28][R76.64], R248 ;  /* 0x000000f84c000986 */ /* 0x0003e2000c10191c */
[----:B------:R-:W-:Y:S01]  /*31360*/  ISETP.LT.AND P1, PT, R245, UR21, !P5 ;  /* 0x00000015f5007c0c */ /* 0x000fe2000ef21270 */
[----:B------:R-:W2:Y:S01]  /*31370*/  LDCU UR19, c[0x0][0x398] ;  /* 0x00007300ff1377ac */ /* 0x000ea20008000800 */
[----:B------:R-:W-:Y:S01]  /*31380*/  ISETP.GE.AND P0, PT, R231, UR24, PT ;  /* 0x00000018e7007c0c */ /* 0x000fe2000bf06270 */
[----:B------:R-:W-:Y:S01]  /*31390*/  IMAD.WIDE R230, R230, 0x4, R228 ;  /* 0x00000004e6e67825 */ /* 0x000fe200078e02e4 */
[----:B------:R-:W-:Y:S01]  /*313a0*/  ISETP.LT.AND P4, PT, R243, UR22, !P5 ;  /* 0x00000016f3007c0c */ /* 0x000fe2000ef81270 */
[----:B------:R-:W2:Y:S02]  /*313b0*/  LDCU UR20, c[0x0][0x398] ;  /* 0x00007300ff1477ac */ /* 0x000ea40008000800 */
[C---:B------:R-:W-:Y:S01]  /*313c0*/  VIADD R236, R0.reuse, UR74 ;  /* 0x0000004a00ec7c36 */ /* 0x040fe20008000000 */
[----:B------:R-:W2:Y:S01]  /*313d0*/  LDCU UR18, c[0x0][0x3b8] ;  /* 0x00007700ff1277ac */ /* 0x000ea20008000800 */
[----:B-1----:R-:W3:Y:S01]  /*313e0*/  LDL.LU R248, [R1+0x5c8] ;  /* 0x0005c80001f87983 */ /* 0x002ee20000300800 */
[----:B------:R-:W-:-:S03]  /*313f0*/  IMAD.WIDE R76, R0, 0x4, R2 ;  /* 0x00000004004c7825 */ /* 0x000fc600078e0202 */
[----:B------:R1:W-:Y:S01]  /*31400*/  @P6 STG.E desc[UR28][R78.64], R241 ;  /* 0x000000f14e006986 */ /* 0x0003e2000c10191c */
[----:B------:R-:W-:Y:S01]  /*31410*/  ISETP.LT.AND P5, PT, R242, UR23, !P5 ;  /* 0x00000017f2007c0c */ /* 0x000fe2000efa1270 */
[----:B------:R-:W2:Y:S01]  /*31420*/  LDCU UR21, c[0x0][0x398] ;  /* 0x00007300ff1577ac */ /* 0x000ea20008000800 */
[----:B------:R-:W2:Y:S01]  /*31430*/  LDCU UR22, c[0x0][0x398] ;  /* 0x00007300ff1677ac */ /* 0x000ea20008000800 */
[----:B------:R-:W2:Y:S01]  /*31440*/  LDCU UR74, c[0x0][0x39c] ;  /* 0x00007380ff4a77ac */ /* 0x000ea20008000800 */
[----:B-1----:R-:W3:Y:S01]  /*31450*/  LDL.LU R241, [R1+0x358] ;  /* 0x0003580001f17983 */ /* 0x002ee20000300800 */
[----:B------:R-:W-:Y:S01]  /*31460*/  IMAD.WIDE R78, R0, 0x4, R226 ;  /* 0x00000004004e7825 */ /* 0x000fe200078e02e2 */
[----:B------:R-:W-:Y:S01]  /*31470*/  ISETP.LT.AND P6, PT, R252, UR25, !P0 ;  /* 0x00000019fc007c0c */ /* 0x000fe2000c7c1270 */
[----:B------:R-:W1:Y:S01]  /*31480*/  LDCU UR24, c[0x0][0x398] ;  /* 0x00007300ff1877ac */ /* 0x000e620008000800 */
[----:B------:R-:W1:Y:S01]  /*31490*/  LDCU UR25, c[0x0][0x398] ;  /* 0x00007300ff1977ac */ /* 0x000e620008000800 */
[----:B------:R-:W1:Y:S01]  /*314a0*/  LDCU UR23, c[0x0][0x3b8] ;  /* 0x00007700ff1777ac */ /* 0x000e620008000800 */
[----:B--2---:R2:W-:Y:S04]  /*314b0*/  @P2 STG.E desc[UR28][R230.64], R237 ;  /* 0x000000ede6002986 */ /* 0x0045e8000c10191c */
[----:B--2---:R-:W2:Y:S04]  /*314c0*/  LDL.LU R237, [R1+0x1c8] ;  /* 0x0001c80001ed7983 */ /* 0x004ea80000300800 */
[----:B----4-:R4:W-:Y:S04]  /*314d0*/  @P3 STG.E desc[UR28][R76.64], R238 ;  /* 0x000000ee4c003986 */ /* 0x0109e8000c10191c */
[----:B----4-:R-:W4:Y:S01]  /*314e0*/  LDL.LU R238, [R1+0x138] ;  /* 0x0001380001ee7983 */ /* 0x010f220000300800 */
[----:B------:R-:W-:-:S05]  /*314f0*/  IMAD.WIDE R76, R0, 0x4, R224 ;  /* 0x00000004004c7825 */ /* 0x000fca00078e02e0 */
[----:B------:R1:W-:Y:S04]  /*31500*/  @P1 STG.E desc[UR28][R76.64], R240 ;  /* 0x000000f04c001986 */ /* 0x0003e8000c10191c */
[----:B---3--:R3:W-:Y:S04]  /*31510*/  @P4 STG.E desc[UR28][R78.64], R239 ;  /* 0x000000ef4e004986 */ /* 0x0087e8000c10191c */
[----:B-1----:R-:W4:Y:S04]  /*31520*/  LDL.LU R240, [R1+0x8] ;  /* 0x0000080001f07983 */ /* 0x002f280000300800 */
[----:B---3--:R-:W3:Y:S01]  /*31530*/  LDL.LU R239, [R1+0x64c] ;  /* 0x00064c0001ef7983 */ /* 0x008ee20000300800 */
[----:B------:R-:W-:Y:S01]  /*31540*/  ISETP.LT.AND P2, PT, R245, UR26, !P0 ;  /* 0x0000001af5007c0c */ /* 0x000fe2000c741270 */
[----:B------:R-:W-:Y:S01]  /*31550*/  IMAD.WIDE R76, R0, 0x4, R228 ;  /* 0x00000004004c7825 */ /* 0x000fe200078e02e4 */
[----:B------:R-:W-:Y:S01]  /*31560*/  ISETP.LT.AND P3, PT, R243, UR27, !P0 ;  /* 0x0000001bf3007c0c */ /* 0x000fe2000c761270 */
[----:B------:R-:W3:Y:S01]  /*31570*/  LDL.LU R250, [R1+0x6ac] ;  /* 0x0006ac0001fa7983 */ /* 0x000ee20000300800 */
[----:B------:R-:W-:Y:S01]  /*31580*/  IADD3 R231, PT, PT, R247, 0x46, RZ ;  /* 0x00000046f7e77810 */ /* 0x000fe20007ffe0ff */
[----:B------:R-:W-:Y:S01]  /*31590*/  IMAD.WIDE R78, R236, 0x4, R2 ;  /* 0x00000004ec4e7825 */ /* 0x000fe200078e0202 */
[----:B------:R-:W-:Y:S01]  /*315a0*/  ISETP.LT.AND P0, PT, R242, UR54, !P0 ;  /* 0x00000036f2007c0c */ /* 0x000fe2000c701270 */
[----:B------:R-:W1:Y:S01]  /*315b0*/  LDCU UR26, c[0x0][0x398] ;  /* 0x00007300ff1a77ac */ /* 0x000e620008000800 */
[----:B------:R-:W-:Y:S01]  /*315c0*/  ISETP.GE.AND P1, PT, R231, UR55, PT ;  /* 0x00000037e7007c0c */ /* 0x000fe2000bf26270 */
[----:B------:R1:W-:Y:S01]  /*315d0*/  @P5 STG.E desc[UR28][R76.64], R248 ;  /* 0x000000f84c005986 */ /* 0x0003e2000c10191c */
[----:B------:R-:W-:-:S02]  /*315e0*/  VIADD R230, R236, UR77 ;  /* 0x0000004dece67c36 */ /* 0x000fc40008000000 */
[----:B------:R-:W-:Y:S01]  /*315f0*/  ISETP.LT.AND P4, PT, R252, UR56, !P1 ;  /* 0x00000038fc007c0c */ /* 0x000fe2000cf81270 */
[----:B------:R-:W-:Y:S01]  /*31600*/  VIADD R231, R247, 0x47 ;  /* 0x00000047f7e77836 */ /* 0x000fe20000000000 */
[----:B------:R-:W2:Y:S01]  /*31610*/  LDCU UR27, c[0x0][0x398] ;  /* 0x00007300ff1b77ac */ /* 0x000ea20008000800 */
[----:B------:R-:W2:Y:S01]  /*31620*/  LDCU UR55, c[0x0][0x398] ;  /* 0x00007300ff3777ac */ /* 0x000ea20008000800 */
[----:B-1----:R-:W-:Y:S01]  /*31630*/  IMAD.WIDE R76, R236, 0x4, R224 ;  /* 0x00000004ec4c7825 */ /* 0x002fe200078e02e0 */
[----:B------:R-:W3:Y:S01]  /*31640*/  LDL.LU R248, [R1+0x58c] ;  /* 0x00058c0001f87983 */ /* 0x000ee20000300800 */
[----:B------:R-:W1:Y:S03]  /*31650*/  LDCU UR54, c[0x0][0x3b8] ;  /* 0x00007700ff3677ac */ /* 0x000e660008000800 */
[----:B------:R1:W-:Y:S01]  /*31660*/  @P6 STG.E desc[UR28][R78.64], R241 ;  /* 0x000000f14e006986 */ /* 0x0003e2000c10191c */
[----:B------:R-:W-:Y:S01]  /*31670*/  ISETP.LT.AND P5, PT, R245, UR57, !P1 ;  /* 0x00000039f5007c0c */ /* 0x000fe2000cfa1270 */
[----:B------:R-:W2:Y:S01]  /*31680*/  LDCU UR77, c[0x0][0x39c] ;  /* 0x00007380ff4d77ac */ /* 0x000ea20008000800 */
[----:B------:R-:W-:Y:S01]  /*31690*/  IADD3 R0, PT, PT, R230, UR76, RZ ;  /* 0x0000004ce6007c10 */ /* 0x000fe2000fffe0ff */
[----:B------:R-:W2:Y:S01]  /*316a0*/  LDCU UR56, c[0x0][0x398] ;  /* 0x00007300ff3877ac */ /* 0x000ea20008000800 */
[C---:B-1----:R-:W-:Y:S01]  /*316b0*/  IMAD.WIDE R78, R236.reuse, 0x4, R226 ;  /* 0x00000004ec4e7825 */ /* 0x042fe200078e02e2 */
[----:B------:R-:W3:Y:S01]  /*316c0*/  LDL.LU R241, [R1+0x5cc] ;  /* 0x0005cc0001f17983 */ /* 0x000ee20000300800 */
[----:B------:R-:W-:Y:S01]  /*316d0*/  ISETP.LT.AND P6, PT, R243, UR58, !P1 ;  /* 0x0000003af3007c0c */ /* 0x000fe2000cfc1270 */
[----:B------:R-:W1:Y:S02]  /*316e0*/  LDCU UR57, c[0x0][0x398] ;  /* 0x00007300ff3977ac */ /* 0x000e640008000800 */
[----:B--2---:R2:W-:Y:S01]  /*316f0*/  @P2 STG.E desc[UR28][R76.64], R237 ;  /* 0x000000ed4c002986 */ /* 0x0045e2000c10191c */
[----:B------:R-:W1:Y:S01]  /*31700*/  LDCU UR58, c[0x0][0x398] ;  /* 0x00007300ff3a77ac */ /* 0x000e620008000800 */
[----:B------:R-:W1:Y:S01]  /*31710*/  LDCU UR76, c[0x0][0x39c] ;  /* 0x00007380ff4c77ac */ /* 0x000e620008000800 */
[----:B--2---:R-:W-:Y:S01]  /*31720*/  IMAD.WIDE R236, R236, 0x4, R228 ;  /* 0x00000004ecec7825 */ /* 0x004fe200078e02e4 */
[----:B----4-:R2:W-:Y:S03]  /*31730*/  @P3 STG.E desc[UR28][R78.64], R238 ;  /* 0x000000ee4e003986 */ /* 0x0105e6000c10191c */
[C---:B------:R-:W-:Y:S01]  /*31740*/  IMAD.WIDE R76, R230.reuse, 0x4, R2 ;  /* 0x00000004e64c7825 */ /* 0x040fe200078e0202 */
[----:B--2---:R-:W2:Y:S04]  /*31750*/  LDL.LU R238, [R1+0x35c] ;  /* 0x00035c0001ee7983 */ /* 0x004ea80000300800 */
[----:B------:R4:W-:Y:S04]  /*31760*/  @P0 STG.E desc[UR28][R236.64], R240 ;  /* 0x000000f0ec000986 */ /* 0x0009e8000c10191c */
[----:B---3--:R3:W-:Y:S04]  /*31770*/  @P4 STG.E desc[UR28][R76.64], R239 ;  /* 0x000000ef4c004986 */ /* 0x0087e8000c10191c */
[----:B----4-:R-:W4:Y:S04]  /*31780*/  LDL.LU R240, [R1+0x1cc] ;  /* 0x0001cc0001f07983 */ /* 0x010f280000300800 */
[----:B---3--:R-:W3:Y:S01]  /*31790*/  LDL.LU R239, [R1+0x13c] ;  /* 0x00013c0001ef7983 */ /* 0x008ee20000300800 */
[----:B------:R-:W-:Y:S01]  /*317a0*/  ISETP.GE.AND P2, PT, R231, UR60, PT ;  /* 0x0000003ce7007c0c */ /* 0x000fe2000bf46270 */
[----:B------:R-:W-:Y:S01]  /*317b0*/  IMAD.WIDE R76, R230, 0x4, R224 ;  /* 0x00000004e64c7825 */ /* 0x000fe200078e02e0 */
[----:B------:R-:W-:Y:S01]  /*317c0*/  ISETP.LT.AND P1, PT, R242, UR59, !P1 ;  /* 0x0000003bf2007c0c */ /* 0x000fe2000cf21270 */
[----:B------:R-:W1:Y:S01]  /*317d0*/  LDCU UR60, c[0x0][0x398] ;  /* 0x00007300ff3c77ac */ /* 0x000e620008000800 */
[----:B------:R-:W-:Y:S01]  /*317e0*/  ISETP.LT.AND P3, PT, R252, UR61, !P2 ;  /* 0x0000003dfc007c0c */ /* 0x000fe2000d761270 */
[----:B------:R-:W-:Y:S01]  /*317f0*/  VIADD R231, R247, 0x48 ;  /* 0x00000048f7e77836 */ /* 0x000fe20000000000 */
[----:B------:R1:W-:Y:S01]  /*31800*/  @P5 STG.E desc[UR28][R76.64], R250 ;  /* 0x000000fa4c005986 */ /* 0x0003e2000c10191c */
[----:B------:R-:W-:Y:S01]  /*31810*/  ISETP.LT.AND P0, PT, R245, UR62, !P2 ;  /* 0x0000003ef5007c0c */ /* 0x000fe2000d701270 */
[C---:B------:R-:W-:Y:S01]  /*31820*/  IMAD.WIDE R78, R230.reuse, 0x4, R226 ;  /* 0x00000004e64e7825 */ /* 0x040fe200078e02e2 */
[----:B------:R-:W-:Y:S01]  /*31830*/  ISETP.LT.AND P4, PT, R243, UR63, !P2 ;  /* 0x0000003ff3007c0c */ /* 0x000fe2000d781270 */
[----:B------:R-:W2:Y:S01]  /*31840*/  LDCU UR61, c[0x0][0x398] ;  /* 0x00007300ff3d77ac */ /* 0x000ea20008000800 */
[----:B------:R-:W-:Y:S01]  /*31850*/  ISETP.GE.AND P5, PT, R231, UR65, PT ;  /* 0x00000041e7007c0c */ /* 0x000fe2000bfa6270 */
[----:B------:R-:W-:Y:S01]  /*31860*/  IMAD.WIDE R230, R230, 0x4, R228 ;  /* 0x00000004e6e67825 */ /* 0x000fe200078e02e4 */
[----:B------:R-:W-:Y:S01]  /*31870*/  ISETP.LT.AND P2, PT, R242, UR64, !P2 ;  /* 0x00000040f2007c0c */ /* 0x000fe2000d741270 */
[----:B------:R1:W-:Y:S01]  /*31880*/  @P6 STG.E desc[UR28][R78.64], R248 ;  /* 0x000000f84e006986 */ /* 0x0003e2000c10191c */
[----:B------:R-:W2:Y:S01]  /*31890*/  LDCU UR59, c[0x0][0x3b8] ;  /* 0x00007700ff3b77ac */ /* 0x000ea20008000800 */
[----:B-1----:R-:W-:Y:S01]  /*318a0*/  IMAD.WIDE R76, R0, 0x4, R2 ;  /* 0x00000004004c7825 */ /* 0x002fe200078e0202 */
[----:B------:R-:W-:Y:S01]  /*318b0*/  ISETP.LT.AND P6, PT, R252, UR66, !P5 ;  /* 0x00000042fc007c0c */ /* 0x000fe2000efc1270 */
[----:B------:R-:W1:Y:S02]  /*318c0*/  LDCU UR62, c[0x0][0x398] ;  /* 0x00007300ff3e77ac */ /* 0x000e640008000800 */
[C---:B------:R-:W-:Y:S01]  /*318d0*/  VIADD R236, R0.reuse, UR75 ;  /* 0x0000004b00ec7c36 */ /* 0x040fe20008000000 */
[----:B------:R-:W1:Y:S01]  /*318e0*/  LDCU UR75, c[0x0][0x39c] ;  /* 0x00007380ff4b77ac */ /* 0x000e620008000800 */
[----:B------:R1:W-:Y:S01]  /*318f0*/  @P1 STG.E desc[UR28][R230.64], R241 ;  /* 0x000000f1e6001986 */ /* 0x0003e2000c10191c */
[----:B------:R-:W-:Y:S01]  /*31900*/  ISETP.LT.AND P1, PT, R245, UR67, !P5 ;  /* 0x00000043f5007c0c */ /* 0x000fe2000ef21270 */
[----:B------:R-:W-:Y:S01]  /*31910*/  IMAD.WIDE R78, R0, 0x4, R226 ;  /* 0x00000004004e7825 */ /* 0x000fe200078e02e2 */
[----:B------:R-:W2:Y:S03]  /*31920*/  LDCU UR63, c[0x0][0x398] ;  /* 0x00007300ff3f77ac */ /* 0x000ea60008000800 */
[----:B------:R-:W-:Y:S01]  /*31930*/  VIADD R237, R236, UR31 ;  /* 0x0000001feced7c36 */ /* 0x000fe20008000000 */
[----:B------:R-:W2:Y:S01]  /*31940*/  LDCU UR65, c[0x0][0x398] ;  /* 0x00007300ff4177ac */ /* 0x000ea20008000800 */
[----:B------:R-:W2:Y:S01]  /*31950*/  LDCU UR66, c[0x0][0x398] ;  /* 0x00007300ff4277ac */ /* 0x000ea20008000800 */
[----:B-1----:R-:W-:Y:S01]  /*31960*/  IMAD.WIDE R230, R0, 0x4, R228 ;  /* 0x0000000400e67825 */ /* 0x002fe200078e02e4 */
[----:B------:R-:W1:Y:S01]  /*31970*/  LDCU UR64, c[0x0][0x3b8] ;  /* 0x00007700ff4077ac */ /* 0x000e620008000800 */
[----:B------:R-:W1:Y:S01]  /*31980*/  LDCU UR67, c[0x0][0x398] ;  /* 0x00007300ff4377ac */ /* 0x000e620008000800 */
[----:B------:R-:W1:Y:S01]  /*31990*/  LDCU UR31, c[0x0][0x39c] ;  /* 0x00007380ff1f77ac */ /* 0x000e620008000800 */
[----:B--2---:R2:W-:Y:S01]  /*319a0*/  @P3 STG.E desc[UR28][R76.64], R238 ;  /* 0x000000ee4c003986 */ /* 0x0045e2000c10191c */
[----:B------:R-:W-:Y:S01]  /*319b0*/  ISETP.LT.AND P3, PT, R243, UR68, !P5 ;  /* 0x00000044f3007c0c */ /* 0x000fe2000ef61270 */
[----:B------:R-:W1:Y:S01]  /*319c0*/  LDCU UR68, c[0x0][0x398] ;  /* 0x00007300ff4477ac */ /* 0x000e620008000800 */
[----:B------:R-:W-:Y:S01]  /*319d0*/  ISETP.LT.AND P5, PT, R242, UR69, !P5 ;  /* 0x00000045f2007c0c */ /* 0x000fe2000efa1270 */
[----:B------:R-:W1:Y:S01]  /*319e0*/  LDCU UR69, c[0x0][0x3b8] ;  /* 0x00007700ff4577ac */ /* 0x000e620008000800 */
[----:B--2---:R-:W-:Y:S01]  /*319f0*/  IMAD.WIDE R76, R0, 0x4, R224 ;  /* 0x00000004004c7825 */ /* 0x004fe200078e02e0 */
[----:B------:R-:W-:-:S04]  /*31a00*/  IADD3 R238, PT, PT, R247, 0x49, RZ ;  /* 0x00000049f7ee7810 */ /* 0x000fc80007ffe0ff */
[----:B----4-:R-:W-:Y:S01]  /*31a10*/  @P0 STG.E desc[UR28][R76.64], R240 ;  /* 0x000000f04c000986 */ /* 0x010fe2000c10191c */
[----:B------:R-:W-:Y:S01]  /*31a20*/  ISETP.GE.AND P0, PT, R238, UR32, PT ;  /* 0x00000020ee007c0c */ /* 0x000fe2000bf06270 */
[----:B------:R-:W-:Y:S01]  /*31a30*/  VIADD R0, R247, 0x4a ;  /* 0x0000004af7007836 */ /* 0x000fe20000000000 */
[----:B------:R-:W2:Y:S01]  /*31a40*/  LDCU UR32, c[0x0][0x398] ;  /* 0x00007300ff2077ac */ /* 0x000ea20008000800 */
[----:B---3--:R3:W-:Y:S01]  /*31a50*/  @P4 STG.E desc[UR28][R78.64], R239 ;  /* 0x000000ef4e004986 */ /* 0x0087e2000c10191c */
[----:B------:R-:W-:Y:S01]  /*31a60*/  ISETP.LT.AND P4, PT, R252, UR34, !P0 ;  /* 0x00000022fc007c0c */ /* 0x000fe2000c781270 */
[----:B------:R-:W4:Y:S02]  /*31a70*/  LDCU UR34, c[0x0][0x398] ;  /* 0x00007300ff2277ac */ /* 0x000f240008000800 */
[----:B------:R1:W-:Y:S01]  /*31a80*/  @P2 STG.E desc[UR28][R230.64], R246 ;  /* 0x000000f6e6002986 */ /* 0x0003e2000c10191c */
[----:B------:R-:W-:Y:S01]  /*31a90*/  ISETP.LT.AND P2, PT, R245, UR36, !P0 ;  /* 0x00000024f5007c0c */ /* 0x000fe2000c741270 */
[----:B------:R-:W2:Y:S01]  /*31aa0*/  LDCU UR36, c[0x0][0x398] ;  /* 0x00007300ff2477ac */ /* 0x000ea20008000800 */
[----:B---3--:R-:W-:-:S04]  /*31ab0*/  IMAD.WIDE R238, R236, 0x4, R2 ;  /* 0x00000004ecee7825 */ /* 0x008fc800078e0202 */
[C---:B------:R-:W-:Y:S01]  /*31ac0*/  IMAD.WIDE R78, R236.reuse, 0x4, R224 ;  /* 0x00000004ec4e7825 */ /* 0x040fe200078e02e0 */
[----:B------:R3:W-:Y:S01]  /*31ad0*/  @P6 STG.E desc[UR28][R238.64], R232 ;  /* 0x000000e8ee006986 */ /* 0x0007e2000c10191c */
[----:B------:R-:W-:Y:S01]  /*31ae0*/  ISETP.LT.AND P6, PT, R243, UR38, !P0 ;  /* 0x00000026f3007c0c */ /* 0x000fe2000c7c1270 */
[----:B------:R-:W2:Y:S01]  /*31af0*/  LDCU UR38, c[0x0][0x398] ;  /* 0x00007300ff2677ac */ /* 0x000ea20008000800 */
[----:B-1----:R-:W-:Y:S01]  /*31b00*/  IMAD.WIDE R230, R236, 0x4, R226 ;  /* 0x00000004ece67825 */ /* 0x002fe200078e02e2 */
[----:B------:R-:W-:Y:S01]  /*31b10*/  @P1 STG.E desc[UR28][R78.64], R220 ;  /* 0x000000dc4e001986 */ /* 0x000fe2000c10191c */
[----:B------:R-:W-:Y:S01]  /*31b20*/  ISETP.GE.AND P1, PT, R0, UR44, PT ;  /* 0x0000002c00007c0c */ /* 0x000fe2000bf26270 */
[----:B------:R-:W1:Y:S01]  /*31b30*/  LDCU UR44, c[0x0][0x398] ;  /* 0x00007300ff2c77ac */ /* 0x000e620008000800 */
[----:B------:R-:W-:Y:S01]  /*31b40*/  ISETP.LT.AND P0, PT, R242, UR40, !P0 ;  /* 0x00000028f2007c0c */ /* 0x000fe2000c701270 */
[----:B------:R2:W-:Y:S01]  /*31b50*/  @P3 STG.E desc[UR28][R230.64], R216 ;  /* 0x000000d8e6003986 */ /* 0x0005e2000c10191c */
[----:B---3--:R-:W-:Y:S01]  /*31b60*/  IMAD.WIDE R238, R236, 0x4, R228 ;  /* 0x00000004ecee7825 */ /* 0x008fe200078e02e4 */
[----:B------:R-:W-:Y:S01]  /*31b70*/  ISETP.LT.AND P3, PT, R252, UR46, !P1 ;  /* 0x0000002efc007c0c */ /* 0x000fe2000cf61270 */
[----:B------:R-:W3:Y:S02]  /*31b80*/  LDCU UR46, c[0x0][0x398] ;  /* 0x00007300ff2e77ac */ /* 0x000ee40008000800 */
[----:B------:R-:W-:Y:S01]  /*31b90*/  IMAD.WIDE R240, R237, 0x4, R2 ;  /* 0x00000004edf07825 */ /* 0x000fe200078e0202 */
[----:B------:R1:W-:Y:S01]  /*31ba0*/  @P5 STG.E desc[UR28][R238.64], R204 ;  /* 0x000000ccee005986 */ /* 0x0003e2000c10191c */
[----:B------:R-:W-:Y:S01]  /*31bb0*/  ISETP.LT.AND P5, PT, R245, UR30, !P1 ;  /* 0x0000001ef5007c0c */ /* 0x000fe2000cfa1270 */
[----:B------:R-:W3:Y:S01]  /*31bc0*/  LDCU UR40, c[0x0][0x3b8] ;  /* 0x00007700ff2877ac */ /* 0x000ee20008000800 */
[C---:B--2---:R-:W-:Y:S01]  /*31bd0*/  IMAD.WIDE R230, R237.reuse, 0x4, R224 ;  /* 0x00000004ede67825 */ /* 0x044fe200078e02e0 */
[----:B------:R-:W-:-:S03]  /*31be0*/  IADD3 R77, PT, PT, R237, UR42, RZ ;  /* 0x0000002aed4d7c10 */ /* 0x000fc6000fffe0ff */
[----:B------:R-:W-:Y:S01]  /*31bf0*/  VIADD R0, R247, 0x4b ;  /* 0x0000004bf7007836 */ /* 0x000fe20000000000 */
[----:B------:R2:W-:Y:S01]  /*31c00*/  @P4 STG.E desc[UR28][R240.64], R12 ;  /* 0x0000000cf0004986 */ /* 0x0005e2000c10191c */
[----:B------:R-:W-:Y:S01]  /*31c10*/  ISETP.LT.AND P4, PT, R243, UR12, !P1 ;  /* 0x0000000cf3007c0c */ /* 0x000fe2000cf81270 */
[C---:B-1----:R-:W-:Y:S02]  /*31c20*/  IMAD.WIDE R238, R237.reuse, 0x4, R226 ;  /* 0x00000004edee7825 */ /* 0x042fe400078e02e2 */
[----:B------:R-:W-:Y:S01]  /*31c30*/  @P2 STG.E desc[UR28][R230.64], R8 ;  /* 0x00000008e6002986 */ /* 0x000fe2000c10191c */
[----:B------:R-:W-:Y:S01]  /*31c40*/  ISETP.LT.AND P1, PT, R242, UR10, !P1 ;  /* 0x0000000af2007c0c */ /* 0x000fe2000cf21270 */
[----:B------:R-:W1:Y:S01]  /*31c50*/  LDCU UR42, c[0x0][0x39c] ;  /* 0x00007380ff2a77ac */ /* 0x000e620008000800 */
[----:B------:R-:W-:Y:S01]  /*31c60*/  IMAD.WIDE R236, R237, 0x4, R228 ;  /* 0x00000004edec7825 */ /* 0x000fe200078e02e4 */
[----:B------:R-:W-:Y:S01]  /*31c70*/  ISETP.GE.AND P2, PT, R0, UR48, PT ;  /* 0x0000003000007c0c */ /* 0x000fe2000bf46270 */
[----:B------:R3:W-:Y:S01]  /*31c80*/  @P6 STG.E desc[UR28][R238.64], R28 ;  /* 0x0000001cee006986 */ /* 0x0007e2000c10191c */
[----:B------:R-:W1:Y:S01]  /*31c90*/  LDCU UR30, c[0x0][0x398] ;  /* 0x00007300ff1e77ac */ /* 0x000e620008000800 */
[----:B--2---:R-:W-:Y:S01]  /*31ca0*/  IMAD.WIDE R240, R77, 0x4, R2 ;  /* 0x000000044df07825 */ /* 0x004fe200078e0202 */
[----:B------:R-:W-:Y:S01]  /*31cb0*/  ISETP.LT.AND P6, PT, R252, UR50, !P2 ;  /* 0x00000032fc007c0c */ /* 0x000fe2000d7c1270 */
[----:B------:R2:W-:Y:S01]  /*31cc0*/  @P0 STG.E desc[UR28][R236.64], R24 ;  /* 0x00000018ec000986 */ /* 0x0005e2000c10191c */
[----:B------:R-:W-:Y:S01]  /*31cd0*/  ISETP.LT.AND P0, PT, R245, UR14, !P2 ;  /* 0x0000000ef5007c0c */ /* 0x000fe2000d701270 */
[----:B------:R-:W-:Y:S01]  /*31ce0*/  VIADD R79, R77, UR6 ;  /* 0x000000064d4f7c36 */ /* 0x000fe20008000000 */
[----:B------:R-:W-:Y:S01]  /*31cf0*/  IADD3 R0, PT, PT, R247, 0x4c, RZ ;  /* 0x0000004cf7007810 */ /* 0x000fe20007ffe0ff */
[----:B------:R1:W-:Y:S01]  /*31d00*/  @P3 STG.E desc[UR28][R240.64], R233 ;  /* 0x000000e9f0003986 */ /* 0x0003e2000c10191c */
[----:B------:R-:W4:Y:S01]  /*31d10*/  LDCU UR12, c[0x0][0x398] ;  /* 0x00007300ff0c77ac */ /* 0x000f220008000800 */
[----:B---3--:R-:W-:Y:S01]  /*31d20*/  IMAD.WIDE R238, R77, 0x4, R224 ;  /* 0x000000044dee7825 */ /* 0x008fe200078e02e0 */
[----:B------:R-:W-:Y:S01]  /*31d30*/  ISETP.LT.AND P3, PT, R243, UR11, !P2 ;  /* 0x0000000bf3007c0c */ /* 0x000fe2000d761270 */
[----:B------:R-:W3:Y:S02]  /*31d40*/  LDCU UR6, c[0x0][0x39c] ;  /* 0x00007380ff0677ac */ /* 0x000ee40008000800 */
[C---:B--2---:R-:W-:Y:S01]  /*31d50*/  IMAD.WIDE R236, R77.reuse, 0x4, R226 ;  /* 0x000000044dec7825 */ /* 0x044fe200078e02e2 */
[----:B------:R-:W-:Y:S01]  /*31d60*/  @P5 STG.E desc[UR28][R238.64], R221 ;  /* 0x000000ddee005986 */ /* 0x000fe2000c10191c */
[----:B------:R-:W-:Y:S01]  /*31d70*/  ISETP.GE.AND P5, PT, R0, UR52, PT ;  /* 0x0000003400007c0c */ /* 0x000fe2000bfa6270 */
[----:B------:R-:W2:Y:S01]  /*31d80*/  LDCU UR48, c[0x0][0x398] ;  /* 0x00007300ff3077ac */ /* 0x000ea20008000800 */
[----:B------:R-:W-:Y:S01]  /*31d90*/  IMAD.WIDE R76, R77, 0x4, R228 ;  /* 0x000000044d4c7825 */ /* 0x000fe200078e02e4 */
[----:B------:R-:W-:Y:S01]  /*31da0*/  ISETP.LT.AND P2, PT, R242, UR9, !P2 ;  /* 0x00000009f2007c0c */ /* 0x000fe2000d741270 */
[----:B------:R3:W-:Y:S01]  /*31db0*/  @P4 STG.E desc[UR28][R236.64], R217 ;  /* 0x000000d9ec004986 */ /* 0x0007e2000c10191c */
[----:B------:R-:W-:Y:S01]  /*31dc0*/  ISETP.LT.AND P4, PT, R252, UR71, !P5 ;  /* 0x00000047fc007c0c */ /* 0x000fe2000ef81270 */
[----:B-1----:R-:W-:Y:S01]  /*31dd0*/  IMAD.WIDE R232, R79, 0x4, R2 ;  /* 0x000000044fe87825 */ /* 0x002fe200078e0202 */
[----:B------:R-:W1:Y:S01]  /*31de0*/  LDCU UR50, c[0x0][0x398] ;  /* 0x00007300ff3277ac */ /* 0x000e620008000800 */
[----:B------:R2:W-:Y:S01]  /*31df0*/  @P1 STG.E desc[UR28][R76.64], R205 ;  /* 0x000000cd4c001986 */ /* 0x0005e2000c10191c */
[----:B------:R-:W-:Y:S01]  /*31e00*/  ISETP.LT.AND P1, PT, R245, UR5, !P5 ;  /* 0x00000005f5007c0c */ /* 0x000fe2000ef21270 */
[----:B------:R-:W-:Y:S01]  /*31e10*/  VIADD R0, R247, 0x4d ;  /* 0x0000004df7007836 */ /* 0x000fe20000000000 */
[----:B------:R-:W1:Y:S01]  /*31e20*/  LDCU UR10, c[0x0][0x3b8] ;  /* 0x00007700ff0a77ac */ /* 0x000e620008000800 */
[C---:B------:R-:W-:Y:S01]  /*31e30*/  VIADD R231, R79.reuse, UR4 ;  /* 0x000000044fe77c36 */ /* 0x040fe20008000000 */
[----:B------:R-:W1:Y:S01]  /*31e40*/  LDCU UR14, c[0x0][0x398] ;  /* 0x00007300ff0e77ac */ /* 0x000e620008000800 */
[----:B---3--:R-:W-:Y:S01]  /*31e50*/  IMAD.WIDE R216, R79, 0x4, R224 ;  /* 0x000000044fd87825 */ /* 0x008fe200078e02e0 */
[----:B------:R3:W-:Y:S01]  /*31e60*/  @P6 STG.E desc[UR28][R232.64], R13 ;  /* 0x0000000de8006986 */ /* 0x0007e2000c10191c */
[----:B------:R-:W-:Y:S01]  /*31e70*/  ISETP.LT.AND P6, PT, R243, UR13, !P5 ;  /* 0x0000000df3007c0c */ /* 0x000fe2000efc1270 */
[----:B------:R-:W1:Y:S01]  /*31e80*/  LDCU UR4, c[0x0][0x39c] ;  /* 0x00007380ff0477ac */ /* 0x000e620008000800 */
[C---:B--2---:R-:W-:Y:S01]  /*31e90*/  IMAD.WIDE R76, R79.reuse, 0x4, R226 ;  /* 0x000000044f4c7825 */ /* 0x044fe200078e02e2 */
[----:B------:R2:W-:Y:S01]  /*31ea0*/  @P0 STG.E desc[UR28][R216.64], R9 ;  /* 0x00000009d8000986 */ /* 0x0005e2000c10191c */
[----:B------:R-:W-:Y:S01]  /*31eb0*/  ISETP.LT.AND P5, PT, R242, UR7, !P5 ;  /* 0x00000007f2007c0c */ /* 0x000fe2000efa1270 */
[----:B------:R-:W1:Y:S01]  /*31ec0*/  LDCU UR11, c[0x0][0x398] ;  /* 0x00007300ff0b77ac */ /* 0x000e620008000800 */
[----:B------:R-:W-:Y:S01]  /*31ed0*/  ISETP.GE.AND P0, PT, R0, UR72, PT ;  /* 0x0000004800007c0c */ /* 0x000fe2000bf06270 */
[----:B------:R-:W-:Y:S01]  /*31ee0*/  @P3 STG.E desc[UR28][R76.64], R29 ;  /* 0x0000001d4c003986 */ /* 0x000fe2000c10191c */
[----:B------:R-:W1:Y:S01]  /*31ef0*/  LDCU UR52, c[0x0][0x398] ;  /* 0x00007300ff3477ac */ /* 0x000e620008000800 */
        /* <DEDUP_REMOVED lines=8> */
[----:B------:R-:W-:Y:S01]  /*31f80*/  IADD3 R221, PT, PT, R231, UR8, RZ ;  /* 0x00000008e7dd7c10 */ /* 0x000fe2000fffe0ff */
[----:B------:R-:W2:Y:S02]  /*31f90*/  LDCU UR5, c[0x0][0x398] ;  /* 0x00007300ff0577ac */ /* 0x000ea40008000800 */
[----:B------:R-:W-:Y:S01]  /*31fa0*/  VIADD R0, R247, 0x4e ;  /* 0x0000004ef7007836 */ /* 0x000fe20000000000 */
[----:B------:R-:W-:Y:S01]  /*31fb0*/  @P4 STG.E desc[UR28][R78.64], R234 ;  /* 0x000000ea4e004986 */ /* 0x000fe2000c10191c */
[----:B------:R-:W-:Y:S01]  /*31fc0*/  ISETP.LT.AND P4, PT, R243, UR16, !P0 ;  /* 0x00000010f3007c0c */ /* 0x000fe2000c781270 */
[----:B------:R-:W2:Y:S01]  /*31fd0*/  LDCU UR13, c[0x0][0x398] ;  /* 0x00007300ff0d77ac */ /* 0x000ea20008000800 */
[C---:B-1----:R-:W-:Y:S01]  /*31fe0*/  IMAD.WIDE R12, R231.reuse, 0x4, R226 ;  /* 0x00000004e70c7825 */ /* 0x042fe200078e02e2 */
[----:B------:R1:W-:Y:S01]  /*31ff0*/  @P1 STG.E desc[UR28][R8.64], R222 ;  /* 0x000000de08001986 */ /* 0x0003e2000c10191c */
[----:B------:R-:W-:Y:S01]  /*32000*/  ISETP.GE.AND P1, PT, R0, UR73, PT ;  /* 0x0000004900007c0c */ /* 0x000fe2000bf26270 */
[----:B------:R-:W2:Y:S01]  /*32010*/  LDCU UR8, c[0x0][0x39c] ;  /* 0x00007380ff0877ac */ /* 0x000ea20008000800 */
[----:B------:R-:W-:Y:S01]  /*32020*/  IMAD.WIDE R24, R231, 0x4, R228 ;  /* 0x00000004e7187825 */ /* 0x000fe200078e02e4 */
[----:B------:R-:W-:Y:S01]  /*32030*/  ISETP.LT.AND P0, PT, R242, UR17, !P0 ;  /* 0x00000011f2007c0c */ /* 0x000fe2000c701270 */
[----:B------:R3:W-:Y:S01]  /*32040*/  @P6 STG.E desc[UR28][R12.64], R218 ;  /* 0x000000da0c006986 */ /* 0x0007e2000c10191c */
[----:B------:R-:W-:Y:S01]  /*32050*/  ISETP.LT.AND P6, PT, R252, UR19, !P1 ;  /* 0x00000013fc007c0c */ /* 0x000fe2000cfc1270 */
[----:B------:R-:W-:Y:S01]  /*32060*/  IMAD.WIDE R28, R221, 0x4, R2 ;  /* 0x00000004dd1c7825 */ /* 0x000fe200078e0202 */
[----:B------:R-:W-:Y:S01]  /*32070*/  IADD3 R0, PT, PT, R247, 0x4f, RZ ;  /* 0x0000004ff7007810 */ /* 0x000fe20007ffe0ff */
[----:B------:R2:W-:Y:S01]  /*32080*/  @P5 STG.E desc[UR28][R24.64], R206 ;  /* 0x000000ce18005986 */ /* 0x0005e2000c10191c */
[----:B------:R-:W-:Y:S01]  /*32090*/  ISETP.LT.AND P5, PT, R245, UR20, !P1 ;  /* 0x00000014f5007c0c */ /* 0x000fe2000cfa1270 */
[C---:B------:R-:W-:Y:S01]  /*320a0*/  VIADD R77, R221.reuse, UR18 ;  /* 0x00000012dd4d7c36 */ /* 0x040fe20008000000 */
[----:B------:R-:W4:Y:S01]  /*320b0*/  LDCU UR72, c[0x0][0x398] ;  /* 0x00007300ff4877ac */ /* 0x000f220008000800 */
[----:B-1----:R-:W-:Y:S01]  /*320c0*/  IMAD.WIDE R8, R221, 0x4, R224 ;  /* 0x00000004dd087825 */ /* 0x002fe200078e02e0 */
[----:B------:R1:W-:Y:S01]  /*320d0*/  @P3 STG.E desc[UR28][R28.64], R14 ;  /* 0x0000000e1c003986 */ /* 0x0003e2000c10191c */
[----:B------:R-:W-:Y:S01]  /*320e0*/  ISETP.LT.AND P3, PT, R243, UR21, !P1 ;  /* 0x00000015f3007c0c */ /* 0x000fe2000cf61270 */
[----:B------:R-:W4:Y:S01]  /*320f0*/  LDCU UR70, c[0x0][0x398] ;  /* 0x00007300ff4677ac */ /* 0x000f220008000800 */
[C---:B---3--:R-:W-:Y:S01]  /*32100*/  IMAD.WIDE R12, R221.reuse, 0x4, R226 ;  /* 0x00000004dd0c7825 */ /* 0x048fe200078e02e2 */
[----:B------:R3:W-:Y:S01]  /*32110*/  @P2 STG.E desc[UR28][R8.64], R10 ;  /* 0x0000000a08002986 */ /* 0x0007e2000c10191c */
[----:B------:R-:W-:Y:S01]  /*32120*/  ISETP.LT.AND P1, PT, R242, UR22, !P1 ;  /* 0x00000016f2007c0c */ /* 0x000fe2000cf21270 */
[----:B------:R-:W4:Y:S01]  /*32130*/  LDCU UR7, c[0x0][0x3b8] ;  /* 0x00007700ff0777ac */ /* 0x000f220008000800 */
[----:B--2---:R-:W-:Y:S01]  /*32140*/  IMAD.WIDE R24, R221, 0x4, R228 ;  /* 0x00000004dd187825 */ /* 0x004fe200078e02e4 */
[----:B------:R-:W-:Y:S01]  /*32150*/  ISETP.GE.AND P2, PT, R0, UR74, PT ;  /* 0x0000004a00007c0c */ /* 0x000fe2000bf46270 */
[----:B------:R2:W-:Y:S01]  /*32160*/  @P4 STG.E desc[UR28][R12.64], R30 ;  /* 0x0000001e0c004986 */ /* 0x0005e2000c10191c */
[----:B------:R-:W4:Y:S01]  /*32170*/  LDCU UR15, c[0x0][0x398] ;  /* 0x00007300ff0f77ac */ /* 0x000f220008000800 */
[C---:B-1----:R-:W-:Y:S01]  /*32180*/  IMAD.WIDE R28, R77.reuse, 0x4, R2 ;  /* 0x000000044d1c7825 */ /* 0x042fe200078e0202 */
[----:B------:R-:W-:Y:S01]  /*32190*/  ISETP.LT.AND P4, PT, R252, UR24, !P2 ;  /* 0x00000018fc007c0c */ /* 0x000fe2000d781270 */
[----:B------:R1:W-:Y:S01]  /*321a0*/  @P0 STG.E desc[UR28][R24.64], R26 ;  /* 0x0000001a18000986 */ /* 0x0003e2000c10191c */
[----:B------:R-:W4:Y:S01]  /*321b0*/  LDCU UR18, c[0x0][0x39c] ;  /* 0x00007380ff1277ac */ /* 0x000f220008000800 */
[----:B---3--:R-:W-:Y:S01]  /*321c0*/  IMAD.WIDE R8, R77, 0x4, R224 ;  /* 0x000000044d087825 */ /* 0x008fe200078e02e0 */
[----:B------:R-:W-:Y:S01]  /*321d0*/  ISETP.LT.AND P0, PT, R245, UR25, !P2 ;  /* 0x00000019f5007c0c */ /* 0x000fe2000d701270 */
[----:B------:R-:W3:Y:S02]  /*321e0*/  LDCU UR16, c[0x0][0x398] ;  /* 0x00007300ff1077ac */ /* 0x000ee40008000800 */
[----:B------:R-:W-:Y:S01]  /*321f0*/  VIADD R0, R247, 0x50 ;  /* 0x00000050f7007836 */ /* 0x000fe20000000000 */
[----:B------:R4:W-:Y:S01]  /*32200*/  @P6 STG.E desc[UR28][R28.64], R235 ;  /* 0x000000eb1c006986 */ /* 0x0009e2000c10191c */
[----:B--2---:R-:W-:Y:S01]  /*32210*/  IMAD.WIDE R12, R77, 0x4, R226 ;  /* 0x000000044d0c7825 */ /* 0x004fe200078e02e2 */
[----:B------:R-:W-:Y:S01]  /*32220*/  ISETP.LT.AND P6, PT, R243, UR26, !P2 ;  /* 0x0000001af3007c0c */ /* 0x000fe2000d7c1270 */
[----:B------:R-:W2:Y:S01]  /*32230*/  LDCU UR73, c[0x0][0x398] ;  /* 0x00007300ff4977ac */ /* 0x000ea20008000800 */
[----:B------:R3:W-:Y:S01]  /*32240*/  @P5 STG.E desc[UR28][R8.64], R223 ;  /* 0x000000df08005986 */ /* 0x0007e2000c10191c */
[C---:B------:R-:W-:Y:S01]  /*32250*/  VIADD R79, R77.reuse, UR23 ;  /* 0x000000174d4f7c36 */ /* 0x040fe20008000000 */
[----:B------:R-:W-:Y:S01]  /*32260*/  ISETP.GE.AND P5, PT, R0, UR77, PT ;  /* 0x0000004d00007c0c */ /* 0x000fe2000bfa6270 */
[----:B-1----:R-:W-:Y:S01]  /*32270*/  IMAD.WIDE R24, R77, 0x4, R228 ;  /* 0x000000044d187825 */ /* 0x002fe200078e02e4 */
[----:B------:R-:W-:Y:S01]  /*32280*/  ISETP.LT.AND P2, PT, R242, UR27, !P2 ;  /* 0x0000001bf2007c0c */ /* 0x000fe2000d741270 */
[----:B------:R1:W-:Y:S01]  /*32290*/  @P3 STG.E desc[UR28][R12.64], R219 ;  /* 0x000000db0c003986 */ /* 0x0003e2000c10191c */
[----:B------:R-:W-:Y:S01]  /*322a0*/  ISETP.LT.AND P3, PT, R252, UR55, !P5 ;  /* 0x00000037fc007c0c */ /* 0x000fe2000ef61270 */
[----:B------:R-:W2:Y:S01]  /*322b0*/  LDCU UR19, c[0x0][0x398] ;  /* 0x00007300ff1377ac */ /* 0x000ea20008000800 */
[----:B----4-:R-:W-:Y:S01]  /*322c0*/  IMAD.WIDE R28, R79, 0x4, R2 ;  /* 0x000000044f1c7825 */ /* 0x010fe200078e0202 */
[----:B------:R4:W-:Y:S01]  /*322d0*/  @P1 STG.E desc[UR28][R24.64], R207 ;  /* 0x000000cf18001986 */ /* 0x0009e2000c10191c */
[----:B------:R-:W-:Y:S01]  /*322e0*/  ISETP.LT.AND P1, PT, R245, UR56, !P5 ;  /* 0x00000038f5007c0c */ /* 0x000fe2000ef21270 */
[----:B------:R-:W2:Y:S01]  /*322f0*/  LDCU UR17, c[0x0][0x3b8] ;  /* 0x00007700ff1177ac */ /* 0x000ea20008000800 */
[C---:B---3--:R-:W-:Y:S01]  /*32300*/  IMAD.WIDE R8, R79.reuse, 0x4, R224 ;  /* 0x000000044f087825 */ /* 0x048fe200078e02e0 */
[----:B------:R-:W-:Y:S01]  /*32310*/  IADD3 R205, PT, PT, R79, UR54, RZ ;  /* 0x000000364fcd7c10 */ /* 0x000fe2000fffe0ff */
[----:B------:R-:W3:Y:S02]  /*32320*/  LDCU UR20, c[0x0][0x398] ;  /* 0x00007300ff1477ac */ /* 0x000ee40008000800 */
[----:B------:R-:W-:Y:S01]  /*32330*/  VIADD R0, R247, 0x51 ;  /* 0x00000051f7007836 */ /* 0x000fe20000000000 */
[----:B------:R2:W-:Y:S01]  /*32340*/  @P4 STG.E desc[UR28][R28.64], R15 ;  /* 0x0000000f1c004986 */ /* 0x0005e2000c10191c */
[----:B-1----:R-:W-:Y:S01]  /*32350*/  IMAD.WIDE R12, R79, 0x4, R226 ;  /* 0x000000044f0c7825 */ /* 0x002fe200078e02e2 */
[----:B------:R-:W-:Y:S01]  /*32360*/  ISETP.LT.AND P4, PT, R243, UR57, !P5 ;  /* 0x00000039f3007c0c */ /* 0x000fe2000ef81270 */
[----:B------:R-:W1:Y:S01]  /*32370*/  LDCU UR21, c[0x0][0x398] ;  /* 0x00007300ff1577ac */ /* 0x000e620008000800 */
[----:B------:R3:W-:Y:S01]  /*32380*/  @P0 STG.E desc[UR28][R8.64], R11 ;  /* 0x0000000b08000986 */ /* 0x0007e2000c10191c */
[----:B------:R-:W-:-:S02]  /*32390*/  ISETP.LT.AND P5, PT, R242, UR58, !P5 ;  /* 0x0000003af2007c0c */ /* 0x000fc4000efa1270 */
[----:B------:R-:W-:Y:S01]  /*323a0*/  ISETP.GE.AND P0, PT, R0, UR76, PT ;  /* 0x0000004c00007c0c */ /* 0x000fe2000bf06270 */
[----:B----4-:R-:W-:Y:S01]  /*323b0*/  IMAD.WIDE R24, R205, 0x4, R2 ;  /* 0x00000004cd187825 */ /* 0x010fe200078e0202 */
[----:B------:R-:W4:Y:S03]  /*323c0*/  LDCU UR23, c[0x0][0x39c] ;  /* 0x00007380ff1777ac */ /* 0x000f260008000800 */
[----:B--2---:R-:W-:Y:S01]  /*323d0*/  IMAD.WIDE R14, R79, 0x4, R228 ;  /* 0x000000044f0e7825 */ /* 0x004fe200078e02e4 */
[----:B------:R2:W-:Y:S01]  /*323e0*/  @P6 STG.E desc[UR28][R12.64], R31 ;  /* 0x0000001f0c006986 */ /* 0x0005e2000c10191c */
[----:B------:R-:W-:Y:S01]  /*323f0*/  ISETP.LT.AND P6, PT, R252, UR60, !P0 ;  /* 0x0000003cfc007c0c */ /* 0x000fe2000c7c1270 */
[----:B------:R-:W1:Y:S01]  /*32400*/  LDCU UR74, c[0x0][0x398] ;  /* 0x00007300ff4a77ac */ /* 0x000e620008000800 */
[----:B---3--:R-:W-:Y:S01]  /*32410*/  IMAD.WIDE R8, R205, 0x4, R224 ;  /* 0x00000004cd087825 */ /* 0x008fe200078e02e0 */
[----:B------:R3:W-:Y:S01]  /*32420*/  @P2 STG.E desc[UR28][R14.64], R27 ;  /* 0x0000001b0e002986 */ /* 0x0007e2000c10191c */
[----:B------:R-:W-:Y:S01]  /*32430*/  ISETP.LT.AND P2, PT, R245, UR61, !P0 ;  /* 0x0000003df5007c0c */ /* 0x000fe2000c741270 */
[----:B------:R-:W1:Y:S01]  /*32440*/  LDCU UR24, c[0x0][0x398] ;  /* 0x00007300ff1877ac */ /* 0x000e620008000800 */
[----:B------:R-:W-:Y:S01]  /*32450*/  IADD3 R0, PT, PT, R247, 0x52, RZ ;  /* 0x00000052f7007810 */ /* 0x000fe20007ffe0ff */
[----:B------:R-:W-:Y:S01]  /*32460*/  @P3 STG.E desc[UR28][R24.64], R20 ;  /* 0x0000001418003986 */ /* 0x000fe2000c10191c */
[----:B------:R-:W-:Y:S01]  /*32470*/  IMAD.WIDE R10, R205, 0x4, R226 ;  /* 0x00000004cd0a7825 */ /* 0x000fe200078e02e2 */
[----:B------:R-:W-:Y:S01]  /*32480*/  ISETP.LT.AND P3, PT, R243, UR62, !P0 ;  /* 0x0000003ef3007c0c */ /* 0x000fe2000c761270 */
[----:B------:R-:W1:Y:S01]  /*32490*/  LDCU UR22, c[0x0][0x3b8] ;  /* 0x00007700ff1677ac */ /* 0x000e620008000800 */
[----:B------:R4:W-:Y:S01]  /*324a0*/  @P1 STG.E desc[UR28][R8.64], R16 ;  /* 0x0000001008001986 */ /* 0x0009e2000c10191c */
[C---:B------:R-:W-:Y:S01]  /*324b0*/  VIADD R77, R205.reuse, UR59 ;  /* 0x0000003bcd4d7c36 */ /* 0x040fe20008000000 */
[----:B------:R-:W-:Y:S01]  /*324c0*/  ISETP.GE.AND P1, PT, R0, UR75, PT ;  /* 0x0000004b00007c0c */ /* 0x000fe2000bf26270 */
[----:B--2---:R-:W-:Y:S01]  /*324d0*/  IMAD.WIDE R12, R205, 0x4, R228 ;  /* 0x00000004cd0c7825 */ /* 0x004fe200078e02e4 */
[----:B------:R-:W-:Y:S01]  /*324e0*/  ISETP.LT.AND P0, PT, R242, UR63, !P0 ;  /* 0x0000003ff2007c0c */ /* 0x000fe2000c701270 */
[----:B------:R2:W-:Y:S01]  /*324f0*/  @P4 STG.E desc[UR28][R10.64], R40 ;  /* 0x000000280a004986 */ /* 0x0005e2000c10191c */
[----:B------:R-:W-:Y:S01]  /*32500*/  ISETP.LT.AND P4, PT, R252, UR65, !P1 ;  /* 0x00000041fc007c0c */ /* 0x000fe2000cf81270 */
[----:B---3--:R-:W-:Y:S01]  /*32510*/  IMAD.WIDE R14, R77, 0x4, R2 ;  /* 0x000000044d0e7825 */ /* 0x008fe200078e0202 */
[----:B------:R-:W3:Y:S01]  /*32520*/  LDCU UR25, c[0x0][0x398] ;  /* 0x00007300ff1977ac */ /* 0x000ee20008000800 */
[----:B------:R1:W-:Y:S01]  /*32530*/  @P5 STG.E desc[UR28][R12.64], R32 ;  /* 0x000000200c005986 */ /* 0x0003e2000c10191c */
[----:B------:R-:W-:Y:S01]  /*32540*/  ISETP.LT.AND P5, PT, R245, UR66, !P1 ;  /* 0x00000042f5007c0c */ /* 0x000fe2000cfa1270 */
[----:B------:R-:W-:Y:S01]  /*32550*/  VIADD R0, R247, 0x53 ;  /* 0x00000053f7007836 */ /* 0x000fe20000000000 */
[----:B------:R-:W3:Y:S01]  /*32560*/  LDCU UR54, c[0x0][0x39c] ;  /* 0x00007380ff3677ac */ /* 0x000ee20008000800 */
[----:B----4-:R-:W-:Y:S01]  /*32570*/  IMAD.WIDE R8, R77, 0x4, R224 ;  /* 0x000000044d087825 */ /* 0x010fe200078e02e0 */
[----:B------:R4:W-:Y:S01]  /*32580*/  @P6 STG.E desc[UR28][R14.64], R44 ;  /* 0x0000002c0e006986 */ /* 0x0009e2000c10191c */
[----:B------:R-:W-:Y:S01]  /*32590*/  ISETP.LT.AND P6, PT, R243, UR67, !P1 ;  /* 0x00000043f3007c0c */ /* 0x000fe2000cfc1270 */
[----:B------:R-:W3:Y:S01]  /*325a0*/  LDCU UR26, c[0x0][0x398] ;  /* 0x00007300ff1a77ac */ /* 0x000ee20008000800 */
[C---:B------:R-:W-:Y:S01]  /*325b0*/  VIADD R29, R77.reuse, UR64 ;  /* 0x000000404d1d7c36 */ /* 0x040fe20008000000 */
[----:B------:R3:W-:Y:S01]  /*325c0*/  @P2 STG.E desc[UR28][R8.64], R36 ;  /* 0x0000002408002986 */ /* 0x0007e2000c10191c */
[C---:B--2---:R-:W-:Y:S01]  /*325d0*/  IMAD.WIDE R10, R77.reuse, 0x4, R226 ;  /* 0x000000044d0a7825 */ /* 0x044fe200078e02e2 */
[----:B------:R-:W-:Y:S01]  /*325e0*/  ISETP.LT.AND P1, PT, R242, UR68, !P1 ;  /* 0x00000044f2007c0c */ /* 0x000fe2000cf21270 */
[----:B------:R-:W2:Y:S01]  /*325f0*/  LDCU UR77, c[0x0][0x398] ;  /* 0x00007300ff4d77ac */ /* 0x000ea20008000800 */
[----:B------:R-:W-:Y:S01]  /*32600*/  ISETP.GE.AND P2, PT, R0, UR31, PT ;  /* 0x0000001f00007c0c */ /* 0x000fe2000bf46270 */
[----:B-1----:R-:W-:Y:S01]  /*32610*/  IMAD.WIDE R12, R77, 0x4, R228 ;  /* 0x000000044d0c7825 */ /* 0x002fe200078e02e4 */
[----:B------:R1:W-:Y:S01]  /*32620*/  @P3 STG.E desc[UR28][R10.64], R60 ;  /* 0x0000003c0a003986 */ /* 0x0003e2000c10191c */
[----:B------:R-:W2:Y:S02]  /*32630*/  LDCU UR55, c[0x0][0x398] ;  /* 0x00007300ff3777ac */ /* 0x000ea40008000800 */
[C---:B----4-:R-:W-:Y:S01]  /*32640*/  IMAD.WIDE R14, R29.reuse, 0x4, R2 ;  /* 0x000000041d0e7825 */ /* 0x050fe200078e0202 */
[----:B------:R-:W-:Y:S01]  /*32650*/  ISETP.LT.AND P3, PT, R252, UR32, !P2 ;  /* 0x00000020fc007c0c */ /* 0x000fe2000d761270 */
[----:B------:R4:W-:Y:S01]  /*32660*/  @P0 STG.E desc[UR28][R12.64], R56 ;  /* 0x000000380c000986 */ /* 0x0009e2000c10191c */
[----:B------:R-:W2:Y:S01]  /*32670*/  LDCU UR27, c[0x0][0x3b8] ;  /* 0x00007700ff1b77ac */ /* 0x000ea20008000800 */
[----:B---3--:R-:W-:Y:S01]  /*32680*/  IMAD.WIDE R8, R29, 0x4, R224 ;  /* 0x000000041d087825 */ /* 0x008fe200078e02e0 */
[----:B------:R-:W-:-:S02]  /*32690*/  ISETP.LT.AND P0, PT, R245, UR34, !P2 ;  /* 0x00000022f5007c0c */ /* 0x000fc4000d701270 */
[----:B------:R-:W-:Y:S01]  /*326a0*/  IADD3 R25, PT, PT, R29, UR69, RZ ;  /* 0x000000451d197c10 */ /* 0x000fe2000fffe0ff */
[----:B------:R-:W-:Y:S01]  /*326b0*/  VIADD R0, R247, 0x54 ;  /* 0x00000054f7007836 */ /* 0x000fe20000000000 */
[----:B------:R3:W-:Y:S01]  /*326c0*/  @P4 STG.E desc[UR28][R14.64], R21 ;  /* 0x000000150e004986 */ /* 0x0007e2000c10191c */
[----:B-1----:R-:W-:Y:S01]  /*326d0*/  IMAD.WIDE R10, R29, 0x4, R226 ;  /* 0x000000041d0a7825 */ /* 0x002fe200078e02e2 */
[----:B------:R-:W-:Y:S01]  /*326e0*/  ISETP.LT.AND P4, PT, R243, UR36, !P2 ;  /* 0x00000024f3007c0c */ /* 0x000fe2000d781270 */
[----:B------:R-:W1:Y:S01]  /*326f0*/  LDCU UR56, c[0x0][0x398] ;  /* 0x00007300ff3877ac */ /* 0x000e620008000800 */
[----:B------:R2:W-:Y:S01]  /*32700*/  @P5 STG.E desc[UR28][R8.64], R17 ;  /* 0x0000001108005986 */ /* 0x0005e2000c10191c */
[----:B----4-:R-:W-:Y:S01]  /*32710*/  IMAD.WIDE R12, R29, 0x4, R228 ;  /* 0x000000041d0c7825 */ /* 0x010fe200078e02e4 */
[----:B------:R-:W-:Y:S01]  /*32720*/  ISETP.GE.AND P5, PT, R0, UR42, PT ;  /* 0x0000002a00007c0c */ /* 0x000fe2000bfa6270 */
[----:B------:R-:W4:Y:S01]  /*32730*/  LDCU UR57, c[0x0][0x398] ;  /* 0x00007300ff3977ac */ /* 0x000f220008000800 */
[----:B------:R-:W-:Y:S01]  /*32740*/  ISETP.LT.AND P2, PT, R242, UR38, !P2 ;  /* 0x00000026f2007c0c */ /* 0x000fe2000d741270 */
[----:B------:R1:W-:Y:S01]  /*32750*/  @P6 STG.E desc[UR28][R10.64], R41 ;  /* 0x000000290a006986 */ /* 0x0003e2000c10191c */
[----:B------:R-:W-:Y:S01]  /*32760*/  ISETP.LT.AND P6, PT, R252, UR44, !P5 ;  /* 0x0000002cfc007c0c */ /* 0x000fe2000efc1270 */
[C---:B------:R-:W-:Y:S01]  /*32770*/  VIADD R27, R25.reuse, UR40 ;  /* 0x00000028191b7c36 */ /* 0x040fe20008000000 */
[----:B------:R-:W4:Y:S01]  /*32780*/  LDCU UR59, c[0x0][0x39c] ;  /* 0x00007380ff3b77ac */ /* 0x000f220008000800 */
[----:B---3--:R-:W-:Y:S01]  /*32790*/  IMAD.WIDE R14, R25, 0x4, R2 ;  /* 0x00000004190e7825 */ /* 0x008fe200078e0202 */
[----:B------:R3:W-:Y:S01]  /*327a0*/  @P1 STG.E desc[UR28][R12.64], R33 ;  /* 0x000000210c001986 */ /* 0x0007e2000c10191c */
[----:B------:R-:W-:Y:S01]  /*327b0*/  ISETP.LT.AND P1, PT, R245, UR46, !P5 ;  /* 0x0000002ef5007c0c */ /* 0x000fe2000ef21270 */
[----:B------:R-:W4:Y:S01]  /*327c0*/  LDCU UR76, c[0x0][0x398] ;  /* 0x00007300ff4c77ac */ /* 0x000f220008000800 */
[----:B--2---:R-:W-:Y:S01]  /*327d0*/  IMAD.WIDE R8, R25, 0x4, R224 ;  /* 0x0000000419087825 */ /* 0x004fe200078e02e0 */
[----:B------:R-:W-:Y:S01]  /*327e0*/  IADD3 R0, PT, PT, R247, 0x55, RZ ;  /* 0x00000055f7007810 */ /* 0x000fe20007ffe0ff */
[----:B------:R2:W-:Y:S01]  /*327f0*/  @P3 STG.E desc[UR28][R14.64], R45 ;  /* 0x0000002d0e003986 */ /* 0x0005e2000c10191c */
[----:B------:R-:W-:Y:S01]  /*32800*/  ISETP.LT.AND P3, PT, R243, UR30, !P5 ;  /* 0x0000001ef3007c0c */ /* 0x000fe2000ef61270 */
[C---:B-1----:R-:W-:Y:S01]  /*32810*/  IMAD.WIDE R10, R25.reuse, 0x4, R226 ;  /* 0x00000004190a7825 */ /* 0x042fe200078e02e2 */
[----:B------:R-:W-:Y:S01]  /*32820*/  ISETP.LT.AND P5, PT, R242, UR12, !P5 ;  /* 0x0000000cf2007c0c */ /* 0x000fe2000efa1270 */
[----:B------:R1:W-:Y:S01]  /*32830*/  @P0 STG.E desc[UR28][R8.64], R37 ;  /* 0x0000002508000986 */ /* 0x0003e2000c10191c */
[----:B------:R-:W-:Y:S01]  /*32840*/  ISETP.GE.AND P0, PT, R0, UR6, PT ;  /* 0x0000000600007c0c */ /* 0x000fe2000bf06270 */
[----:B------:R-:W4:Y:S01]  /*32850*/  LDCU UR60, c[0x0][0x398] ;  /* 0x00007300ff3c77ac */ /* 0x000f220008000800 */
[----:B---3--:R-:W-:Y:S01]  /*32860*/  IMAD.WIDE R12, R25, 0x4, R228 ;  /* 0x00000004190c7825 */ /* 0x008fe200078e02e4 */
[----:B------:R3:W-:Y:S01]  /*32870*/  @P4 STG.E desc[UR28][R10.64], R61 ;  /* 0x0000003d0a004986 */ /* 0x0007e2000c10191c */
[----:B------:R-:W-:Y:S01]  /*32880*/  ISETP.LT.AND P4, PT, R252, UR48, !P0 ;  /* 0x00000030fc007c0c */ /* 0x000fe2000c781270 */
[----:B------:R-:W4:Y:S01]  /*32890*/  LDCU UR58, c[0x0][0x3b8] ;  /* 0x00007700ff3a77ac */ /* 0x000f220008000800 */
[----:B--2---:R-:W-:Y:S01]  /*328a0*/  IMAD.WIDE R14, R27, 0x4, R2 ;  /* 0x000000041b0e7825 */ /* 0x004fe200078e0202 */
[----:B------:R2:W-:Y:S01]  /*328b0*/  @P2 STG.E desc[UR28][R12.64], R57 ;  /* 0x000000390c002986 */ /* 0x0005e2000c10191c */
[----:B------:R-:W-:Y:S01]  /*328c0*/  ISETP.LT.AND P2, PT, R245, UR50, !P0 ;  /* 0x00000032f5007c0c */ /* 0x000fe2000c741270 */
[----:B------:R-:W4:Y:S01]  /*328d0*/  LDCU UR61, c[0x0][0x398] ;  /* 0x00007300ff3d77ac */ /* 0x000f220008000800 */
[----:B-1----:R-:W-:Y:S01]  /*328e0*/  IMAD.WIDE R8, R27, 0x4, R224 ;  /* 0x000000041b087825 */ /* 0x002fe200078e02e0 */
[----:B------:R1:W-:Y:S01]  /*328f0*/  @P6 STG.E desc[UR28][R14.64], R22 ;  /* 0x000000160e006986 */ /* 0x0003e2000c10191c */
[----:B------:R-:W4:Y:S02]  /*32900*/  LDCU UR64, c[0x0][0x39c] ;  /* 0x00007380ff4077ac */ /* 0x000f240008000800 */
[----:B------:R-:W-:Y:S01]  /*32910*/  VIADD R0, R247, 0x56 ;  /* 0x00000056f7007836 */ /* 0x000fe20000000000 */
[----:B------:R4:W-:Y:S01]  /*32920*/  @P1 STG.E desc[UR28][R8.64], R18 ;  /* 0x0000001208001986 */ /* 0x0009e2000c10191c */
[----:B---3--:R-:W-:Y:S01]  /*32930*/  IMAD.WIDE R10, R27, 0x4, R226 ;  /* 0x000000041b0a7825 */ /* 0x008fe200078e02e2 */
[----:B------:R-:W-:Y:S01]  /*32940*/  ISETP.LT.AND P6, PT, R243, UR14, !P0 ;  /* 0x0000000ef3007c0c */ /* 0x000fe2000c7c1270 */
[----:B------:R-:W3:Y:S01]  /*32950*/  LDCU UR62, c[0x0][0x398] ;  /* 0x00007300ff3e77ac */ /* 0x000ee20008000800 */
[----:B------:R-:W-:Y:S01]  /*32960*/  ISETP.GE.AND P1, PT, R0, UR4, PT ;  /* 0x0000000400007c0c */ /* 0x000fe2000bf26270 */
[----:B------:R-:W-:-:S02]  /*32970*/  VIADD R17, R27, UR10 ;  /* 0x0000000a1b117c36 */ /* 0x000fc40008000000 */
[----:B--2---:R-:W-:Y:S01]  /*32980*/  IMAD.WIDE R12, R27, 0x4, R228 ;  /* 0x000000041b0c7825 */ /* 0x004fe200078e02e4 */
[----:B------:R-:W-:Y:S01]  /*32990*/  ISETP.LT.AND P0, PT, R242, UR11, !P0 ;  /* 0x0000000bf2007c0c */ /* 0x000fe2000c701270 */
[----:B------:R2:W-:Y:S01]  /*329a0*/  @P3 STG.E desc[UR28][R10.64], R42 ;  /* 0x0000002a0a003986 */ /* 0x0005e2000c10191c */
[----:B------:R-:W-:Y:S01]  /*329b0*/  ISETP.LT.AND P3, PT, R252, UR52, !P1 ;  /* 0x00000034fc007c0c */ /* 0x000fe2000cf61270 */
[C---:B-1----:R-:W-:Y:S01]  /*329c0*/  IMAD.WIDE R14, R17.reuse, 0x4, R2 ;  /* 0x00000004110e7825 */ /* 0x042fe200078e0202 */
[----:B------:R-:W-:Y:S01]  /*329d0*/  IADD3 R21, PT, PT, R17, UR9, RZ ;  /* 0x0000000911157c10 */ /* 0x000fe2000fffe0ff */
[----:B------:R1:W-:Y:S01]  /*329e0*/  @P5 STG.E desc[UR28][R12.64], R34 ;  /* 0x000000220c005986 */ /* 0x0003e2000c10191c */
[----:B------:R-:W-:Y:S01]  /*329f0*/  ISETP.LT.AND P5, PT, R245, UR71, !P1 ;  /* 0x00000047f5007c0c */ /* 0x000fe2000cfa1270 */
[----:B----4-:R-:W-:Y:S01]  /*32a00*/  IMAD.WIDE R8, R17, 0x4, R224 ;  /* 0x0000000411087825 */ /* 0x010fe200078e02e0 */
[----:B------:R-:W4:Y:S03]  /*32a10*/  LDCU UR75, c[0x0][0x398] ;  /* 0x00007300ff4b77ac */ /* 0x000f260008000800 */
[----:B------:R-:W-:Y:S01]  /*32a20*/  VIADD R0, R247, 0x57 ;  /* 0x00000057f7007836 */ /* 0x000fe20000000000 */
[----:B------:R3:W-:Y:S01]  /*32a30*/  @P4 STG.E desc[UR28][R14.64], R46 ;  /* 0x0000002e0e004986 */ /* 0x0007e2000c10191c */
[----:B--2---:R-:W-:Y:S01]  /*32a40*/  IMAD.WIDE R10, R17, 0x4, R226 ;  /* 0x00000004110a7825 */ /* 0x004fe200078e02e2 */
[----:B------:R-:W-:Y:S01]  /*32a50*/  ISETP.LT.AND P4, PT, R243, UR5, !P1 ;  /* 0x00000005f3007c0c */ /* 0x000fe2000cf81270 */
[----:B------:R-:W2:Y:S01]  /*32a60*/  LDCU UR65, c[0x0][0x398] ;  /* 0x00007300ff4177ac */ /* 0x000ea20008000800 */
[----:B------:R4:W-:Y:S01]  /*32a70*/  @P2 STG.E desc[UR28][R8.64], R38 ;  /* 0x0000002608002986 */ /* 0x0009e2000c10191c */
[----:B-1----:R-:W-:Y:S01]  /*32a80*/  IMAD.WIDE R12, R17, 0x4, R228 ;  /* 0x00000004110c7825 */ /* 0x002fe200078e02e4 */
[----:B------:R-:W-:Y:S01]  /*32a90*/  ISETP.LT.AND P1, PT, R242, UR13, !P1 ;  /* 0x0000000df2007c0c */ /* 0x000fe2000cf21270 */
[----:B------:R-:W1:Y:S01]  /*32aa0*/  LDCU UR63, c[0x0][0x3b8] ;  /* 0x00007700ff3f77ac */ /* 0x000e620008000800 */
[----:B------:R-:W-:Y:S01]  /*32ab0*/  ISETP.GE.AND P2, PT, R0, UR8, PT ;  /* 0x0000000800007c0c */ /* 0x000fe2000bf46270 */
[----:B------:R2:W-:Y:S01]  /*32ac0*/  @P6 STG.E desc[UR28][R10.64], R62 ;  /* 0x0000003e0a006986 */ /* 0x0005e2000c10191c */
[C---:B------:R-:W-:Y:S01]  /*32ad0*/  VIADD R25, R21.reuse, UR7 ;  /* 0x0000000715197c36 */ /* 0x040fe20008000000 */
[----:B------:R-:W1:Y:S01]  /*32ae0*/  LDCU UR66, c[0x0][0x398] ;  /* 0x00007300ff4277ac */ /* 0x000e620008000800 */
[C---:B---3--:R-:W-:Y:S01]  /*32af0*/  IMAD.WIDE R14, R21.reuse, 0x4, R2 ;  /* 0x00000004150e7825 */ /* 0x048fe200078e0202 */
[----:B------:R-:W-:Y:S01]  /*32b00*/  ISETP.LT.AND P6, PT, R252, UR72, !P2 ;  /* 0x00000048fc007c0c */ /* 0x000fe2000d7c1270 */
[----:B------:R3:W-:Y:S01]  /*32b10*/  @P0 STG.E desc[UR28][R12.64], R58 ;  /* 0x0000003a0c000986 */ /* 0x0007e2000c10191c */
[----:B------:R-:W1:Y:S01]  /*32b20*/  LDCU UR67, c[0x0][0x398] ;  /* 0x00007300ff4377ac */ /* 0x000e620008000800 */
[----:B----4-:R-:W-:Y:S01]  /*32b30*/  IMAD.WIDE R8, R21, 0x4, R224 ;  /* 0x0000000415087825 */ /* 0x010fe200078e02e0 */
[----:B------:R-:W-:-:S02]  /*32b40*/  ISETP.LT.AND P0, PT, R245, UR70, !P2 ;  /* 0x00000046f5007c0c */ /* 0x000fc4000d701270 */
[----:B------:R-:W-:Y:S01]  /*32b50*/  IADD3 R0, PT, PT, R247, 0x58, RZ ;  /* 0x00000058f7007810 */ /* 0x000fe20007ffe0ff */
[----:B------:R4:W-:Y:S01]  /*32b60*/  @P3 STG.E desc[UR28][R14.64], R23 ;  /* 0x000000170e003986 */ /* 0x0009e2000c10191c */
[----:B--2---:R-:W-:Y:S01]  /*32b70*/  IMAD.WIDE R10, R21, 0x4, R226 ;  /* 0x00000004150a7825 */ /* 0x004fe200078e02e2 */
[----:B------:R-:W-:Y:S01]  /*32b80*/  ISETP.LT.AND P3, PT, R243, UR15, !P2 ;  /* 0x0000000ff3007c0c */ /* 0x000fe2000d761270 */
[----:B------:R-:W2:Y:S01]  /*32b90*/  LDCU UR69, c[0x0][0x39c] ;  /* 0x00007380ff4577ac */ /* 0x000ea20008000800 */
[----:B------:R1:W-:Y:S01]  /*32ba0*/  @P5 STG.E desc[UR28][R8.64], R19 ;  /* 0x0000001308005986 */ /* 0x0003e2000c10191c */
[----:B------:R-:W-:Y:S01]  /*32bb0*/  ISETP.GE.AND P5, PT, R0, UR18, PT ;  /* 0x0000001200007c0c */ /* 0x000fe2000bfa6270 */
[----:B---3--:R-:W-:Y:S01]  /*32bc0*/  IMAD.WIDE R12, R21, 0x4, R228 ;  /* 0x00000004150c7825 */ /* 0x008fe200078e02e4 */
[----:B------:R-:W-:Y:S01]  /*32bd0*/  ISETP.LT.AND P2, PT, R242, UR16, !P2 ;  /* 0x00000010f2007c0c */ /* 0x000fe2000d741270 */
[----:B------:R3:W-:Y:S01]  /*32be0*/  @P4 STG.E desc[UR28][R10.64], R43 ;  /* 0x0000002b0a004986 */ /* 0x0007e2000c10191c */
[----:B------:R-:W-:Y:S01]  /*32bf0*/  ISETP.LT.AND P4, PT, R252, UR73, !P5 ;  /* 0x00000049fc007c0c */ /* 0x000fe2000ef81270 */
[----:B------:R-:W-:Y:S01]  /*32c00*/  VIADD R0, R247, 0x59 ;  /* 0x00000059f7007836 */ /* 0x000fe20000000000 */
[----:B------:R-:W2:Y:S01]  /*32c10*/  LDCU UR31, c[0x0][0x398] ;  /* 0x00007300ff1f77ac */ /* 0x000ea20008000800 */
[----:B----4-:R-:W-:Y:S01]  /*32c20*/  IMAD.WIDE R14, R25, 0x4, R2 ;  /* 0x00000004190e7825 */ /* 0x010fe200078e0202 */
[----:B------:R4:W-:Y:S01]  /*32c30*/  @P1 STG.E desc[UR28][R12.64], R35 ;  /* 0x000000230c001986 */ /* 0x0009e2000c10191c */
[----:B------:R-:W-:Y:S01]  /*32c40*/  ISETP.LT.AND P1, PT, R245, UR19, !P5 ;  /* 0x00000013f5007c0c */ /* 0x000fe2000ef21270 */
[----:B------:R-:W2:Y:S01]  /*32c50*/  LDCU UR32, c[0x0][0x398] ;  /* 0x00007300ff2077ac */ /* 0x000ea20008000800 */
[----:B-1----:R-:W-:Y:S01]  /*32c60*/  IMAD.WIDE R8, R25, 0x4, R224 ;  /* 0x0000000419087825 */ /* 0x002fe200078e02e0 */
[----:B------:R1:W-:Y:S01]  /*32c70*/  @P6 STG.E desc[UR28][R14.64], R47 ;  /* 0x0000002f0e006986 */ /* 0x0003e2000c10191c */
[----:B------:R-:W-:Y:S01]  /*32c80*/  ISETP.LT.AND P6, PT, R243, UR20, !P5 ;  /* 0x00000014f3007c0c */ /* 0x000fe2000efc1270 */
[----:B------:R-:W2:Y:S01]  /*32c90*/  LDCU UR68, c[0x0][0x3b8] ;  /* 0x00007700ff4477ac */ /* 0x000ea20008000800 */
[C---:B------:R-:W-:Y:S01]  /*32ca0*/  VIADD R17, R25.reuse, UR17 ;  /* 0x0000001119117c36 */ /* 0x040fe20008000000 */
[----:B------:R1:W-:Y:S01]  /*32cb0*/  @P0 STG.E desc[UR28][R8.64], R39 ;  /* 0x0000002708000986 */ /* 0x0003e2000c10191c */
[C---:B---3--:R-:W-:Y:S01]  /*32cc0*/  IMAD.WIDE R10, R25.reuse, 0x4, R226 ;  /* 0x00000004190a7825 */ /* 0x048fe200078e02e2 */
[----:B------:R-:W-:Y:S01]  /*32cd0*/  ISETP.LT.AND P5, PT, R242, UR21, !P5 ;  /* 0x00000015f2007c0c */ /* 0x000fe2000efa1270 */
[----:B------:R-:W3:Y:S01]  /*32ce0*/  LDCU UR34, c[0x0][0x398] ;  /* 0x00007300ff2277ac */ /* 0x000ee20008000800 */
[----:B------:R-:W-:Y:S01]  /*32cf0*/  ISETP.GE.AND P0, PT, R0, UR23, PT ;  /* 0x0000001700007c0c */ /* 0x000fe2000bf06270 */
[----:B----4-:R-:W-:Y:S01]  /*32d00*/  IMAD.WIDE R12, R25, 0x4, R228 ;  /* 0x00000004190c7825 */ /* 0x010fe200078e02e4 */
[----:B------:R4:W-:Y:S01]  /*32d10*/  @P3 STG.E desc[UR28][R10.64], R63 ;  /* 0x0000003f0a003986 */ /* 0x0009e2000c10191c */
[----:B------:R-:W2:Y:S02]  /*32d20*/  LDCU UR40, c[0x0][0x39c] ;  /* 0x00007380ff2877ac */ /* 0x000ea40008000800 */
[C---:B-1----:R-:W-:Y:S01]  /*32d30*/  IMAD.WIDE R14, R17.reuse, 0x4, R2 ;  /* 0x00000004110e7825 */ /* 0x042fe200078e0202 */
[----:B------:R-:W-:Y:S01]  /*32d40*/  ISETP.LT.AND P3, PT, R252, UR74, !P0 ;  /* 0x0000004afc007c0c */ /* 0x000fe2000c761270 */
[----:B------:R1:W-:Y:S01]  /*32d50*/  @P2 STG.E desc[UR28][R12.64], R59 ;  /* 0x0000003b0c002986 */ /* 0x0003e2000c10191c */
[----:B------:R-:W2:Y:S01]  /*32d60*/  LDCU UR36, c[0x0][0x398] ;  /* 0x00007300ff2477ac */ /* 0x000ea20008000800 */
[----:B------:R-:W-:Y:S01]  /*32d70*/  IMAD.WIDE R8, R17, 0x4, R224 ;  /* 0x0000000411087825 */ /* 0x000fe200078e02e0 */
[----:B------:R-:W-:-:S02]  /*32d80*/  ISETP.LT.AND P2, PT, R245, UR24, !P0 ;  /* 0x00000018f5007c0c */ /* 0x000fc4000c741270 */
[----:B------:R-:W-:Y:S01]  /*32d90*/  IADD3 R19, PT, PT, R17, UR22, RZ ;  /* 0x0000001611137c10 */ /* 0x000fe2000fffe0ff */
[----:B------:R-:W-:Y:S01]  /*32da0*/  VIADD R0, R247, 0x5a ;  /* 0x0000005af7007836 */ /* 0x000fe20000000000 */
[----:B------:R2:W-:Y:S01]  /*32db0*/  @P4 STG.E desc[UR28][R14.64], R52 ;  /* 0x000000340e004986 */ /* 0x0005e2000c10191c */
[----:B----4-:R-:W-:Y:S01]  /*32dc0*/  IMAD.WIDE R10, R17, 0x4, R226 ;  /* 0x00000004110a7825 */ /* 0x010fe200078e02e2 */
[----:B------:R-:W-:Y:S01]  /*32dd0*/  ISETP.LT.AND P4, PT, R243, UR25, !P0 ;  /* 0x00000019f3007c0c */ /* 0x000fe2000c781270 */
[----:B------:R-:W4:Y:S01]  /*32de0*/  LDCU UR42, c[0x0][0x398] ;  /* 0x00007300ff2a77ac */ /* 0x000f220008000800 */
[----:B------:R3:W-:Y:S01]  /*32df0*/  @P1 STG.E desc[UR28][R8.64], R48 ;  /* 0x0000003008001986 */ /* 0x0007e2000c10191c */
[----:B-1----:R-:W-:Y:S01]  /*32e00*/  IMAD.WIDE R12, R17, 0x4, R228 ;  /* 0x00000004110c7825 */ /* 0x002fe200078e02e4 */
[----:B------:R-:W-:Y:S01]  /*32e10*/  ISETP.GE.AND P1, PT, R0, UR54, PT ;  /* 0x0000003600007c0c */ /* 0x000fe2000bf26270 */
[----:B------:R-:W1:Y:S01]  /*32e20*/  LDCU UR44, c[0x0][0x398] ;  /* 0x00007300ff2c77ac */ /* 0x000e620008000800 */
[----:B------:R-:W-:Y:S01]  /*32e30*/  ISETP.LT.AND P0, PT, R242, UR26, !P0 ;  /* 0x0000001af2007c0c */ /* 0x000fe2000c701270 */
[----:B------:R4:W-:Y:S01]  /*32e40*/  @P6 STG.E desc[UR28][R10.64], R88 ;  /* 0x000000580a006986 */ /* 0x0009e2000c10191c */
[----:B------:R-:W-:Y:S01]  /*32e50*/  ISETP.LT.AND P6, PT, R252, UR77, !P1 ;  /* 0x0000004dfc007c0c */ /* 0x000fe2000cfc1270 */
[C---:B------:R-:W-:Y:S01]  /*32e60*/  VIADD R21, R19.reuse, UR27 ;  /* 0x0000001b13157c36 */ /* 0x040fe20008000000 */
[----:B------:R-:W1:Y:S01]  /*32e70*/  LDCU UR38, c[0x0][0x3b8] ;  /* 0x00007700ff2677ac */ /* 0x000e620008000800 */
[----:B--2---:R-:W-:Y:S01]  /*32e80*/  IMAD.WIDE R14, R19, 0x4, R2 ;  /* 0x00000004130e7825 */ /* 0x004fe200078e0202 */
[----:B------:R2:W-:Y:S01]  /*32e90*/  @P5 STG.E desc[UR28][R12.64], R64 ;  /* 0x000000400c005986 */ /* 0x0005e2000c10191c */
[----:B------:R-:W-:Y:S01]  /*32ea0*/  ISETP.LT.AND P5, PT, R245, UR55, !P1 ;  /* 0x00000037f5007c0c */ /* 0x000fe2000cfa1270 */
[----:B------:R-:W1:Y:S01]  /*32eb0*/  LDCU UR46, c[0x0][0x398] ;  /* 0x00007300ff2e77ac */ /* 0x000e620008000800 */
[----:B---3--:R-:W-:Y:S01]  /*32ec0*/  IMAD.WIDE R8, R19, 0x4, R224 ;  /* 0x0000000413087825 */ /* 0x008fe200078e02e0 */
[----:B------:R-:W-:Y:S01]  /*32ed0*/  IADD3 R0, PT, PT, R247, 0x5b, RZ ;  /* 0x0000005bf7007810 */ /* 0x000fe20007ffe0ff */
[----:B------:R3:W-:Y:S01]  /*32ee0*/  @P3 STG.E desc[UR28][R14.64], R80 ;  /* 0x000000500e003986 */ /* 0x0007e2000c10191c */
[----:B------:R-:W-:Y:S01]  /*32ef0*/  ISETP.LT.AND P3, PT, R243, UR56, !P1 ;  /* 0x00000038f3007c0c */ /* 0x000fe2000cf61270 */
[C---:B----4-:R-:W-:Y:S01]  /*32f00*/  IMAD.WIDE R10, R19.reuse, 0x4, R226 ;  /* 0x00000004130a7825 */ /* 0x050fe200078e02e2 */
[----:B------:R-:W-:Y:S01]  /*32f10*/  ISETP.LT.AND P1, PT, R242, UR57, !P1 ;  /* 0x00000039f2007c0c */ /* 0x000fe2000cf21270 */
[----:B------:R4:W-:Y:S01]  /*32f20*/  @P2 STG.E desc[UR28][R8.64], R68 ;  /* 0x0000004408002986 */ /* 0x0009e2000c10191c */
[----:B------:R-:W-:Y:S01]  /*32f30*/  ISETP.GE.AND P2, PT, R0, UR59, PT ;  /* 0x0000003b00007c0c */ /* 0x000fe2000bf46270 */
[----:B------:R-:W1:Y:S01]  /*32f40*/  LDCU UR30, c[0x0][0x398] ;  /* 0x00007300ff1e77ac */ /* 0x000e620008000800 */
        /* <DEDUP_REMOVED lines=8> */
[----:B----4-:R-:W-:Y:S01]  /*32fd0*/  IMAD.WIDE R8, R21, 0x4, R224 ;  /* 0x0000000415087825 */ /* 0x010fe200078e02e0 */
[----:B------:R4:W-:Y:S01]  /*32fe0*/  @P6 STG.E desc[UR28][R14.64], R53 ;  /* 0x000000350e006986 */ /* 0x0009e2000c10191c */
[----:B------:R-:W1:Y:S02]  /*32ff0*/  LDCU UR12, c[0x0][0x3b8] ;  /* 0x00007700ff0c77ac */ /* 0x000e640008000800 */
[----:B------:R-:W-:Y:S01]  /*33000*/  VIADD R0, R247, 0x5c ;  /* 0x0000005cf7007836 */ /* 0x000fe20000000000 */
[----:B------:R1:W-:Y:S01]  /*33010*/  @P5 STG.E desc[UR28][R8.64], R49 ;  /* 0x0000003108005986 */ /* 0x0003e2000c10191c */
[----:B--2---:R-:W-:Y:S01]  /*33020*/  IMAD.WIDE R10, R21, 0x4, R226 ;  /* 0x00000004150a7825 */ /* 0x004fe200078e02e2 */
[----:B------:R-:W-:Y:S01]  /*33030*/  ISETP.LT.AND P6, PT, R243, UR61, !P2 ;  /* 0x0000003df3007c0c */ /* 0x000fe2000d7c1270 */
[----:B------:R-:W2:Y:S01]  /*33040*/  LDCU UR48, c[0x0][0x398] ;  /* 0x00007300ff3077ac */ /* 0x000ea20008000800 */
[----:B------:R-:W-:Y:S01]  /*33050*/  ISETP.GE.AND P5, PT, R0, UR64, PT ;  /* 0x0000004000007c0c */ /* 0x000fe2000bfa6270 */
[----:B------:R-:W-:-:S02]  /*33060*/  VIADD R17, R21, UR58 ;  /* 0x0000003a15117c36 */ /* 0x000fc40008000000 */
[----:B---3--:R-:W-:Y:S01]  /*33070*/  IMAD.WIDE R12, R21, 0x4, R228 ;  /* 0x00000004150c7825 */ /* 0x008fe200078e02e4 */
[----:B------:R-:W-:Y:S01]  /*33080*/  ISETP.LT.AND P2, PT, R242, UR62, !P2 ;  /* 0x0000003ef2007c0c */ /* 0x000fe2000d741270 */
[----:B------:R3:W-:Y:S01]  /*33090*/  @P3 STG.E desc[UR28][R10.64], R89 ;  /* 0x000000590a003986 */ /* 0x0007e2000c10191c */
[----:B------:R-:W-:Y:S01]  /*330a0*/  ISETP.LT.AND P3, PT, R252, UR75, !P5 ;  /* 0x0000004bfc007c0c */ /* 0x000fe2000ef61270 */
[C---:B----4-:R-:W-:Y:S01]  /*330b0*/  IMAD.WIDE R14, R17.reuse, 0x4, R2 ;  /* 0x00000004110e7825 */ /* 0x050fe200078e0202 */
[----:B------:R-:W-:Y:S01]  /*330c0*/  IADD3 R19, PT, PT, R17, UR63, RZ ;  /* 0x0000003f11137c10 */ /* 0x000fe2000fffe0ff */
[----:B------:R4:W-:Y:S01]  /*330d0*/  @P1 STG.E desc[UR28][R12.64], R65 ;  /* 0x000000410c001986 */ /* 0x0009e2000c10191c */
[----:B------:R-:W-:Y:S01]  /*330e0*/  ISETP.LT.AND P1, PT, R245, UR65, !P5 ;  /* 0x00000041f5007c0c */ /* 0x000fe2000ef21270 */
[----:B-1----:R-:W-:Y:S01]  /*330f0*/  IMAD.WIDE R8, R17, 0x4, R224 ;  /* 0x0000000411087825 */ /* 0x002fe200078e02e0 */
[----:B------:R-:W1:Y:S03]  /*33100*/  LDCU UR9, c[0x0][0x39c] ;  /* 0x00007380ff0977ac */ /* 0x000e660008000800 */
[----:B------:R-:W-:Y:S01]  /*33110*/  VIADD R0, R247, 0x5d ;  /* 0x0000005df7007836 */ /* 0x000fe20000000000 */
[----:B------:R2:W-:Y:S01]  /*33120*/  @P4 STG.E desc[UR28][R14.64], R81 ;  /* 0x000000510e004986 */ /* 0x0005e2000c10191c */
[----:B---3--:R-:W-:Y:S01]  /*33130*/  IMAD.WIDE R10, R17, 0x4, R226 ;  /* 0x00000004110a7825 */ /* 0x008fe200078e02e2 */
[----:B------:R-:W-:Y:S01]  /*33140*/  ISETP.LT.AND P4, PT, R243, UR66, !P5 ;  /* 0x00000042f3007c0c */ /* 0x000fe2000ef81270 */
[----:B------:R-:W3:Y:S01]  /*33150*/  LDCU UR50, c[0x0][0x398] ;  /* 0x00007300ff3277ac */ /* 0x000ee20008000800 */
[----:B------:R1:W-:Y:S01]  /*33160*/  @P0 STG.E desc[UR28][R8.64], R69 ;  /* 0x0000004508000986 */ /* 0x0003e2000c10191c */
[----:B----4-:R-:W-:Y:S01]  /*33170*/  IMAD.WIDE R12, R17, 0x4, R228 ;  /* 0x00000004110c7825 */ /* 0x010fe200078e02e4 */
[----:B------:R-:W-:Y:S01]  /*33180*/  ISETP.LT.AND P5, PT, R242, UR67, !P5 ;  /* 0x00000043f2007c0c */ /* 0x000fe2000efa1270 */
[----:B------:R-:W4:Y:S01]  /*33190*/  LDCU UR14, c[0x0][0x398] ;  /* 0x00007300ff0e77ac */ /* 0x000f220008000800 */
[----:B------:R-:W-:Y:S01]  /*331a0*/  ISETP.GE.AND P0, PT, R0, UR69, PT ;  /* 0x0000004500007c0c */ /* 0x000fe2000bf06270 */
[----:B------:R3:W-:Y:S01]  /*331b0*/  @P6 STG.E desc[UR28][R10.64], R109 ;  /* 0x0000006d0a006986 */ /* 0x0007e2000c10191c */
[C---:B------:R-:W-:Y:S01]  /*331c0*/  VIADD R21, R19.reuse, UR68 ;  /* 0x0000004413157c36 */ /* 0x040fe20008000000 */
[----:B------:R-:W4:Y:S01]  /*331d0*/  LDCU UR4, c[0x0][0x398] ;  /* 0x00007300ff0477ac */ /* 0x000f220008000800 */
[C---:B--2---:R-:W-:Y:S01]  /*331e0*/  IMAD.WIDE R14, R19.reuse, 0x4, R2 ;  /* 0x00000004130e7825 */ /* 0x044fe200078e0202 */
[----:B------:R-:W-:Y:S01]  /*331f0*/  ISETP.LT.AND P6, PT, R252, UR31, !P0 ;  /* 0x0000001ffc007c0c */ /* 0x000fe2000c7c1270 */
[----:B------:R2:W-:Y:S01]  /*33200*/  @P2 STG.E desc[UR28][R12.64], R105 ;  /* 0x000000690c002986 */ /* 0x0005e2000c10191c */
[----:B------:R-:W4:Y:S01]  /*33210*/  LDCU UR52, c[0x0][0x398] ;  /* 0x00007300ff3477ac */ /* 0x000f220008000800 */
[----:B-1----:R-:W-:Y:S01]  /*33220*/  IMAD.WIDE R8, R19, 0x4, R224 ;  /* 0x0000000413087825 */ /* 0x002fe200078e02e0 */
[----:B------:R-:W-:-:S02]  /*33230*/  ISETP.LT.AND P2, PT, R245, UR32, !P0 ;  /* 0x00000020f5007c0c */ /* 0x000fc4000c741270 */
[----:B------:R-:W-:Y:S01]  /*33240*/  IADD3 R0, PT, PT, R247, 0x5e, RZ ;  /* 0x0000005ef7007810 */ /* 0x000fe20007ffe0ff */
[----:B------:R1:W-:Y:S01]  /*33250*/  @P3 STG.E desc[UR28][R14.64], R54 ;  /* 0x000000360e003986 */ /* 0x0003e2000c10191c */
[----:B---3--:R-:W-:Y:S01]  /*33260*/  IMAD.WIDE R10, R19, 0x4, R226 ;  /* 0x00000004130a7825 */ /* 0x008fe200078e02e2 */
[----:B------:R-:W-:Y:S01]  /*33270*/  ISETP.LT.AND P3, PT, R243, UR34, !P0 ;  /* 0x00000022f3007c0c */ /* 0x000fe2000c761270 */
[----:B------:R-:W3:Y:S01]  /*33280*/  LDCU UR11, c[0x0][0x3b8] ;  /* 0x00007700ff0b77ac */ /* 0x000ee20008000800 */
[----:B------:R4:W-:Y:S01]  /*33290*/  @P1 STG.E desc[UR28][R8.64], R50 ;  /* 0x0000003208001986 */ /* 0x0009e2000c10191c */
[----:B------:R-:W-:Y:S01]  /*332a0*/  ISETP.GE.AND P1, PT, R0, UR40, PT ;  /* 0x0000002800007c0c */ /* 0x000fe2000bf26270 */
[----:B--2---:R-:W-:Y:S01]  /*332b0*/  IMAD.WIDE R12, R19, 0x4, R228 ;  /* 0x00000004130c7825 */ /* 0x004fe200078e02e4 */
[----:B------:R-:W-:Y:S01]  /*332c0*/  ISETP.LT.AND P0, PT, R242, UR36, !P0 ;  /* 0x00000024f2007c0c */ /* 0x000fe2000c701270 */
[----:B------:R2:W-:Y:S01]  /*332d0*/  @P4 STG.E desc[UR28][R10.64], R90 ;  /* 0x0000005a0a004986 */ /* 0x0005e2000c10191c */
[----:B------:R-:W-:Y:S01]  /*332e0*/  ISETP.LT.AND P4, PT, R252, UR42, !P1 ;  /* 0x0000002afc007c0c */ /* 0x000fe2000cf81270 */
[----:B------:R-:W-:Y:S01]  /*332f0*/  VIADD R0, R247, 0x5f ;  /* 0x0000005ff7007836 */ /* 0x000fe20000000000 */
[----:B------:R-:W3:Y:S01]  /*33300*/  LDCU UR71, c[0x0][0x398] ;  /* 0x00007300ff4777ac */ /* 0x000ee20008000800 */
[----:B-1----:R-:W-:Y:S01]  /*33310*/  IMAD.WIDE R14, R21, 0x4, R2 ;  /* 0x00000004150e7825 */ /* 0x002fe200078e0202 */
[----:B------:R1:W-:Y:S01]  /*33320*/  @P5 STG.E desc[UR28][R12.64], R66 ;  /* 0x000000420c005986 */ /* 0x0003e2000c10191c */
[----:B------:R-:W-:Y:S01]  /*33330*/  ISETP.LT.AND P5, PT, R245, UR44, !P1 ;  /* 0x0000002cf5007c0c */ /* 0x000fe2000cfa1270 */
        /* <DEDUP_REMOVED lines=16> */
[----:B------:R-:W4:Y:S02]  /*33440*/  LDCU UR17, c[0x0][0x39c] ;  /* 0x00007380ff1177ac */ /* 0x000f240008000800 */
[C---:B---3--:R-:W-:Y:S01]  /*33450*/  IMAD.WIDE R8, R17.reuse, 0x4, R224 ;  /* 0x0000000411087825 */ /* 0x048fe200078e02e0 */
[----:B------:R3:W-:Y:S01]  /*33460*/  @P0 STG.E desc[UR28][R12.64], R106 ;  /* 0x0000006a0c000986 */ /* 0x0007e2000c10191c */
[----:B------:R-:W-:Y:S01]  /*33470*/  IADD3 R19, PT, PT, R17, UR12, RZ ;  /* 0x0000000c11137c10 */ /* 0x000fe2000fffe0ff */
[----:B------:R-:W2:Y:S01]  /*33480*/  LDCU UR13, c[0x0][0x3b8] ;  /* 0x00007700ff0d77ac */ /* 0x000ea20008000800 */
[----:B------:R-:W-:Y:S01]  /*33490*/  VIADD R0, R247, 0x60 ;  /* 0x00000060f7007836 */ /* 0x000fe20000000000 */
[----:B------:R4:W-:Y:S01]  /*334a0*/  @P4 STG.E desc[UR28][R14.64], R55 ;  /* 0x000000370e004986 */ /* 0x0009e2000c10191c */
[----:B-1----:R-:W-:Y:S01]  /*334b0*/  IMAD.WIDE R10, R17, 0x4, R226 ;  /* 0x00000004110a7825 */ /* 0x002fe200078e02e2 */
[----:B------:R-:W-:Y:S01]  /*334c0*/  ISETP.LT.AND P0, PT, R245, UR48, !P2 ;  /* 0x00000030f5007c0c */ /* 0x000fe2000d701270 */
[----:B------:R-:W1:Y:S01]  /*334d0*/  LDCU UR70, c[0x0][0x398] ;  /* 0x00007300ff4677ac */ /* 0x000e620008000800 */
[----:B------:R2:W-:Y:S01]  /*334e0*/  @P5 STG.E desc[UR28][R8.64], R51 ;  /* 0x0000003308005986 */ /* 0x0005e2000c10191c */
[----:B------:R-:W-:Y:S01]  /*334f0*/  ISETP.GE.AND P5, PT, R0, UR9, PT ;  /* 0x0000000900007c0c */ /* 0x000fe2000bfa6270 */
[----:B------:R-:W1:Y:S01]  /*33500*/  LDCU UR15, c[0x0][0x398] ;  /* 0x00007300ff0f77ac */ /* 0x000e620008000800 */
[----:B---3--:R-:W-:Y:S01]  /*33510*/  IMAD.WIDE R12, R17, 0x4, R228 ;  /* 0x00000004110c7825 */ /* 0x008fe200078e02e4 */
[----:B------:R-:W-:Y:S01]  /*33520*/  ISETP.LT.AND P4, PT, R243, UR50, !P2 ;  /* 0x00000032f3007c0c */ /* 0x000fe2000d781270 */
[----:B------:R3:W-:Y:S01]  /*33530*/  @P6 STG.E desc[UR28][R10.64], R91 ;  /* 0x0000005b0a006986 */ /* 0x0007e2000c10191c */
[----:B------:R-:W-:Y:S01]  /*33540*/  ISETP.LT.AND P2, PT, R242, UR14, !P2 ;  /* 0x0000000ef2007c0c */ /* 0x000fe2000d741270 */
[----:B----4-:R-:W-:Y:S01]  /*33550*/  IMAD.WIDE R14, R19, 0x4, R2 ;  /* 0x00000004130e7825 */ /* 0x010fe200078e0202 */
[----:B------:R-:W-:Y:S01]  /*33560*/  ISETP.LT.AND P6, PT, R252, UR4, !P5 ;  /* 0x00000004fc007c0c */ /* 0x000fe2000efc1270 */
[----:B------:R4:W-:Y:S01]  /*33570*/  @P1 STG.E desc[UR28][R12.64], R67 ;  /* 0x000000430c001986 */ /* 0x0009e2000c10191c */
[----:B------:R-:W1:Y:S01]  /*33580*/  LDCU UR18, c[0x0][0x398] ;  /* 0x00007300ff1277ac */ /* 0x000e620008000800 */
[----:B------:R-:W-:Y:S01]  /*33590*/  ISETP.LT.AND P1, PT, R245, UR52, !P5 ;  /* 0x00000034f5007c0c */ /* 0x000fe2000ef21270 */
[C---:B--2---:R-:W-:Y:S01]  /*335a0*/  IMAD.WIDE R8, R19.reuse, 0x4, R224 ;  /* 0x0000000413087825 */ /* 0x044fe200078e02e0 */
[----:B------:R-:W2:Y:S01]  /*335b0*/  LDCU UR73, c[0x0][0x398] ;  /* 0x00007300ff4977ac */ /* 0x000ea20008000800 */
[----:B------:R1:W-:Y:S02]  /*335c0*/  @P3 STG.E desc[UR28][R14.64], R83 ;  /* 0x000000530e003986 */ /* 0x0003e4000c10191c */
[----:B------:R-:W-:Y:S01]  /*335d0*/  VIADD R21, R19, UR11 ;  /* 0x0000000b13157c36 */ /* 0x000fe20008000000 */
[----:B------:R-:W-:Y:S01]  /*335e0*/  ISETP.LT.AND P3, PT, R243, UR71, !P5 ;  /* 0x00000047f3007c0c */ /* 0x000fe2000ef61270 */
[----:B------:R-:W2:Y:S01]  /*335f0*/  LDCU UR16, c[0x0][0x3b8] ;  /* 0x00007700ff1077ac */ /* 0x000ea20008000800 */
[----:B------:R-:W-:Y:S01]  /*33600*/  IADD3 R0, PT, PT, R247, 0x61, RZ ;  /* 0x00000061f7007810 */ /* 0x000fe20007ffe0ff */
[C---:B---3--:R-:W-:Y:S01]  /*33610*/  IMAD.WIDE R10, R19.reuse, 0x4, R226 ;  /* 0x00000004130a7825 */ /* 0x048fe200078e02e2 */
[----:B------:R-:W-:Y:S01]  /*33620*/  ISETP.LT.AND P5, PT, R242, UR5, !P5 ;  /* 0x00000005f2007c0c */ /* 0x000fe2000efa1270 */
[----:B------:R3:W-:Y:S01]  /*33630*/  @P0 STG.E desc[UR28][R8.64], R71 ;  /* 0x0000004708000986 */ /* 0x0007e2000c10191c */
[----:B------:R-:W2:Y:S01]  /*33640*/  LDCU UR19, c[0x0][0x398] ;  /* 0x00007300ff1377ac */ /* 0x000ea20008000800 */
[----:B----4-:R-:W-:Y:S01]  /*33650*/  IMAD.WIDE R12, R19, 0x4, R228 ;  /* 0x00000004130c7825 */ /* 0x010fe200078e02e4 */
[----:B------:R-:W-:Y:S01]  /*33660*/  ISETP.GE.AND P0, PT, R0, UR7, PT ;  /* 0x0000000700007c0c */ /* 0x000fe2000bf06270 */
[----:B------:R-:W4:Y:S02]  /*33670*/  LDCU UR22, c[0x0][0x39c] ;  /* 0x00007380ff1677ac */ /* 0x000f240008000800 */
[----:B-1----:R-:W-:Y:S01]  /*33680*/  IMAD.WIDE R14, R21, 0x4, R2 ;  /* 0x00000004150e7825 */ /* 0x002fe200078e0202 */
[----:B------:R1:W-:Y:S01]  /*33690*/  @P4 STG.E desc[UR28][R10.64], R111 ;  /* 0x0000006f0a004986 */ /* 0x0003e2000c10191c */
[----:B------:R-:W2:Y:S02]  /*336a0*/  LDCU UR20, c[0x0][0x398] ;  /* 0x00007300ff1477ac */ /* 0x000ea40008000800 */
[----:B------:R-:W-:-:S02]  /*336b0*/  VIADD R0, R247, 0x62 ;  /* 0x00000062f7007836 */ /* 0x000fc40000000000 */
[----:B---3--:R-:W-:Y:S01]  /*336c0*/  IMAD.WIDE R8, R21, 0x4, R224 ;  /* 0x0000000415087825 */ /* 0x008fe200078e02e0 */
[----:B------:R3:W-:Y:S01]  /*336d0*/  @P2 STG.E desc[UR28][R12.64], R107 ;  /* 0x0000006b0c002986 */ /* 0x0007e2000c10191c */
[----:B------:R-:W-:Y:S01]  /*336e0*/  ISETP.LT.AND P4, PT, R252, UR8, !P0 ;  /* 0x00000008fc007c0c */ /* 0x000fe2000c781270 */
[----:B------:R-:W2:Y:S01]  /*336f0*/  LDCU UR23, c[0x0][0x398] ;  /* 0x00007300ff1777ac */ /* 0x000ea20008000800 */
[----:B------:R-:W-:Y:S01]  /*33700*/  ISETP.LT.AND P2, PT, R245, UR72, !P0 ;  /* 0x00000048f5007c0c */ /* 0x000fe2000c741270 */
[----:B------:R2:W-:Y:S01]  /*33710*/  @P6 STG.E desc[UR28][R14.64], R100 ;  /* 0x000000640e006986 */ /* 0x0005e2000c10191c */
[C---:B-1----:R-:W-:Y:S01]  /*33720*/  IMAD.WIDE R10, R21.reuse, 0x4, R226 ;  /* 0x00000004150a7825 */ /* 0x042fe200078e02e2 */
[----:B------:R-:W1:Y:S02]  /*33730*/  LDCU UR74, c[0x0][0x398] ;  /* 0x00007300ff4a77ac */ /* 0x000e640008000800 */
[----:B------:R1:W-:Y:S01]  /*33740*/  @P1 STG.E desc[UR28][R8.64], R92 ;  /* 0x0000005c08001986 */ /* 0x0003e2000c10191c */
[----:B------:R-:W-:Y:S01]  /*33750*/  ISETP.GE.AND P1, PT, R0, UR17, PT ;  /* 0x0000001100007c0c */ /* 0x000fe2000bf26270 */
[C---:B------:R-:W-:Y:S01]  /*33760*/  VIADD R23, R21.reuse, UR13 ;  /* 0x0000000d15177c36 */ /* 0x040fe20008000000 */
[----:B------:R-:W1:Y:S01]  /*33770*/  LDCU UR24, c[0x0][0x398] ;  /* 0x00007300ff1877ac */ /* 0x000e620008000800 */
[----:B---3--:R-:W-:Y:S01]  /*33780*/  IMAD.WIDE R12, R21, 0x4, R228 ;  /* 0x00000004150c7825 */ /* 0x008fe200078e02e4 */
[----:B------:R-:W-:Y:S01]  /*33790*/  ISETP.LT.AND P6, PT, R243, UR70, !P0 ;  /* 0x00000046f3007c0c */ /* 0x000fe2000c7c1270 */
[----:B------:R3:W-:Y:S01]  /*337a0*/  @P3 STG.E desc[UR28][R10.64], R96 ;  /* 0x000000600a003986 */ /* 0x0007e2000c10191c */
[----:B------:R-:W3:Y:S01]  /*337b0*/  LDCU UR21, c[0x0][0x3b8] ;  /* 0x00007700ff1577ac */ /* 0x000ee20008000800 */
[----:B------:R-:W-:-:S02]  /*337c0*/  ISETP.LT.AND P0, PT, R242, UR15, !P0 ;  /* 0x0000000ff2007c0c */ /* 0x000fc4000c701270 */
[----:B------:R-:W-:Y:S01]  /*337d0*/  ISETP.LT.AND P3, PT, R252, UR18, !P1 ;  /* 0x00000012fc007c0c */ /* 0x000fe2000cf61270 */
[----:B------:R1:W-:Y:S01]  /*337e0*/  @P5 STG.E desc[UR28][R12.64], R116 ;  /* 0x000000740c005986 */ /* 0x0003e2000c10191c */
[----:B--2---:R-:W-:Y:S01]  /*337f0*/  ISETP.LT.AND P5, PT, R245, UR73, !P1 ;  /* 0x00000049f5007c0c */ /* 0x004fe2000cfa1270 */
[C---:B------:R-:W-:Y:S01]  /*33800*/  IMAD.WIDE R14, R23.reuse, 0x4, R2 ;  /* 0x00000004170e7825 */ /* 0x040fe200078e0202 */
[C---:B------:R-:W-:Y:S01]  /*33810*/  IADD3 R19, PT, PT, R23.reuse, UR16, RZ ;  /* 0x0000001017137c10 */ /* 0x040fe2000fffe0ff */
[----:B------:R-:W2:Y:S02]  /*33820*/  LDCU UR27, c[0x0][0x39c] ;  /* 0x00007380ff1b77ac */ /* 0x000ea40008000800 */
[----:B------:R-:W-:Y:S01]  /*33830*/  IMAD.WIDE R16, R23, 0x4, R224 ;  /* 0x0000000417107825 */ /* 0x000fe200078e02e0 */
[----:B------:R2:W-:Y:S01]  /*33840*/  @P4 STG.E desc[UR28][R14.64], R112 ;  /* 0x000000700e004986 */ /* 0x0005e2000c10191c */
[----:B------:R-:W2:Y:S02]  /*33850*/  LDCU UR25, c[0x0][0x398] ;  /* 0x00007300ff1977ac */ /* 0x000ea40008000800 */
[----:B------:R-:W-:-:S02]  /*33860*/  VIADD R0, R247, 0x63 ;  /* 0x00000063f7007836 */ /* 0x000fc40000000000 */
[C---:B-1----:R-:W-:Y:S01]  /*33870*/  IMAD.WIDE R8, R23.reuse, 0x4, R226 ;  /* 0x0000000417087825 */ /* 0x042fe200078e02e2 */
[----:B------:R1:W-:Y:S01]  /*33880*/  @P2 STG.E desc[UR28][R16.64], R120 ;  /* 0x0000007810002986 */ /* 0x0003e2000c10191c */
[----:B------:R-:W1:Y:S02]  /*33890*/  LDCU UR54, c[0x0][0x398] ;  /* 0x00007300ff3677ac */ /* 0x000e640008000800 */
[----:B---3--:R-:W-:Y:S01]  /*338a0*/  IMAD.WIDE R10, R23, 0x4, R228 ;  /* 0x00000004170a7825 */ /* 0x008fe200078e02e4 */
[----:B------:R-:W-:Y:S01]  /*338b0*/  ISETP.LT.AND P2, PT, R243, UR19, !P1 ;  /* 0x00000013f3007c0c */ /* 0x000fe2000cf41270 */
[----:B------:R-:W3:Y:S01]  /*338c0*/  LDCU UR77, c[0x0][0x398] ;  /* 0x00007300ff4d77ac */ /* 0x000ee20008000800 */
[----:B----4-:R-:W-:Y:S01]  /*338d0*/  ISETP.GE.AND P4, PT, R0, UR22, PT ;  /* 0x0000001600007c0c */ /* 0x010fe2000bf86270 */
[C---:B------:R-:W-:Y:S01]  /*338e0*/  IMAD.WIDE R12, R19.reuse, 0x4, R2 ;  /* 0x00000004130c7825 */ /* 0x040fe200078e0202 */
[----:B------:R4:W-:Y:S01]  /*338f0*/  @P6 STG.E desc[UR28][R8.64], R140 ;  /* 0x0000008c08006986 */ /* 0x0009e2000c10191c */
[----:B------:R-:W3:Y:S02]  /*33900*/  LDCU UR55, c[0x0][0x398] ;  /* 0x00007300ff3777ac */ /* 0x000ee40008000800 */
[----:B--2---:R-:W-:Y:S01]  /*33910*/  IMAD.WIDE R14, R19, 0x4, R224 ;  /* 0x00000004130e7825 */ /* 0x004fe200078e02e0 */
[----:B------:R-:W-:Y:S01]  /*33920*/  ISETP.LT.AND P1, PT, R242, UR20, !P1 ;  /* 0x00000014f2007c0c */ /* 0x000fe2000cf21270 */
[----:B------:R-:W2:Y:S01]  /*33930*/  LDCU UR26, c[0x0][0x3b8] ;  /* 0x00007700ff1a77ac */ /* 0x000ea20008000800 */
[----:B------:R3:W-:Y:S01]  /*33940*/  @P0 STG.E desc[UR28][R10.64], R136 ;  /* 0x000000880a000986 */ /* 0x0007e2000c10191c */
[----:B------:R-:W-:-:S02]  /*33950*/  ISETP.LT.AND P6, PT, R252, UR23, !P4 ;  /* 0x00000017fc007c0c */ /* 0x000fc4000e7c1270 */
[----:B-1----:R-:W-:Y:S01]  /*33960*/  IADD3 R17, PT, PT, R19, UR21, RZ ;  /* 0x0000001513117c10 */ /* 0x002fe2000fffe0ff */
[----:B------:R1:W-:Y:S01]  /*33970*/  @P3 STG.E desc[UR28][R12.64], R101 ;  /* 0x000000650c003986 */ /* 0x0003e2000c10191c */
[----:B------:R-:W-:Y:S01]  /*33980*/  ISETP.LT.AND P3, PT, R245, UR74, !P4 ;  /* 0x0000004af5007c0c */ /* 0x000fe2000e761270 */
[----:B----4-:R-:W-:Y:S01]  /*33990*/  IMAD.WIDE R8, R19, 0x4, R226 ;  /* 0x0000000413087825 */ /* 0x010fe200078e02e2 */
[----:B------:R-:W4:Y:S01]  /*339a0*/  LDCU UR58, c[0x0][0x39c] ;  /* 0x00007380ff3a77ac */ /* 0x000f220008000800 */
[----:B------:R2:W-:Y:S01]  /*339b0*/  @P5 STG.E desc[UR28][R14.64], R93 ;  /* 0x0000005d0e005986 */ /* 0x0005e2000c10191c */
[----:B------:R-:W-:Y:S01]  /*339c0*/  ISETP.LT.AND P5, PT, R243, UR24, !P4 ;  /* 0x00000018f3007c0c */ /* 0x000fe2000e7a1270 */
[----:B------:R-:W-:Y:S01]  /*339d0*/  VIADD R0, R247, 0x64 ;  /* 0x00000064f7007836 */ /* 0x000fe20000000000 */
[----:B------:R-:W4:Y:S01]  /*339e0*/  LDCU UR56, c[0x0][0x398] ;  /* 0x00007300ff3877ac */ /* 0x000f220008000800 */
[----:B---3--:R-:W-:Y:S01]  /*339f0*/  IMAD.WIDE R10, R19, 0x4, R228 ;  /* 0x00000004130a7825 */ /* 0x008fe200078e02e4 */
[----:B------:R3:W-:Y:S01]  /*33a00*/  @P2 STG.E desc[UR28][R8.64], R97 ;  /* 0x0000006108002986 */ /* 0x0007e2000c10191c */
[----:B------:R-:W4:Y:S02]  /*33a10*/  LDCU UR59, c[0x0][0x398] ;  /* 0x00007300ff3b77ac */ /* 0x000f240008000800 */
[C---:B-1----:R-:W-:Y:S01]  /*33a20*/  IMAD.WIDE R12, R17.reuse, 0x4, R2 ;  /* 0x00000004110c7825 */ /* 0x042fe200078e0202 */
[----:B------:R-:W-:Y:S01]  /*33a30*/  ISETP.GE.AND P0, PT, R0, UR27, PT ;  /* 0x0000001b00007c0c */ /* 0x000fe2000bf06270 */
[----:B------:R-:W1:Y:S02]  /*33a40*/  LDCU UR76, c[0x0][0x398] ;  /* 0x00007300ff4c77ac */ /* 0x000e640008000800 */
[C---:B--2---:R-:W-:Y:S01]  /*33a50*/  IMAD.WIDE R14, R17.reuse, 0x4, R224 ;  /* 0x00000004110e7825 */ /* 0x044fe200078e02e0 */
[----:B------:R2:W-:Y:S01]  /*33a60*/  @P1 STG.E desc[UR28][R10.64], R117 ;  /* 0x000000750a001986 */ /* 0x0005e2000c10191c */
[----:B------:R-:W-:Y:S01]  /*33a70*/  ISETP.LT.AND P4, PT, R242, UR25, !P4 ;  /* 0x00000019f2007c0c */ /* 0x000fe2000e781270 */
[----:B------:R-:W1:Y:S01]  /*33a80*/  LDCU UR57, c[0x0][0x3b8] ;  /* 0x00007700ff3977ac */ /* 0x000e620008000800 */
[----:B---3--:R-:W-:Y:S01]  /*33a90*/  IMAD.WIDE R8, R17, 0x4, R226 ;  /* 0x0000000411087825 */ /* 0x008fe200078e02e2 */
[----:B------:R3:W-:Y:S01]  /*33aa0*/  @P6 STG.E desc[UR28][R12.64], R113 ;  /* 0x000000710c006986 */ /* 0x0007e2000c10191c */
[----:B------:R-:W-:Y:S01]  /*33ab0*/  ISETP.LT.AND P6, PT, R252, UR54, !P0 ;  /* 0x00000036fc007c0c */ /* 0x000fe2000c7c1270 */
[----:B------:R-:W1:Y:S02]  /*33ac0*/  LDCU UR63, c[0x0][0x39c] ;  /* 0x00007380ff3f77ac */ /* 0x000e640008000800 */
[----:B------:R1:W-:Y:S01]  /*33ad0*/  @P3 STG.E desc[UR28][R14.64], R121 ;  /* 0x000000790e003986 */ /* 0x0003e2000c10191c */
[----:B------:R-:W-:Y:S01]  /*33ae0*/  ISETP.LT.AND P3, PT, R245, UR77, !P0 ;  /* 0x0000004df5007c0c */ /* 0x000fe2000c761270 */
[----:B------:R-:W-:Y:S01]  /*33af0*/  VIADD R0, R247, 0x65 ;  /* 0x00000065f7007836 */ /* 0x000fe20000000000 */
[----:B------:R-:W1:Y:S01]  /*33b00*/  LDCU UR60, c[0x0][0x398] ;  /* 0x00007300ff3c77ac */ /* 0x000e620008000800 */
[----:B------:R1:W-:Y:S01]  /*33b10*/  @P5 STG.E desc[UR28][R8.64], R141 ;  /* 0x0000008d08005986 */ /* 0x0003e2000c10191c */
[----:B--2---:R-:W-:Y:S01]  /*33b20*/  IMAD.WIDE R10, R17, 0x4, R228 ;  /* 0x00000004110a7825 */ /* 0x004fe200078e02e4 */
[----:B------:R-:W-:Y:S01]  /*33b30*/  ISETP.LT.AND P5, PT, R243, UR55, !P0 ;  /* 0x00000037f3007c0c */ /* 0x000fe2000c7a1270 */
[----:B------:R-:W2:Y:S01]  /*33b40*/  LDCU UR61, c[0x0][0x398] ;  /* 0x00007300ff3d77ac */ /* 0x000ea20008000800 */
[----:B------:R-:W-:-:S02]  /*33b50*/  IADD3 R17, PT, PT, R17, UR26, RZ ;  /* 0x0000001a11117c10 */ /* 0x000fc4000fffe0ff */
[----:B----4-:R-:W-:Y:S01]  /*33b60*/  ISETP.GE.AND P2, PT, R0, UR58, PT ;  /* 0x0000003a00007c0c */ /* 0x010fe2000bf46270 */
[----:B------:R-:W4:Y:S02]  /*33b70*/  LDCU UR64, c[0x0][0x398] ;  /* 0x00007300ff4077ac */ /* 0x000f240008000800 */
[C---:B---3--:R-:W-:Y:S01]  /*33b80*/  IMAD.WIDE R12, R17.reuse, 0x4, R2 ;  /* 0x00000004110c7825 */ /* 0x048fe200078e0202 */
[----:B------:R3:W-:Y:S01]  /*33b90*/  @P4 STG.E desc[UR28][R10.64], R137 ;  /* 0x000000890a004986 */ /* 0x0007e2000c10191c */
[----:B------:R-:W2:Y:S02]  /*33ba0*/  LDCU UR75, c[0x0][0x398] ;  /* 0x00007300ff4b77ac */ /* 0x000ea40008000800 */
[C---:B-1----:R-:W-:Y:S01]  /*33bb0*/  IMAD.WIDE R14, R17.reuse, 0x4, R224 ;  /* 0x00000004110e7825 */ /* 0x042fe200078e02e0 */
[----:B------:R1:W-:Y:S01]  /*33bc0*/  @P6 STG.E desc[UR28][R12.64], R102 ;  /* 0x000000660c006986 */ /* 0x0003e2000c10191c */
[----:B------:R-:W1:Y:S02]  /*33bd0*/  LDCU UR62, c[0x0][0x3b8] ;  /* 0x00007700ff3e77ac */ /* 0x000e640008000800 */
[----:B------:R-:W-:Y:S01]  /*33be0*/  IMAD.WIDE R8, R17, 0x4, R226 ;  /* 0x0000000411087825 */ /* 0x000fe200078e02e2 */
[----:B------:R-:W-:Y:S01]  /*33bf0*/  ISETP.LT.AND P4, PT, R242, UR56, !P0 ;  /* 0x00000038f2007c0c */ /* 0x000fe2000c781270 */
[----:B------:R-:W-:Y:S01]  /*33c00*/  @P3 STG.E desc[UR28][R14.64], R94 ;  /* 0x0000005e0e003986 */ /* 0x000fe2000c10191c */
[----:B------:R-:W-:Y:S01]  /*33c10*/  ISETP.LT.AND P6, PT, R252, UR59, !P2 ;  /* 0x0000003bfc007c0c */ /* 0x000fe2000d7c1270 */
[----:B------:R-:W-:Y:S01]  /*33c20*/  VIADD R0, R247, 0x66 ;  /* 0x00000066f7007836 */ /* 0x000fe20000000000 */
[----:B------:R-:W2:Y:S01]  /*33c30*/  LDCU UR68, c[0x0][0x39c] ;  /* 0x00007380ff4477ac */ /* 0x000ea20008000800 */
[----:B------:R4:W-:Y:S01]  /*33c40*/  @P5 STG.E desc[UR28][R8.64], R98 ;  /* 0x0000006208005986 */ /* 0x0009e2000c10191c */
[----:B------:R-:W-:Y:S01]  /*33c50*/  ISETP.LT.AND P5, PT, R245, UR76, !P2 ;  /* 0x0000004cf5007c0c */ /* 0x000fe2000d7a1270 */
[C---:B---3--:R-:W-:Y:S01]  /*33c60*/  IMAD.WIDE R10, R17.reuse, 0x4, R228 ;  /* 0x00000004110a7825 */ /* 0x048fe200078e02e4 */
[----:B------:R-:W3:Y:S03]  /*33c70*/  LDCU UR65, c[0x0][0x398] ;  /* 0x00007300ff4177ac */ /* 0x000ee60008000800 */
[----:B------:R-:W-:Y:S01]  /*33c80*/  VIADD R17, R17, UR57 ;  /* 0x0000003911117c36 */ /* 0x000fe20008000000 */
[----:B------:R-:W3:Y:S01]  /*33c90*/  LDCU UR66, c[0x0][0x398] ;  /* 0x00007300ff4277ac */ /* 0x000ee20008000800 */
[----:B------:R-:W-:-:S02]  /*33ca0*/  ISETP.GE.AND P1, PT, R0, UR63, PT ;  /* 0x0000003f00007c0c */ /* 0x000fc4000bf26270 */
[C---:B-1----:R-:W-:Y:S01]  /*33cb0*/  IMAD.WIDE R12, R17.reuse, 0x4, R224 ;  /* 0x00000004110c7825 */ /* 0x042fe200078e02e0 */
[----:B------:R-:W1:Y:S03]  /*33cc0*/  LDCU UR69, c[0x0][0x398] ;  /* 0x00007300ff4577ac */ /* 0x000e660008000800 */
[----:B----4-:R-:W-:Y:S01]  /*33cd0*/  IMAD.WIDE R8, R17, 0x4, R2 ;  /* 0x0000000411087825 */ /* 0x010fe200078e0202 */
[----:B------:R-:W4:Y:S01]  /*33ce0*/  LDCU UR31, c[0x0][0x398] ;  /* 0x00007300ff1f77ac */ /* 0x000f220008000800 */
[----:B------:R-:W-:Y:S01]  /*33cf0*/  ISETP.LT.AND P3, PT, R243, UR60, !P2 ;  /* 0x0000003cf3007c0c */ /* 0x000fe2000d761270 */
[----:B------:R1:W-:Y:S01]  /*33d00*/  @P4 STG.E desc[UR28][R10.64], R118 ;  /* 0x000000760a004986 */ /* 0x0003e2000c10191c */
[----:B--2---:R-:W-:Y:S01]  /*33d10*/  ISETP.LT.AND P4, PT, R242, UR61, !P2 ;  /* 0x0000003df2007c0c */ /* 0x004fe2000d781270 */
[----:B------:R-:W2:Y:S02]  /*33d20*/  LDCU UR67, c[0x0][0x3b8] ;  /* 0x00007700ff4377ac */ /* 0x000ea40008000800 */
[----:B------:R2:W-:Y:S01]  /*33d30*/  @P6 STG.E desc[UR28][R8.64], R114 ;  /* 0x0000007208006986 */ /* 0x0005e2000c10191c */
[----:B------:R-:W-:Y:S01]  /*33d40*/  ISETP.LT.AND P6, PT, R252, UR64, !P1 ;  /* 0x00000040fc007c0c */ /* 0x000fe2000cfc1270 */
[----:B------:R-:W-:Y:S01]  /*33d50*/  IMAD.WIDE R14, R17, 0x4, R226 ;  /* 0x00000004110e7825 */ /* 0x000fe200078e02e2 */
[----:B------:R-:W4:Y:S01]  /*33d60*/  LDCU UR38, c[0x0][0x39c] ;  /* 0x00007380ff2677ac */ /* 0x000f220008000800 */
[----:B------:R2:W-:Y:S01]  /*33d70*/  @P5 STG.E desc[UR28][R12.64], R122 ;  /* 0x0000007a0c005986 */ /* 0x0005e2000c10191c */
[----:B------:R-:W-:Y:S01]  /*33d80*/  ISETP.LT.AND P5, PT, R245, UR75, !P1 ;  /* 0x0000004bf5007c0c */ /* 0x000fe2000cfa1270 */
[----:B------:R-:W-:Y:S01]  /*33d90*/  VIADD R0, R247, 0x67 ;  /* 0x00000067f7007836 */ /* 0x000fe20000000000 */
[----:B------:R-:W4:Y:S01]  /*33da0*/  LDCU UR32, c[0x0][0x398] ;  /* 0x00007300ff2077ac */ /* 0x000f220008000800 */
[C---:B-1----:R-:W-:Y:S01]  /*33db0*/  IMAD.WIDE R10, R17.reuse, 0x4, R228 ;  /* 0x00000004110a7825 */ /* 0x042fe200078e02e4 */
[----:B------:R-:W1:Y:S03]  /*33dc0*/  LDCU UR34, c[0x0][0x398] ;  /* 0x00007300ff2277ac */ /* 0x000e660008000800 */
[----:B------:R-:W-:Y:S01]  /*33dd0*/  VIADD R17, R17, UR62 ;  /* 0x0000003e11117c36 */ /* 0x000fe20008000000 */
[----:B------:R-:W-:Y:S01]  /*33de0*/  ISETP.GE.AND P0, PT, R0, UR68, PT ;  /* 0x0000004400007c0c */ /* 0x000fe2000bf06270 */
[----:B------:R1:W-:Y:S01]  /*33df0*/  @P3 STG.E desc[UR28][R14.64], R142 ;  /* 0x0000008e0e003986 */ /* 0x0003e2000c10191c */
[----:B------:R-:W4:Y:S01]  /*33e00*/  LDCU UR40, c[0x0][0x398] ;  /* 0x00007300ff2877ac */ /* 0x000f220008000800 */
[----:B--2---:R-:W-:Y:S01]  /*33e10*/  IMAD.WIDE R8, R17, 0x4, R2 ;  /* 0x0000000411087825 */ /* 0x004fe200078e0202 */
[----:B---3--:R-:W-:Y:S01]  /*33e20*/  ISETP.LT.AND P3, PT, R243, UR65, !P1 ;  /* 0x00000041f3007c0c */ /* 0x008fe2000cf61270 */
[----:B------:R-:W2:Y:S02]  /*33e30*/  LDCU UR42, c[0x0][0x398] ;  /* 0x00007300ff2a77ac */ /* 0x000ea40008000800 */
[C---:B------:R-:W-:Y:S01]  /*33e40*/  IMAD.WIDE R12, R17.reuse, 0x4, R224 ;  /* 0x00000004110c7825 */ /* 0x040fe200078e02e0 */
[----:B------:R3:W-:Y:S01]  /*33e50*/  @P4 STG.E desc[UR28][R10.64], R138 ;  /* 0x0000008a0a004986 */ /* 0x0007e2000c10191c */
[----:B------:R-:W-:Y:S01]  /*33e60*/  ISETP.LT.AND P4, PT, R242, UR66, !P1 ;  /* 0x00000042f2007c0c */ /* 0x000fe2000cf81270 */
[----:B------:R-:W2:Y:S02]  /*33e70*/  LDCU UR36, c[0x0][0x3b8] ;  /* 0x00007700ff2477ac */ /* 0x000ea40008000800 */
[----:B------:R2:W-:Y:S01]  /*33e80*/  @P6 STG.E desc[UR28][R8.64], R103 ;  /* 0x0000006708006986 */ /* 0x0005e2000c10191c */
[----:B------:R-:W-:Y:S01]  /*33e90*/  ISETP.LT.AND P6, PT, R252, UR69, !P0 ;  /* 0x00000045fc007c0c */ /* 0x000fe2000c7c1270 */
[----:B-1----:R-:W-:Y:S01]  /*33ea0*/  IMAD.WIDE R14, R17, 0x4, R226 ;  /* 0x00000004110e7825 */ /* 0x002fe200078e02e2 */
[----:B------:R-:W1:Y:S01]  /*33eb0*/  LDCU UR12, c[0x0][0x39c] ;  /* 0x00007380ff0c77ac */ /* 0x000e620008000800 */
[----:B------:R2:W-:Y:S01]  /*33ec0*/  @P5 STG.E desc[UR28][R12.64], R95 ;  /* 0x0000005f0c005986 */ /* 0x0005e2000c10191c */
[----:B----4-:R-:W-:-:S02]  /*33ed0*/  ISETP.LT.AND P5, PT, R245, UR31, !P0 ;  /* 0x0000001ff5007c0c */ /* 0x010fc4000c7a1270 */
[----:B------:R-:W-:Y:S01]  /*33ee0*/  IADD3 R0, PT, PT, R247, 0x68, RZ ;  /* 0x00000068f7007810 */ /* 0x000fe20007ffe0ff */
[C---:B---3--:R-:W-:Y:S01]  /*33ef0*/  IMAD.WIDE R10, R17.reuse, 0x4, R228 ;  /* 0x00000004110a7825 */ /* 0x048fe200078e02e4 */
[----:B------:R-:W-:Y:S01]  /*33f00*/  IADD3 R17, PT, PT, R17, UR67, RZ ;  /* 0x0000004311117c10 */ /* 0x000fe2000fffe0ff */
[----:B------:R-:W3:Y:S01]  /*33f10*/  LDCU UR44, c[0x0][0x398] ;  /* 0x00007300ff2c77ac */ /* 0x000ee20008000800 */
[----:B------:R-:W-:-:S03]  /*33f20*/  ISETP.GE.AND P2, PT, R0, UR38, PT ;  /* 0x0000002600007c0c */ /* 0x000fc6000bf46270 */
[C---:B--2---:R-:W-:Y:S01]  /*33f30*/  IMAD.WIDE R8, R17.reuse, 0x4, R2 ;  /* 0x0000000411087825 */ /* 0x044fe200078e0202 */
[----:B------:R-:W2:Y:S01]  /*33f40*/  LDCU UR46, c[0x0][0x398] ;  /* 0x00007300ff2e77ac */ /* 0x000ea20008000800 */
[----:B------:R4:W-:Y:S02]  /*33f50*/  @P3 STG.E desc[UR28][R14.64], R99 ;  /* 0x000000630e003986 */ /* 0x0009e4000c10191c */
[----:B------:R-:W-:Y:S01]  /*33f60*/  IMAD.WIDE R12, R17, 0x4, R224 ;  /* 0x00000004110c7825 */ /* 0x000fe200078e02e0 */
[----:B------:R-:W1:Y:S01]  /*33f70*/  LDCU UR10, c[0x0][0x398] ;  /* 0x00007300ff0a77ac */ /* 0x000e620008000800 */
[----:B------:R-:W-:Y:S01]  /*33f80*/  ISETP.LT.AND P3, PT, R243, UR32, !P0 ;  /* 0x00000020f3007c0c */ /* 0x000fe2000c761270 */
[----:B------:R2:W-:Y:S01]  /*33f90*/  @P4 STG.E desc[UR28][R10.64], R119 ;  /* 0x000000770a004986 */ /* 0x0005e2000c10191c */
[----:B------:R-:W1:Y:S01]  /*33fa0*/  LDCU UR6, c[0x0][0x398] ;  /* 0x00007300ff0677ac */ /* 0x000e620008000800 */
[----:B------:R-:W-:Y:S02]  /*33fb0*/  ISETP.LT.AND P4, PT, R242, UR34, !P0 ;  /* 0x00000022f2007c0c */ /* 0x000fe4000c781270 */
[----:B------:R1:W-:Y:S01]  /*33fc0*/  @P6 STG.E desc[UR28][R8.64], R115 ;  /* 0x0000007308006986 */ /* 0x0003e2000c10191c */
[----:B------:R-:W-:Y:S01]  /*33fd0*/  ISETP.LT.AND P6, PT, R252, UR40, !P2 ;  /* 0x00000028fc007c0c */ /* 0x000fe2000d7c1270 */
[----:B------:R-:W3:Y:S02]  /*33fe0*/  LDCU UR30, c[0x0][0x3b8] ;  /* 0x00007700ff1e77ac */ /* 0x000ee40008000800 */
[----:B------:R1:W-:Y:S01]  /*33ff0*/  @P5 STG.E desc[UR28][R12.64], R123 ;  /* 0x0000007b0c005986 */ /* 0x0003e2000c10191c */
[----:B------:R-:W-:Y:S01]  /*34000*/  ISETP.LT.AND P5, PT, R245, UR42, !P2 ;  /* 0x0000002af5007c0c */ /* 0x000fe2000d7a1270 */
[C---:B----4-:R-:W-:Y:S01]  /*34010*/  IMAD.WIDE R14, R17.reuse, 0x4, R226 ;  /* 0x00000004110e7825 */ /* 0x050fe200078e02e2 */
[----:B------:R-:W4:Y:S03]  /*34020*/  LDCU UR11, c[0x0][0x39c] ;  /* 0x00007380ff0b77ac */ /* 0x000f260008000800 */
[C---:B--2---:R-:W-:Y:S01]  /*34030*/  IMAD.WIDE R10, R17.reuse, 0x4, R228 ;  /* 0x00000004110a7825 */ /* 0x044fe200078e02e4 */
[----:B------:R-:W2:Y:S03]  /*34040*/  LDCU UR48, c[0x0][0x398] ;  /* 0x00007300ff3077ac */ /* 0x000ea60008000800 */
[----:B------:R-:W-:Y:S01]  /*34050*/  VIADD R17, R17, UR36 ;  /* 0x0000002411117c36 */ /* 0x000fe20008000000 */
[----:B------:R-:W2:Y:S01]  /*34060*/  LDCU UR50, c[0x0][0x398] ;  /* 0x00007300ff3277ac */ /* 0x000ea20008000800 */
[----:B------:R-:W-:-:S02]  /*34070*/  VIADD R0, R247, 0x69 ;  /* 0x00000069f7007836 */ /* 0x000fc40000000000 */
[C---:B-1----:R-:W-:Y:S01]  /*34080*/  IMAD.WIDE R8, R17.reuse, 0x4, R2 ;  /* 0x0000000411087825 */ /* 0x042fe200078e0202 */
[----:B------:R-:W1:Y:S01]  /*34090*/  LDCU UR9, c[0x0][0x398] ;  /* 0x00007300ff0977ac */ /* 0x000e620008000800 */
[----:B------:R2:W-:Y:S01]  /*340a0*/  @P3 STG.E desc[UR28][R14.64], R143 ;  /* 0x0000008f0e003986 */ /* 0x0005e2000c10191c */
[----:B------:R-:W-:Y:S01]  /*340b0*/  ISETP.GE.AND P1, PT, R0, UR12, PT ;  /* 0x0000000c00007c0c */ /* 0x000fe2000bf26270 */
[----:B------:R-:W-:Y:S01]  /*340c0*/  IMAD.WIDE R12, R17, 0x4, R224 ;  /* 0x00000004110c7825 */ /* 0x000fe200078e02e0 */
[----:B------:R-:W1:Y:S01]  /*340d0*/  LDCU UR4, c[0x0][0x398] ;  /* 0x00007300ff0477ac */ /* 0x000e620008000800 */
[----:B---3--:R-:W-:Y:S01]  /*340e0*/  ISETP.LT.AND P3, PT, R243, UR44, !P2 ;  /* 0x0000002cf3007c0c */ /* 0x008fe2000d761270 */
[----:B------:R3:W-:Y:S01]  /*340f0*/  @P4 STG.E desc[UR28][R10.64], R139 ;  /* 0x0000008b0a004986 */ /* 0x0007e2000c10191c */
[----:B------:R-:W-:Y:S01]  /*34100*/  ISETP.LT.AND P4, PT, R242, UR46, !P2 ;  /* 0x0000002ef2007c0c */ /* 0x000fe2000d781270 */
[----:B------:R-:W1:Y:S02]  /*34110*/  LDCU UR14, c[0x0][0x3b8] ;  /* 0x00007700ff0e77ac */ /* 0x000e640008000800 */
[----:B------:R1:W-:Y:S01]  /*34120*/  @P6 STG.E desc[UR28][R8.64], R128 ;  /* 0x0000008008006986 */ /* 0x0003e2000c10191c */
[----:B------:R-:W-:Y:S01]  /*34130*/  ISETP.LT.AND P6, PT, R252, UR10, !P1 ;  /* 0x0000000afc007c0c */ /* 0x000fe2000cfc1270 */
[----:B------:R-:W4:Y:S02]  /*34140*/  LDCU UR13, c[0x0][0x39c] ;  /* 0x00007380ff0d77ac */ /* 0x000f240008000800 */
[----:B------:R1:W-:Y:S01]  /*34150*/  @P5 STG.E desc[UR28][R12.64], R132 ;  /* 0x000000840c005986 */ /* 0x0003e2000c10191c */
[----:B------:R-:W-:Y:S01]  /*34160*/  ISETP.LT.AND P5, PT, R245, UR6, !P1 ;  /* 0x00000006f5007c0c */ /* 0x000fe2000cfa1270 */
[C---:B--2---:R-:W-:Y:S01]  /*34170*/  IMAD.WIDE R14, R17.reuse, 0x4, R226 ;  /* 0x00000004110e7825 */ /* 0x044fe200078e02e2 */
[----:B------:R-:W2:Y:S03]  /*34180*/  LDCU UR52, c[0x0][0x398] ;  /* 0x00007300ff3477ac */ /* 0x000ea60008000800 */
[C---:B---3--:R-:W-:Y:S01]  /*34190*/  IMAD.WIDE R10, R17.reuse, 0x4, R228 ;  /* 0x00000004110a7825 */ /* 0x048fe200078e02e4 */
[----:B------:R-:W3:Y:S03]  /*341a0*/  LDCU UR71, c[0x0][0x398] ;  /* 0x00007300ff4777ac */ /* 0x000ee60008000800 */
[----:B------:R-:W-:Y:S01]  /*341b0*/  VIADD R17, R17, UR30 ;  /* 0x0000001e11117c36 */ /* 0x000fe20008000000 */
[----:B------:R-:W2:Y:S01]  /*341c0*/  LDCU UR7, c[0x0][0x398] ;  /* 0x00007300ff0777ac */ /* 0x000ea20008000800 */
[----:B------:R-:W-:-:S02]  /*341d0*/  VIADD R0, R247, 0x6a ;  /* 0x0000006af7007836 */ /* 0x000fc40000000000 */
[C---:B-1----:R-:W-:Y:S01]  /*341e0*/  IMAD.WIDE R8, R17.reuse, 0x4, R2 ;  /* 0x0000000411087825 */ /* 0x042fe200078e0202 */
[----:B------:R-:W1:Y:S01]  /*341f0*/  LDCU UR8, c[0x0][0x398] ;  /* 0x00007300ff0877ac */ /* 0x000e620008000800 */
[----:B------:R2:W-:Y:S01]  /*34200*/  @P3 STG.E desc[UR28][R14.64], R124 ;  /* 0x0000007c0e003986 */ /* 0x0005e2000c10191c */
[----:B----4-:R-:W-:Y:S01]  /*34210*/  ISETP.GE.AND P0, PT, R0, UR11, PT ;  /* 0x0000000b00007c0c */ /* 0x010fe2000bf06270 */
[----:B------:R-:W-:Y:S01]  /*34220*/  IMAD.WIDE R12, R17, 0x4, R224 ;  /* 0x00000004110c7825 */ /* 0x000fe200078e02e0 */
[----:B------:R-:W-:Y:S01]  /*34230*/  ISETP.LT.AND P3, PT, R243, UR48, !P1 ;  /* 0x00000030f3007c0c */ /* 0x000fe2000cf61270 */
[----:B------:R4:W-:Y:S01]  /*34240*/  @P4 STG.E desc[UR28][R10.64], R148 ;  /* 0x000000940a004986 */ /* 0x0009e2000c10191c */
[----:B------:R-:W-:Y:S01]  /*34250*/  ISETP.LT.AND P4, PT, R242, UR50, !P1 ;  /* 0x00000032f2007c0c */ /* 0x000fe2000cf81270 */
[----:B------:R-:W1:Y:S02]  /*34260*/  LDCU UR5, c[0x0][0x3b8] ;  /* 0x00007700ff0577ac */ /* 0x000e640008000800 */
[----:B------:R1:W-:Y:S01]  /*34270*/  @P6 STG.E desc[UR28][R8.64], R4 ;  /* 0x0000000408006986 */ /* 0x0003e2000c10191c */
[----:B------:R-:W-:Y:S01]  /*34280*/  ISETP.LT.AND P6, PT, R252, UR9, !P0 ;  /* 0x00000009fc007c0c */ /* 0x000fe2000c7c1270 */
[----:B------:R-:W3:Y:S02]  /*34290*/  LDCU UR16, c[0x0][0x39c] ;  /* 0x00007380ff1077ac */ /* 0x000ee40008000800 */
[----:B------:R1:W-:Y:S01]  /*342a0*/  @P5 STG.E desc[UR28][R12.64], R84 ;  /* 0x000000540c005986 */ /* 0x0003e2000c10191c */
[----:B------:R-:W-:Y:S01]  /*342b0*/  ISETP.LT.AND P5, PT, R245, UR4, !P0 ;  /* 0x00000004f5007c0c */ /* 0x000fe2000c7a1270 */
[----:B--2---:R-:W-:Y:S01]  /*342c0*/  IMAD.WIDE R14, R17, 0x4, R226 ;  /* 0x00000004110e7825 */ /* 0x004fe200078e02e2 */
[----:B------:R-:W-:Y:S01]  /*342d0*/  IADD3 R0, PT, PT, R247, 0x6b, RZ ;  /* 0x0000006bf7007810 */ /* 0x000fe20007ffe0ff */
[----:B------:R-:W2:Y:S02]  /*342e0*/  LDCU UR72, c[0x0][0x398] ;  /* 0x00007300ff4877ac */ /* 0x000ea40008000800 */
[C---:B----4-:R-:W-:Y:S01]  /*342f0*/  IMAD.WIDE R10, R17.reuse, 0x4, R228 ;  /* 0x00000004110a7825 */ /* 0x050fe200078e02e4 */
[----:B------:R-:W-:Y:S01]  /*34300*/  IADD3 R17, PT, PT, R17, UR14, RZ ;  /* 0x0000000e11117c10 */ /* 0x000fe2000fffe0ff */
[----:B------:R-:W4:Y:S01]  /*34310*/  LDCU UR70, c[0x0][0x398] ;  /* 0x00007300ff4677ac */ /* 0x000f220008000800 */
[----:B------:R-:W-:-:S03]  /*34320*/  ISETP.GE.AND P2, PT, R0, UR13, PT ;  /* 0x0000000d00007c0c */ /* 0x000fc6000bf46270 */
[C---:B-1----:R-:W-:Y:S01]  /*34330*/  IMAD.WIDE R8, R17.reuse, 0x4, R2 ;  /* 0x0000000411087825 */ /* 0x042fe200078e0202 */
[----:B------:R-:W1:Y:S01]  /*34340*/  LDCU UR17, c[0x0][0x398] ;  /* 0x00007300ff1177ac */ /* 0x000e620008000800 */
[----:B------:R2:W-:Y:S02]  /*34350*/  @P3 STG.E desc[UR28][R14.64], R172 ;  /* 0x000000ac0e003986 */ /* 0x0005e4000c10191c */
[----:B------:R-:W-:Y:S01]  /*34360*/  IMAD.WIDE R12, R17, 0x4, R224 ;  /* 0x00000004110c7825 */ /* 0x000fe200078e02e0 */
[----:B------:R-:W1:Y:S01]  /*34370*/  LDCU UR18, c[0x0][0x398] ;  /* 0x00007300ff1277ac */ /* 0x000e620008000800 */
[----:B------:R-:W-:Y:S01]  /*34380*/  ISETP.LT.AND P3, PT, R243, UR52, !P0 ;  /* 0x00000034f3007c0c */ /* 0x000fe2000c761270 */
[----:B------:R4:W-:Y:S01]  /*34390*/  @P4 STG.E desc[UR28][R10.64], R168 ;  /* 0x000000a80a004986 */ /* 0x0009e2000c10191c */
[----:B---3--:R-:W-:Y:S01]  /*343a0*/  ISETP.LT.AND P4, PT, R242, UR71, !P0 ;  /* 0x00000047f2007c0c */ /* 0x008fe2000c781270 */
[----:B------:R-:W3:Y:S02]  /*343b0*/  LDCU UR15, c[0x0][0x3b8] ;  /* 0x00007700ff0f77ac */ /* 0x000ee40008000800 */
[----:B------:R1:W-:Y:S01]  /*343c0*/  @P6 STG.E desc[UR28][R8.64], R129 ;  /* 0x0000008108006986 */ /* 0x0003e2000c10191c */
[----:B------:R-:W-:Y:S01]  /*343d0*/  ISETP.LT.AND P6, PT, R252, UR7, !P2 ;  /* 0x00000007fc007c0c */ /* 0x000fe2000d7c1270 */
[----:B------:R-:W-:Y:S01]  /*343e0*/  VIADD R0, R247, 0x6c ;  /* 0x0000006cf7007836 */ /* 0x000fe20000000000 */
[----:B------:R-:W3:Y:S01]  /*343f0*/  LDCU UR22, c[0x0][0x39c] ;  /* 0x00007380ff1677ac */ /* 0x000ee20008000800 */
[----:B------:R1:W-:Y:S01]  /*34400*/  @P5 STG.E desc[UR28][R12.64], R133 ;  /* 0x000000850c005986 */ /* 0x0003e2000c10191c */
[----:B------:R-:W-:Y:S01]  /*34410*/  ISETP.LT.AND P5, PT, R245, UR8, !P2 ;  /* 0x00000008f5007c0c */ /* 0x000fe2000d7a1270 */
[C---:B--2---:R-:W-:Y:S01]  /*34420*/  IMAD.WIDE R14, R17.reuse, 0x4, R226 ;  /* 0x00000004110e7825 */ /* 0x044fe200078e02e2 */
[----:B------:R-:W2:Y:S03]  /*34430*/  LDCU UR73, c[0x0][0x398] ;  /* 0x00007300ff4977ac */ /* 0x000ea60008000800 */
[C---:B----4-:R-:W-:Y:S01]  /*34440*/  IMAD.WIDE R10, R17.reuse, 0x4, R228 ;  /* 0x00000004110a7825 */ /* 0x050fe200078e02e4 */
[----:B------:R-:W4:Y:S03]  /*34450*/  LDCU UR19, c[0x0][0x398] ;  /* 0x00007300ff1377ac */ /* 0x000f260008000800 */
[----:B------:R-:W-:Y:S01]  /*34460*/  VIADD R17, R17, UR5 ;  /* 0x0000000511117c36 */ /* 0x000fe20008000000 */
[----:B------:R-:W2:Y:S01]  /*34470*/  LDCU UR23, c[0x0][0x398] ;  /* 0x00007300ff1777ac */ /* 0x000ea20008000800 */
[----:B------:R-:W-:-:S02]  /*34480*/  ISETP.GE.AND P1, PT, R0, UR16, PT ;  /* 0x0000001000007c0c */ /* 0x000fc4000bf26270 */
[C---:B-1----:R-:W-:Y:S01]  /*34490*/  IMAD.WIDE R8, R17.reuse, 0x4, R2 ;  /* 0x0000000411087825 */ /* 0x042fe200078e0202 */
[----:B------:R-:W1:Y:S01]  /*344a0*/  LDCU UR74, c[0x0][0x398] ;  /* 0x00007300ff4a77ac */ /* 0x000e620008000800 */
[----:B------:R2:W-:Y:S02]  /*344b0*/  @P3 STG.E desc[UR28][R14.64], R125 ;  /* 0x0000007d0e003986 */ /* 0x0005e4000c10191c */
[----:B------:R-:W-:Y:S01]  /*344c0*/  IMAD.WIDE R12, R17, 0x4, R224 ;  /* 0x00000004110c7825 */ /* 0x000fe200078e02e0 */
[----:B------:R-:W-:Y:S01]  /*344d0*/  ISETP.LT.AND P3, PT, R243, UR72, !P2 ;  /* 0x00000048f3007c0c */ /* 0x000fe2000d761270 */
[----:B------:R1:W-:Y:S01]  /*344e0*/  @P4 STG.E desc[UR28][R10.64], R149 ;  /* 0x000000950a004986 */ /* 0x0003e2000c10191c */
[----:B------:R-:W4:Y:S01]  /*344f0*/  LDCU UR20, c[0x0][0x3b8] ;  /* 0x00007700ff1477ac */ /* 0x000f220008000800 */
[----:B------:R-:W-:Y:S02]  /*34500*/  ISETP.LT.AND P4, PT, R242, UR70, !P2 ;  /* 0x00000046f2007c0c */ /* 0x000fe4000d781270 */
[----:B------:R3:W-:Y:S01]  /*34510*/  @P6 STG.E desc[UR28][R8.64], R5 ;  /* 0x0000000508006986 */ /* 0x0007e2000c10191c */
[----:B------:R-:W-:Y:S01]  /*34520*/  ISETP.LT.AND P6, PT, R252, UR17, !P1 ;  /* 0x00000011fc007c0c */ /* 0x000fe2000cfc1270 */
[----:B------:R-:W-:Y:S01]  /*34530*/  VIADD R0, R247, 0x6d ;  /* 0x0000006df7007836 */ /* 0x000fe20000000000 */
[----:B------:R-:W4:Y:S01]  /*34540*/  LDCU UR58, c[0x0][0x39c] ;  /* 0x00007380ff3a77ac */ /* 0x000f220008000800 */
[----:B------:R4:W-:Y:S01]  /*34550*/  @P5 STG.E desc[UR28][R12.64], R85 ;  /* 0x000000550c005986 */ /* 0x0009e2000c10191c */
[----:B------:R-:W-:Y:S01]  /*34560*/  ISETP.LT.AND P5, PT, R245, UR18, !P1 ;  /* 0x00000012f5007c0c */ /* 0x000fe2000cfa1270 */
[C---:B--2---:R-:W-:Y:S01]  /*34570*/  IMAD.WIDE R14, R17.reuse, 0x4, R226 ;  /* 0x00000004110e7825 */ /* 0x044fe200078e02e2 */
[----:B------:R-:W2:Y:S03]  /*34580*/  LDCU UR24, c[0x0][0x398] ;  /* 0x00007300ff1877ac */ /* 0x000ea60008000800 */
[C---:B-1----:R-:W-:Y:S01]  /*34590*/  IMAD.WIDE R10, R17.reuse, 0x4, R228 ;  /* 0x00000004110a7825 */ /* 0x042fe200078e02e4 */
[----:B------:R-:W1:Y:S03]  /*345a0*/  LDCU UR21, c[0x0][0x398] ;  /* 0x00007300ff1577ac */ /* 0x000e660008000800 */
[----:B---3--:R-:W-:Y:S01]  /*345b0*/  VIADD R17, R17, UR15 ;  /* 0x0000000f11117c36 */ /* 0x008fe20008000000 */
[----:B------:R-:W3:Y:S01]  /*345c0*/  LDCU UR25, c[0x0][0x398] ;  /* 0x00007300ff1977ac */ /* 0x000ee20008000800 */
[----:B------:R-:W-:-:S02]  /*345d0*/  ISETP.GE.AND P0, PT, R0, UR22, PT ;  /* 0x0000001600007c0c */ /* 0x000fc4000bf06270 */
[C---:B------:R-:W-:Y:S01]  /*345e0*/  IMAD.WIDE R4, R17.reuse, 0x4, R2 ;  /* 0x0000000411047825 */ /* 0x040fe200078e0202 */
[----:B------:R-:W1:Y:S01]  /*345f0*/  LDCU UR54, c[0x0][0x398] ;  /* 0x00007300ff3677ac */ /* 0x000e620008000800 */
[----:B------:R-:W-:Y:S02]  /*34600*/  @P3 STG.E desc[UR28][R14.64], R173 ;  /* 0x000000ad0e003986 */ /* 0x000fe4000c10191c */
[----:B------:R-:W-:Y:S01]  /*34610*/  IMAD.WIDE R8, R17, 0x4, R224 ;  /* 0x0000000411087825 */ /* 0x000fe200078e02e0 */
[----:B------:R-:W-:Y:S01]  /*34620*/  ISETP.LT.AND P3, PT, R243, UR73, !P1 ;  /* 0x00000049f3007c0c */ /* 0x000fe2000cf61270 */
[----:B------:R2:W-:Y:S01]  /*34630*/  @P4 STG.E desc[UR28][R10.64], R169 ;  /* 0x000000a90a004986 */ /* 0x0005e2000c10191c */
[----:B----4-:R-:W-:Y:S01]  /*34640*/  ISETP.LT.AND P4, PT, R242, UR19, !P1 ;  /* 0x00000013f2007c0c */ /* 0x010fe2000cf81270 */
[----:B------:R-:W4:Y:S02]  /*34650*/  LDCU UR27, c[0x0][0x3b8] ;  /* 0x00007700ff1b77ac */ /* 0x000f240008000800 */
[----:B------:R1:W-:Y:S01]  /*34660*/  @P6 STG.E desc[UR28][R4.64], R130 ;  /* 0x0000008204006986 */ /* 0x0003e2000c10191c */
[----:B------:R-:W-:Y:S01]  /*34670*/  ISETP.LT.AND P6, PT, R252, UR23, !P0 ;  /* 0x00000017fc007c0c */ /* 0x000fe2000c7c1270 */
[----:B------:R-:W-:Y:S01]  /*34680*/  IMAD.WIDE R12, R17, 0x4, R226 ;  /* 0x00000004110c7825 */ /* 0x000fe200078e02e2 */
[----:B------:R-:W3:Y:S01]  /*34690*/  LDCU UR56, c[0x0][0x39c] ;  /* 0x00007380ff3877ac */ /* 0x000ee20008000800 */
[----:B------:R4:W-:Y:S01]  /*346a0*/  @P5 STG.E desc[UR28][R8.64], R134 ;  /* 0x0000008608005986 */ /* 0x0009e2000c10191c */
[----:B------:R-:W-:-:S02]  /*346b0*/  ISETP.LT.AND P5, PT, R245, UR74, !P0 ;  /* 0x0000004af5007c0c */ /* 0x000fc4000c7a1270 */
[----:B------:R-:W-:Y:S01]  /*346c0*/  IADD3 R0, PT, PT, R247, 0x6e, RZ ;  /* 0x0000006ef7007810 */ /* 0x000fe20007ffe0ff */
[C---:B--2---:R-:W-:Y:S01]  /*346d0*/  IMAD.WIDE R10, R17.reuse, 0x4, R228 ;  /* 0x00000004110a7825 */ /* 0x044fe200078e02e4 */
[----:B------:R-:W-:Y:S01]  /*346e0*/  IADD3 R17, PT, PT, R17, UR20, RZ ;  /* 0x0000001411117c10 */ /* 0x000fe2000fffe0ff */
[----:B------:R-:W2:Y:S01]  /*346f0*/  LDCU UR63, c[0x0][0x398] ;  /* 0x00007300ff3f77ac */ /* 0x000ea20008000800 */
[----:B------:R-:W-:-:S03]  /*34700*/  ISETP.GE.AND P2, PT, R0, UR58, PT ;  /* 0x0000003a00007c0c */ /* 0x000fc6000bf46270 */
[C---:B-1----:R-:W-:Y:S01]  /*34710*/  IMAD.WIDE R4, R17.reuse, 0x4, R2 ;  /* 0x0000000411047825 */ /* 0x042fe200078e0202 */
[----:B------:R-:W1:Y:S01]  /*34720*/  LDCU UR55, c[0x0][0x398] ;  /* 0x00007300ff3777ac */ /* 0x000e620008000800 */
[----:B------:R2:W-:Y:S02]  /*34730*/  @P3 STG.E desc[UR28][R12.64], R126 ;  /* 0x0000007e0c003986 */ /* 0x0005e4000c10191c */
[----:B----4-:R-:W-:Y:S01]  /*34740*/  IMAD.WIDE R8, R17, 0x4, R224 ;  /* 0x0000000411087825 */ /* 0x010fe200078e02e0 */
[----:B------:R-:W4:Y:S01]  /*34750*/  LDCU UR68, c[0x0][0x398] ;  /* 0x00007300ff4477ac */ /* 0x000f220008000800 */
[----:B------:R-:W-:Y:S01]  /*34760*/  ISETP.LT.AND P3, PT, R243, UR24, !P0 ;  /* 0x00000018f3007c0c */ /* 0x000fe2000c761270 */
[----:B------:R1:W-:Y:S01]  /*34770*/  @P4 STG.E desc[UR28][R10.64], R150 ;  /* 0x000000960a004986 */ /* 0x0003e2000c10191c */
[----:B------:R-:W4:Y:S01]  /*34780*/  LDCU UR59, c[0x0][0x398] ;  /* 0x00007300ff3b77ac */ /* 0x000f220008000800 */
[----:B------:R-:W-:Y:S02]  /*34790*/  ISETP.LT.AND P4, PT, R242, UR21, !P0 ;  /* 0x00000015f2007c0c */ /* 0x000fe4000c781270 */
[----:B------:R4:W-:Y:S01]  /*347a0*/  @P6 STG.E desc[UR28][R4.64], R6 ;  /* 0x0000000604006986 */ /* 0x0009e2000c10191c */
[----:B---3--:R-:W-:Y:S01]  /*347b0*/  ISETP.LT.AND P6, PT, R252, UR25, !P2 ;  /* 0x00000019fc007c0c */ /* 0x008fe2000d7c1270 */
[----:B------:R-:W3:Y:S02]  /*347c0*/  LDCU UR26, c[0x0][0x3b8] ;  /* 0x00007700ff1a77ac */ /* 0x000ee40008000800 */
[----:B------:R3:W-:Y:S01]  /*347d0*/  @P5 STG.E desc[UR28][R8.64], R86 ;  /* 0x0000005608005986 */ /* 0x0007e2000c10191c */
[----:B------:R-:W-:Y:S01]  /*347e0*/  ISETP.LT.AND P5, PT, R245, UR54, !P2 ;  /* 0x00000036f5007c0c */ /* 0x000fe2000d7a1270 */
[C---:B--2---:R-:W-:Y:S01]  /*347f0*/  IMAD.WIDE R12, R17.reuse, 0x4, R226 ;  /* 0x00000004110c7825 */ /* 0x044fe200078e02e2 */
[----:B------:R-:W2:Y:S03]  /*34800*/  LDCU UR61, c[0x0][0x39c] ;  /* 0x00007380ff3d77ac */ /* 0x000ea60008000800 */
[C---:B-1----:R-:W-:Y:S01]  /*34810*/  IMAD.WIDE R10, R17.reuse, 0x4, R228 ;  /* 0x00000004110a7825 */ /* 0x042fe200078e02e4 */
[----:B------:R-:W1:Y:S03]  /*34820*/  LDCU UR57, c[0x0][0x398] ;  /* 0x00007300ff3977ac */ /* 0x000e660008000800 */
[----:B------:R-:W-:Y:S01]  /*34830*/  VIADD R17, R17, UR27 ;  /* 0x0000001b11117c36 */ /* 0x000fe20008000000 */
[----:B------:R-:W1:Y:S01]  /*34840*/  LDCU UR38, c[0x0][0x398] ;  /* 0x00007300ff2677ac */ /* 0x000e620008000800 */
[----:B------:R-:W-:-:S02]  /*34850*/  VIADD R0, R247, 0x6f ;  /* 0x0000006ff7007836 */ /* 0x000fc40000000000 */
[C---:B----4-:R-:W-:Y:S01]  /*34860*/  IMAD.WIDE R4, R17.reuse, 0x4, R2 ;  /* 0x0000000411047825 */ /* 0x050fe200078e0202 */
[----:B------:R-:W4:Y:S01]  /*34870*/  LDCU UR62, c[0x0][0x398] ;  /* 0x00007300ff3e77ac */ /* 0x000f220008000800 */
[----:B------:R1:W-:Y:S01]  /*34880*/  @P3 STG.E desc[UR28][R12.64], R174 ;  /* 0x000000ae0c003986 */ /* 0x0003e2000c10191c */
[----:B------:R-:W-:Y:S01]  /*34890*/  ISETP.GE.AND P1, PT, R0, UR56, PT ;  /* 0x0000003800007c0c */ /* 0x000fe2000bf26270 */
[----:B---3--:R-:W-:Y:S01]  /*348a0*/  IMAD.WIDE R8, R17, 0x4, R224 ;  /* 0x0000000411087825 */ /* 0x008fe200078e02e0 */
[----:B------:R-:W3:Y:S01]  /*348b0*/  LDCU UR12, c[0x0][0x398] ;  /* 0x00007300ff0c77ac */ /* 0x000ee20008000800 */
[----:B------:R-:W-:Y:S01]  /*348c0*/  ISETP.LT.AND P3, PT, R243, UR63, !P2 ;  /* 0x0000003ff3007c0c */ /* 0x000fe2000d761270 */
[----:B------:R2:W-:Y:S01]  /*348d0*/  @P4 STG.E desc[UR28][R10.64], R170 ;  /* 0x000000aa0a004986 */ /* 0x0005e2000c10191c */
[----:B------:R-:W-:Y:S01]  /*348e0*/  ISETP.LT.AND P4, PT, R242, UR55, !P2 ;  /* 0x00000037f2007c0c */ /* 0x000fe2000d781270 */
[----:B------:R-:W3:Y:S02]  /*348f0*/  LDCU UR60, c[0x0][0x3b8] ;  /* 0x00007700ff3c77ac */ /* 0x000ee40008000800 */
[----:B------:R3:W-:Y:S01]  /*34900*/  @P6 STG.E desc[UR28][R4.64], R131 ;  /* 0x0000008304006986 */ /* 0x0007e2000c10191c */
[----:B------:R-:W-:Y:S01]  /*34910*/  ISETP.LT.AND P6, PT, R252, UR68, !P1 ;  /* 0x00000044fc007c0c */ /* 0x000fe2000cfc1270 */
[----:B------:R-:W4:Y:S02]  /*34920*/  LDCU UR34, c[0x0][0x39c] ;  /* 0x00007380ff2277ac */ /* 0x000f240008000800 */
[----:B------:R3:W-:Y:S01]  /*34930*/  @P5 STG.E desc[UR28][R8.64], R135 ;  /* 0x0000008708005986 */ /* 0x0007e2000c10191c */
[----:B------:R-:W-:Y:S01]  /*34940*/  ISETP.LT.AND P5, PT, R245, UR59, !P1 ;  /* 0x0000003bf5007c0c */ /* 0x000fe2000cfa1270 */
[C---:B-1----:R-:W-:Y:S01]  /*34950*/  IMAD.WIDE R12, R17.reuse, 0x4, R226 ;  /* 0x00000004110c7825 */ /* 0x042fe200078e02e2 */
[----:B------:R-:W1:Y:S03]  /*34960*/  LDCU UR31, c[0x0][0x398] ;  /* 0x00007300ff1f77ac */ /* 0x000e660008000800 */
[C---:B--2---:R-:W-:Y:S01]  /*34970*/  IMAD.WIDE R10, R17.reuse, 0x4, R228 ;  /* 0x00000004110a7825 */ /* 0x044fe200078e02e4 */
[----:B------:R-:W2:Y:S03]  /*34980*/  LDCU UR11, c[0x0][0x398] ;  /* 0x00007300ff0b77ac */ /* 0x000ea60008000800 */
[----:B------:R-:W-:Y:S01]  /*34990*/  VIADD R17, R17, UR26 ;  /* 0x0000001a11117c36 */ /* 0x000fe20008000000 */
[----:B------:R-:W1:Y:S01]  /*349a0*/  LDCU UR36, c[0x0][0x398] ;  /* 0x00007300ff2477ac */ /* 0x000e620008000800 */
[----:B------:R-:W-:-:S02]  /*349b0*/  VIADD R0, R247, 0x70 ;  /* 0x00000070f7007836 */ /* 0x000fc40000000000 */
[C---:B---3--:R-:W-:Y:S01]  /*349c0*/  IMAD.WIDE R4, R17.reuse, 0x4, R2 ;  /* 0x0000000411047825 */ /* 0x048fe200078e0202 */
[----:B------:R-:W3:Y:S01]  /*349d0*/  LDCU UR13, c[0x0][0x398] ;  /* 0x00007300ff0d77ac */ /* 0x000ee20008000800 */
[----:B------:R1:W-:Y:S01]  /*349e0*/  @P3 STG.E desc[UR28][R12.64], R127 ;  /* 0x0000007f0c003986 */ /* 0x0003e2000c10191c */
[----:B------:R-:W-:Y:S01]  /*349f0*/  ISETP.GE.AND P0, PT, R0, UR61, PT ;  /* 0x0000003d00007c0c */ /* 0x000fe2000bf06270 */
[----:B------:R-:W-:Y:S01]  /*34a00*/  IMAD.WIDE R8, R17, 0x4, R224 ;  /* 0x0000000411087825 */ /* 0x000fe200078e02e0 */
[----:B------:R-:W-:Y:S01]  /*34a10*/  ISETP.LT.AND P3, PT, R243, UR57, !P1 ;  /* 0x00000039f3007c0c */ /* 0x000fe2000cf61270 */
[----:B------:R2:W-:Y:S01]  /*34a20*/  @P4 STG.E desc[UR28][R10.64], R151 ;  /* 0x000000970a004986 */ /* 0x0005e2000c10191c */
[----:B------:R-:W-:Y:S01]  /*34a30*/  ISETP.LT.AND P4, PT, R242, UR38, !P1 ;  /* 0x00000026f2007c0c */ /* 0x000fe2000cf81270 */
[----:B------:R-:W3:Y:S02]  /*34a40*/  LDCU UR32, c[0x0][0x3b8] ;  /* 0x00007700ff2077ac */ /* 0x000ee40008000800 */
[----:B------:R3:W-:Y:S01]  /*34a50*/  @P6 STG.E desc[UR28][R4.64], R7 ;  /* 0x0000000704006986 */ /* 0x0007e2000c10191c */
[----:B----4-:R-:W-:Y:S01]  /*34a60*/  ISETP.LT.AND P6, PT, R252, UR62, !P0 ;  /* 0x0000003efc007c0c */ /* 0x010fe2000c7c1270 */
[----:B------:R-:W4:Y:S02]  /*34a70*/  LDCU UR14, c[0x0][0x39c] ;  /* 0x00007380ff0e77ac */ /* 0x000f240008000800 */
[----:B------:R3:W-:Y:S01]  /*34a80*/  @P5 STG.E desc[UR28][R8.64], R87 ;  /* 0x0000005708005986 */ /* 0x0007e2000c10191c */
[----:B------:R-:W-:Y:S01]  /*34a90*/  ISETP.LT.AND P5, PT, R245, UR12, !P0 ;  /* 0x0000000cf5007c0c */ /* 0x000fe2000c7a1270 */
[----:B-1----:R-:W-:Y:S01]  /*34aa0*/  IMAD.WIDE R12, R17, 0x4, R226 ;  /* 0x00000004110c7825 */ /* 0x002fe200078e02e2 */
[----:B------:R-:W-:Y:S01]  /*34ab0*/  IADD3 R0, PT, PT, R247, 0x71, RZ ;  /* 0x00000071f7007810 */ /* 0x000fe20007ffe0ff */
[----:B------:R-:W1:Y:S02]  /*34ac0*/  LDCU UR6, c[0x0][0x398] ;  /* 0x00007300ff0677ac */ /* 0x000e640008000800 */
[C---:B--2---:R-:W-:Y:S01]  /*34ad0*/  IMAD.WIDE R10, R17.reuse, 0x4, R228 ;  /* 0x00000004110a7825 */ /* 0x044fe200078e02e4 */
[----:B------:R-:W-:Y:S01]  /*34ae0*/  IADD3 R17, PT, PT, R17, UR60, RZ ;  /* 0x0000003c11117c10 */ /* 0x000fe2000fffe0ff */
[----:B------:R-:W2:Y:S01]  /*34af0*/  LDCU UR16, c[0x0][0x398] ;  /* 0x00007300ff1077ac */ /* 0x000ea20008000800 */
[----:B------:R-:W-:-:S03]  /*34b00*/  ISETP.GE.AND P2, PT, R0, UR34, PT ;  /* 0x0000002200007c0c */ /* 0x000fc6000bf46270 */
[C---:B---3--:R-:W-:Y:S01]  /*34b10*/  IMAD.WIDE R4, R17.reuse, 0x4, R2 ;  /* 0x0000000411047825 */ /* 0x048fe200078e0202 */
[----:B------:R-:W3:Y:S01]  /*34b20*/  LDCU UR4, c[0x0][0x398] ;  /* 0x00007300ff0477ac */ /* 0x000ee20008000800 */
[----:B------:R-:W-:Y:S02]  /*34b30*/  @P3 STG.E desc[UR28][R12.64], R175 ;  /* 0x000000af0c003986 */ /* 0x000fe4000c10191c */
[----:B------:R-:W-:Y:S01]  /*34b40*/  IMAD.WIDE R6, R17, 0x4, R224 ;  /* 0x0000000411067825 */ /* 0x000fe200078e02e0 */
[----:B------:R-:W1:Y:S01]  /*34b50*/  LDCU UR9, c[0x0][0x398] ;  /* 0x00007300ff0977ac */ /* 0x000e620008000800 */
[----:B------:R-:W-:Y:S01]  /*34b60*/  ISETP.LT.AND P3, PT, R243, UR31, !P0 ;  /* 0x0000001ff3007c0c */ /* 0x000fe2000c761270 */
[----:B------:R2:W-:Y:S01]  /*34b70*/  @P4 STG.E desc[UR28][R10.64], R171 ;  /* 0x000000ab0a004986 */ /* 0x0005e2000c10191c */
[----:B------:R-:W-:Y:S01]  /*34b80*/  ISETP.LT.AND P4, PT, R242, UR11, !P0 ;  /* 0x0000000bf2007c0c */ /* 0x000fe2000c781270 */
[----:B------:R-:W1:Y:S02]  /*34b90*/  LDCU UR10, c[0x0][0x3b8] ;  /* 0x00007700ff0a77ac */ /* 0x000e640008000800 */
[----:B------:R1:W-:Y:S01]  /*34ba0*/  @P6 STG.E desc[UR28][R4.64], R160 ;  /* 0x000000a004006986 */ /* 0x0003e2000c10191c */
[----:B------:R-:W-:Y:S01]  /*34bb0*/  ISETP.LT.AND P6, PT, R252, UR36, !P2 ;  /* 0x00000024fc007c0c */ /* 0x000fe2000d7c1270 */
[----:B------:R-:W-:Y:S01]  /*34bc0*/  IMAD.WIDE R8, R17, 0x4, R226 ;  /* 0x0000000411087825 */ /* 0x000fe200078e02e2 */
[----:B------:R-:W3:Y:S01]  /*34bd0*/  LDCU UR15, c[0x0][0x39c] ;  /* 0x00007380ff0f77ac */ /* 0x000ee20008000800 */
[----:B------:R1:W-:Y:S01]  /*34be0*/  @P5 STG.E desc[UR28][R6.64], R164 ;  /* 0x000000a406005986 */ /* 0x0003e2000c10191c */
[----:B------:R-:W-:Y:S01]  /*34bf0*/  ISETP.LT.AND P5, PT, R245, UR13, !P2 ;  /* 0x0000000df5007c0c */ /* 0x000fe2000d7a1270 */
[----:B------:R-:W-:Y:S01]  /*34c00*/  VIADD R0, R247, 0x72 ;  /* 0x00000072f7007836 */ /* 0x000fe20000000000 */
[----:B------:R-:W3:Y:S01]  /*34c10*/  LDCU UR22, c[0x0][0x398] ;  /* 0x00007300ff1677ac */ /* 0x000ee20008000800 */
[C---:B--2---:R-:W-:Y:S01]  /*34c20*/  IMAD.WIDE R10, R17.reuse, 0x4, R228 ;  /* 0x00000004110a7825 */ /* 0x044fe200078e02e4 */
[----:B------:R2:W-:Y:S01]  /*34c30*/  @P3 STG.E desc[UR28][R8.64], R144 ;  /* 0x0000009008003986 */ /* 0x0005e2000c10191c */
[----:B------:R-:W2:Y:S02]  /*34c40*/  LDCU UR30, c[0x0][0x398] ;  /* 0x00007300ff1e77ac */ /* 0x000ea40008000800 */
[----:B------:R-:W-:Y:S01]  /*34c50*/  VIADD R17, R17, UR32 ;  /* 0x0000002011117c36 */ /* 0x000fe20008000000 */
[----:B----4-:R-:W-:Y:S01]  /*34c60*/  ISETP.GE.AND P1, PT, R0, UR14, PT ;  /* 0x0000000e00007c0c */ /* 0x010fe2000bf26270 */
[----:B------:R-:W4:Y:S02]  /*34c70*/  LDCU UR18, c[0x0][0x398] ;  /* 0x00007300ff1277ac */ /* 0x000f240008000800 */
[----:B-1----:R-:W-:Y:S01]  /*34c80*/  IMAD.WIDE R4, R17, 0x4, R2 ;  /* 0x0000000411047825 */ /* 0x002fe200078e0202 */
[----:B------:R-:W-:Y:S01]  /*34c90*/  ISETP.LT.AND P3, PT, R243, UR6, !P2 ;  /* 0x00000006f3007c0c */ /* 0x000fe2000d761270 */
[----:B------:R1:W-:Y:S01]  /*34ca0*/  @P4 STG.E desc[UR28][R10.64], R180 ;  /* 0x000000b40a004986 */ /* 0x0003e2000c10191c */
[----:B------:R-:W4:Y:S01]  /*34cb0*/  LDCU UR19, c[0x0][0x398] ;  /* 0x00007300ff1377ac */ /* 0x000f220008000800 */
[----:B------:R-:W-:Y:S01]  /*34cc0*/  IMAD.WIDE R6, R17, 0x4, R224 ;  /* 0x0000000411067825 */ /* 0x000fe200078e02e0 */
[----:B------:R-:W-:Y:S01]  /*34cd0*/  ISETP.LT.AND P4, PT, R242, UR16, !P2 ;  /* 0x00000010f2007c0c */ /* 0x000fe2000d781270 */
[----:B------:R4:W-:Y:S01]  /*34ce0*/  @P6 STG.E desc[UR28][R4.64], R72 ;  /* 0x0000004804006986 */ /* 0x0009e2000c10191c */
[----:B------:R-:W4:Y:S01]  /*34cf0*/  LDCU UR5, c[0x0][0x3b8] ;  /* 0x00007700ff0577ac */ /* 0x000f220008000800 */
[----:B---3--:R-:W-:-:S02]  /*34d00*/  ISETP.LT.AND P6, PT, R252, UR4, !P1 ;  /* 0x00000004fc007c0c */ /* 0x008fc4000cfc1270 */
        /* <DEDUP_REMOVED lines=33> */
[----:B------:R1:W-:Y:S02]  /*34f20*/  @P3 STG.E desc[UR28][R8.64], R145 ;  /* 0x0000009108003986 */ /* 0x0003e4000c10191c */
[----:B------:R-:W-:Y:S01]  /*34f30*/  IMAD.WIDE R6, R17, 0x4, R224 ;  /* 0x0000000411067825 */ /* 0x000fe200078e02e0 */
[----:B------:R-:W-:Y:S01]  /*34f40*/  ISETP.LT.AND P3, PT, R243, UR20, !P0 ;  /* 0x00000014f3007c0c */ /* 0x000fe2000c761270 */
[----:B------:R2:W-:Y:S01]  /*34f50*/  @P4 STG.E desc[UR28][R10.64], R181 ;  /* 0x000000b50a004986 */ /* 0x0005e2000c10191c */
[----:B------:R-:W-:Y:S01]  /*34f60*/  ISETP.LT.AND P4, PT, R242, UR21, !P0 ;  /* 0x00000015f2007c0c */ /* 0x000fe2000c781270 */
[----:B------:R-:W3:Y:S02]  /*34f70*/  LDCU UR8, c[0x0][0x3b8] ;  /* 0x00007700ff0877ac */ /* 0x000ee40008000800 */
[----:B------:R3:W-:Y:S01]  /*34f80*/  @P6 STG.E desc[UR28][R4.64], R73 ;  /* 0x0000004904006986 */ /* 0x0007e2000c10191c */
[----:B----4-:R-:W-:Y:S01]  /*34f90*/  ISETP.LT.AND P6, PT, R252, UR23, !P2 ;  /* 0x00000017fc007c0c */ /* 0x010fe2000d7c1270 */
[----:B------:R-:W-:Y:S01]  /*34fa0*/  VIADD R0, R247, 0x75 ;  /* 0x00000075f7007836 */ /* 0x000fe20000000000 */
[----:B------:R-:W4:Y:S01]  /*34fb0*/  LDCU UR15, c[0x0][0x398] ;  /* 0x00007300ff0f77ac */ /* 0x000f220008000800 */
[----:B------:R3:W-:Y:S01]  /*34fc0*/  @P5 STG.E desc[UR28][R6.64], R153 ;  /* 0x0000009906005986 */ /* 0x0007e2000c10191c */
[----:B------:R-:W-:Y:S01]  /*34fd0*/  ISETP.LT.AND P5, PT, R245, UR24, !P2 ;  /* 0x00000018f5007c0c */ /* 0x000fe2000d7a1270 */
[C---:B-1----:R-:W-:Y:S01]  /*34fe0*/  IMAD.WIDE R8, R17.reuse, 0x4, R226 ;  /* 0x0000000411087825 */ /* 0x042fe200078e02e2 */
[----:B------:R-:W1:Y:S03]  /*34ff0*/  LDCU UR13, c[0x0][0x398] ;  /* 0x00007300ff0d77ac */ /* 0x000e660008000800 */
[C---:B--2---:R-:W-:Y:S01]  /*35000*/  IMAD.WIDE R10, R17.reuse, 0x4, R228 ;  /* 0x00000004110a7825 */ /* 0x044fe200078e02e4 */
[----:B------:R-:W2:Y:S03]  /*35010*/  LDCU UR16, c[0x0][0x398] ;  /* 0x00007300ff1077ac */ /* 0x000ea60008000800 */
[----:B------:R-:W-:Y:S01]  /*35020*/  VIADD R17, R17, UR7 ;  /* 0x0000000711117c36 */ /* 0x000fe20008000000 */
[----:B------:R-:W-:Y:S01]  /*35030*/  ISETP.GE.AND P1, PT, R0, UR33, PT ;  /* 0x0000002100007c0c */ /* 0x000fe2000bf26270 */
[----:B------:R-:W1:Y:S02]  /*35040*/  LDCU UR9, c[0x0][0x398] ;  /* 0x00007300ff0977ac */ /* 0x000e640008000800 */
[C---:B---3--:R-:W-:Y:S01]  /*35050*/  IMAD.WIDE R4, R17.reuse, 0x4, R2 ;  /* 0x0000000411047825 */ /* 0x048fe200078e0202 */
[----:B------:R3:W-:Y:S01]  /*35060*/  @P3 STG.E desc[UR28][R8.64], R177 ;  /* 0x000000b108003986 */ /* 0x0007e2000c10191c */
[----:B------:R-:W1:Y:S02]  /*35070*/  LDCU UR6, c[0x0][0x3b8] ;  /* 0x00007700ff0677ac */ /* 0x000e640008000800 */
[----:B------:R-:W-:Y:S01]  /*35080*/  IMAD.WIDE R6, R17, 0x4, R224 ;  /* 0x0000000411067825 */ /* 0x000fe200078e02e0 */
[----:B------:R-:W-:Y:S01]  /*35090*/  ISETP.LT.AND P3, PT, R243, UR25, !P2 ;  /* 0x00000019f3007c0c */ /* 0x000fe2000d761270 */
[----:B------:R2:W-:Y:S01]  /*350a0*/  @P4 STG.E desc[UR28][R10.64], R185 ;  /* 0x000000b90a004986 */ /* 0x0005e2000c10191c */
[----:B------:R-:W-:Y:S01]  /*350b0*/  ISETP.LT.AND P4, PT, R242, UR14, !P2 ;  /* 0x0000000ef2007c0c */ /* 0x000fe2000d781270 */
[----:B------:R-:W-:Y:S01]  /*350c0*/  VIADD R0, R247, 0x76 ;  /* 0x00000076f7007836 */ /* 0x000fe20000000000 */
[----:B------:R-:W1:Y:S01]  /*350d0*/  LDCU UR10, c[0x0][0x398] ;  /* 0x00007300ff0a77ac */ /* 0x000e620008000800 */
[----:B------:R4:W-:Y:S01]  /*350e0*/  @P6 STG.E desc[UR28][R4.64], R162 ;  /* 0x000000a204006986 */ /* 0x0009e2000c10191c */
[----:B------:R-:W-:Y:S01]  /*350f0*/  ISETP.LT.AND P6, PT, R252, UR12, !P1 ;  /* 0x0000000cfc007c0c */ /* 0x000fe2000cfc1270 */
[----:B---3--:R-:W-:-:S02]  /*35100*/  IMAD.WIDE R8, R17, 0x4, R226 ;  /* 0x0000000411087825 */ /* 0x008fc400078e02e2 */
[----:B------:R3:W-:Y:S01]  /*35110*/  @P5 STG.E desc[UR28][R6.64], R166 ;  /* 0x000000a606005986 */ /* 0x0007e2000c10191c */
[----:B------:R-:W-:Y:S01]  /*35120*/  ISETP.LT.AND P5, PT, R245, UR11, !P1 ;  /* 0x0000000bf5007c0c */ /* 0x000fe2000cfa1270 */
[----:B------:R-:W1:Y:S01]  /*35130*/  LDCU UR17, c[0x0][0x398] ;  /* 0x00007300ff1177ac */ /* 0x000e620008000800 */
[C---:B--2---:R-:W-:Y:S01]  /*35140*/  IMAD.WIDE R10, R17.reuse, 0x4, R228 ;  /* 0x00000004110a7825 */ /* 0x044fe200078e02e4 */
[----:B------:R-:W-:Y:S01]  /*35150*/  ISETP.GE.AND P0, PT, R0, UR35, PT ;  /* 0x0000002300007c0c */ /* 0x000fe2000bf06270 */
[----:B------:R-:W2:Y:S02]  /*35160*/  LDCU UR18, c[0x0][0x398] ;  /* 0x00007300ff1277ac */ /* 0x000ea40008000800 */
[----:B------:R-:W-:Y:S01]  /*35170*/  VIADD R17, R17, UR8 ;  /* 0x0000000811117c36 */ /* 0x000fe20008000000 */
[----:B------:R1:W-:Y:S01]  /*35180*/  @P3 STG.E desc[UR28][R8.64], R146 ;  /* 0x0000009208003986 */ /* 0x0003e2000c10191c */
[----:B------:R-:W2:Y:S02]  /*35190*/  LDCU UR19, c[0x0][0x398] ;  /* 0x00007300ff1377ac */ /* 0x000ea40008000800 */
[----:B----4-:R-:W-:Y:S01]  /*351a0*/  IMAD.WIDE R4, R17, 0x4, R2 ;  /* 0x0000000411047825 */ /* 0x010fe200078e0202 */
[----:B------:R-:W-:Y:S01]  /*351b0*/  ISETP.LT.AND P3, PT, R243, UR15, !P1 ;  /* 0x0000000ff3007c0c */ /* 0x000fe2000cf61270 */
[----:B------:R-:W4:Y:S02]  /*351c0*/  LDCU UR4, c[0x0][0x3b8] ;  /* 0x00007700ff0477ac */ /* 0x000f240008000800 */
[C---:B---3--:R-:W-:Y:S01]  /*351d0*/  IMAD.WIDE R6, R17.reuse, 0x4, R224 ;  /* 0x0000000411067825 */ /* 0x048fe200078e02e0 */
[----:B------:R3:W-:Y:S01]  /*351e0*/  @P4 STG.E desc[UR28][R10.64], R182 ;  /* 0x000000b60a004986 */ /* 0x0007e2000c10191c */
[----:B-1----:R-:W-:Y:S01]  /*351f0*/  ISETP.LT.AND P4, PT, R242, UR13, !P1 ;  /* 0x0000000df2007c0c */ /* 0x002fe2000cf81270 */
[----:B------:R-:W1:Y:S02]  /*35200*/  LDCU UR7, c[0x0][0x398] ;  /* 0x00007300ff0777ac */ /* 0x000e640008000800 */
[----:B------:R2:W-:Y:S01]  /*35210*/  @P6 STG.E desc[UR28][R4.64], R74 ;  /* 0x0000004a04006986 */ /* 0x0005e2000c10191c */
[----:B------:R-:W-:Y:S01]  /*35220*/  ISETP.LT.AND P6, PT, R252, UR16, !P0 ;  /* 0x00000010fc007c0c */ /* 0x000fe2000c7c1270 */
[----:B------:R-:W-:Y:S01]  /*35230*/  IMAD.WIDE R8, R17, 0x4, R226 ;  /* 0x0000000411087825 */ /* 0x000fe200078e02e2 */
[----:B------:R-:W-:Y:S01]  /*35240*/  IADD3 R0, PT, PT, R247, 0x77, RZ ;  /* 0x00000077f7007810 */ /* 0x000fe20007ffe0ff */
[----:B------:R1:W-:Y:S01]  /*35250*/  @P5 STG.E desc[UR28][R6.64], R154 ;  /* 0x0000009a06005986 */ /* 0x0003e2000c10191c */
[----:B------:R-:W-:Y:S01]  /*35260*/  ISETP.LT.AND P5, PT, R245, UR9, !P0 ;  /* 0x00000009f5007c0c */ /* 0x000fe2000c7a1270 */
[----:B------:R-:W4:Y:S01]  /*35270*/  LDCU UR14, c[0x0][0x398] ;  /* 0x00007300ff0e77ac */ /* 0x000f220008000800 */
[C---:B---3--:R-:W-:Y:S01]  /*35280*/  IMAD.WIDE R10, R17.reuse, 0x4, R228 ;  /* 0x00000004110a7825 */ /* 0x048fe200078e02e4 */
[----:B------:R-:W-:Y:S01]  /*35290*/  IADD3 R17, PT, PT, R17, UR6, RZ ;  /* 0x0000000611117c10 */ /* 0x000fe2000fffe0ff */
[----:B------:R-:W3:Y:S01]  /*352a0*/  LDCU UR8, c[0x0][0x398] ;  /* 0x00007300ff0877ac */ /* 0x000ee20008000800 */
[----:B------:R-:W-:-:S03]  /*352b0*/  ISETP.GE.AND P2, PT, R0, UR37, PT ;  /* 0x0000002500007c0c */ /* 0x000fc6000bf46270 */
[C---:B--2---:R-:W-:Y:S01]  /*352c0*/  IMAD.WIDE R4, R17.reuse, 0x4, R2 ;  /* 0x0000000411047825 */ /* 0x044fe200078e0202 */
[----:B------:R2:W-:Y:S01]  /*352d0*/  @P3 STG.E desc[UR28][R8.64], R178 ;  /* 0x000000b208003986 */ /* 0x0005e2000c10191c */
[----:B------:R-:W3:Y:S02]  /*352e0*/  LDCU UR11, c[0x0][0x398] ;  /* 0x00007300ff0b77ac */ /* 0x000ee40008000800 */
[----:B-1----:R-:W-:Y:S01]  /*352f0*/  IMAD.WIDE R6, R17, 0x4, R224 ;  /* 0x0000000411067825 */ /* 0x002fe200078e02e0 */
[----:B------:R-:W-:Y:S01]  /*35300*/  ISETP.LT.AND P3, PT, R243, UR10, !P0 ;  /* 0x0000000af3007c0c */ /* 0x000fe2000c761270 */
[----:B------:R1:W-:Y:S01]  /*35310*/  @P4 STG.E desc[UR28][R10.64], R186 ;  /* 0x000000ba0a004986 */ /* 0x0003e2000c10191c */
[----:B------:R-:W-:Y:S01]  /*35320*/  ISETP.LT.AND P0, PT, R242, UR17, !P0 ;  /* 0x00000011f2007c0c */ /* 0x000fe2000c701270 */
[----:B------:R-:W3:Y:S02]  /*35330*/  LDCU UR5, c[0x0][0x3b8] ;  /* 0x00007700ff0577ac */ /* 0x000ee40008000800 */
[----:B------:R1:W-:Y:S01]  /*35340*/  @P6 STG.E desc[UR28][R4.64], R163 ;  /* 0x000000a304006986 */ /* 0x0003e2000c10191c */
[----:B------:R-:W-:Y:S01]  /*35350*/  ISETP.LT.AND P6, PT, R252, UR18, !P2 ;  /* 0x00000012fc007c0c */ /* 0x000fe2000d7c1270 */
[----:B----4-:R-:W-:Y:S01]  /*35360*/  VIADD R13, R17, UR4 ;  /* 0x00000004110d7c36 */ /* 0x010fe20008000000 */
[----:B------:R-:W4:Y:S01]  /*35370*/  LDCU UR12, c[0x0][0x398] ;  /* 0x00007300ff0c77ac */ /* 0x000f220008000800 */
[----:B------:R3:W-:Y:S01]  /*35380*/  @P5 STG.E desc[UR28][R6.64], R167 ;  /* 0x000000a706005986 */ /* 0x0007e2000c10191c */
[----:B------:R-:W-:Y:S01]  /*35390*/  ISETP.LT.AND P5, PT, R245, UR19, !P2 ;  /* 0x00000013f5007c0c */ /* 0x000fe2000d7a1270 */
[----:B------:R-:W-:Y:S01]  /*353a0*/  VIADD R0, R247, 0x78 ;  /* 0x00000078f7007836 */ /* 0x000fe20000000000 */
[----:B------:R-:W4:Y:S01]  /*353b0*/  LDCU UR9, c[0x0][0x398] ;  /* 0x00007300ff0977ac */ /* 0x000f220008000800 */
[C---:B--2---:R-:W-:Y:S01]  /*353c0*/  IMAD.WIDE R8, R17.reuse, 0x4, R226 ;  /* 0x0000000411087825 */ /* 0x044fe200078e02e2 */
[----:B------:R-:W2:Y:S03]  /*353d0*/  LDCU UR10, c[0x0][0x398] ;  /* 0x00007300ff0a77ac */ /* 0x000ea60008000800 */
[----:B-1----:R-:W-:Y:S01]  /*353e0*/  IMAD.WIDE R10, R17, 0x4, R228 ;  /* 0x00000004110a7825 */ /* 0x002fe200078e02e4 */
[----:B------:R-:W-:Y:S01]  /*353f0*/  ISETP.GE.AND P1, PT, R0, UR39, PT ;  /* 0x0000002700007c0c */ /* 0x000fe2000bf26270 */
[----:B------:R-:W1:Y:S02]  /*35400*/  LDCU UR13, c[0x0][0x398] ;  /* 0x00007300ff0d77ac */ /* 0x000e640008000800 */
[C---:B------:R-:W-:Y:S01]  /*35410*/  IMAD.WIDE R4, R13.reuse, 0x4, R2 ;  /* 0x000000040d047825 */ /* 0x040fe200078e0202 */
[----:B------:R1:W-:Y:S01]  /*35420*/  @P3 STG.E desc[UR28][R8.64], R147 ;  /* 0x0000009308003986 */ /* 0x0003e2000c10191c */
[----:B------:R-:W2:Y:S02]  /*35430*/  LDCU UR6, c[0x0][0x3b8] ;  /* 0x00007700ff0677ac */ /* 0x000ea40008000800 */
[----:B---3--:R-:W-:Y:S01]  /*35440*/  IMAD.WIDE R6, R13, 0x4, R224 ;  /* 0x000000040d067825 */ /* 0x008fe200078e02e0 */
[----:B------:R3:W-:Y:S01]  /*35450*/  @P0 STG.E desc[UR28][R10.64], R183 ;  /* 0x000000b70a000986 */ /* 0x0007e2000c10191c */
[----:B------:R-:W-:Y:S01]  /*35460*/  ISETP.LT.AND P3, PT, R243, UR7, !P2 ;  /* 0x00000007f3007c0c */ /* 0x000fe2000d761270 */
[----:B------:R-:W2:Y:S01]  /*35470*/  LDCU UR15, c[0x0][0x398] ;  /* 0x00007300ff0f77ac */ /* 0x000ea20008000800 */
[----:B------:R-:W-:Y:S01]  /*35480*/  ISETP.LT.AND P2, PT, R242, UR14, !P2 ;  /* 0x0000000ef2007c0c */ /* 0x000fe2000d741270 */
[----:B------:R-:W-:Y:S01]  /*35490*/  @P6 STG.E desc[UR28][R4.64], R75 ;  /* 0x0000004b04006986 */ /* 0x000fe2000c10191c */
[----:B------:R-:W-:Y:S01]  /*354a0*/  ISETP.LT.AND P6, PT, R245, UR11, !P1 ;  /* 0x0000000bf5007c0c */ /* 0x000fe2000cfc1270 */
[----:B------:R-:W-:Y:S01]  /*354b0*/  VIADD R17, R13, UR5 ;  /* 0x000000050d117c36 */ /* 0x000fe20008000000 */
[----:B------:R-:W2:Y:S01]  /*354c0*/  LDCU UR16, c[0x0][0x398] ;  /* 0x00007300ff1077ac */ /* 0x000ea20008000800 */
[----:B------:R-:W-:Y:S01]  /*354d0*/  @P5 STG.E desc[UR28][R6.64], R155 ;  /* 0x0000009b06005986 */ /* 0x000fe2000c10191c */
[----:B------:R-:W-:Y:S01]  /*354e0*/  ISETP.LT.AND P5, PT, R252, UR8, !P1 ;  /* 0x00000008fc007c0c */ /* 0x000fe2000cfa1270 */
[----:B------:R-:W-:Y:S01]  /*354f0*/  VIADD R0, R247, 0x79 ;  /* 0x00000079f7007836 */ /* 0x000fe20000000000 */
[----:B------:R-:W2:Y:S01]  /*35500*/  LDCU UR7, c[0x0][0x398] ;  /* 0x00007300ff0777ac */ /* 0x000ea20008000800 */
[----:B------:R-:W2:Y:S01]  /*35510*/  LDS.128 R4, [R244] ;  /* 0x00000000f4047984 */ /* 0x000ea20000000c00 */
[C---:B-1----:R-:W-:Y:S01]  /*35520*/  IMAD.WIDE R8, R13.reuse, 0x4, R226 ;  /* 0x000000040d087825 */ /* 0x042fe200078e02e2 */
[----:B------:R-:W1:Y:S03]  /*35530*/  LDCU UR4, c[0x0][0x3b8] ;  /* 0x00007700ff0477ac */ /* 0x000e660008000800 */
[----:B---3--:R-:W-:Y:S01]  /*35540*/  IMAD.WIDE R10, R13, 0x4, R228 ;  /* 0x000000040d0a7825 */ /* 0x008fe200078e02e4 */
[----:B------:R-:W-:Y:S01]  /*35550*/  ISETP.GE.AND P4, PT, R0, UR41, PT ;  /* 0x0000002900007c0c */ /* 0x000fe2000bf86270 */
[----:B------:R-:W3:Y:S02]  /*35560*/  LDCU UR8, c[0x0][0x398] ;  /* 0x00007300ff0877ac */ /* 0x000ee40008000800 */
[C---:B------:R-:W-:Y:S01]  /*35570*/  IMAD.WIDE R12, R17.reuse, 0x4, R2 ;  /* 0x00000004110c7825 */ /* 0x040fe200078e0202 */
[----:B------:R1:W-:Y:S01]  /*35580*/  @P3 STG.E desc[UR28][R8.64], R179 ;  /* 0x000000b308003986 */ /* 0x0003e2000c10191c */
[----:B------:R-:W2:Y:S02]  /*35590*/  LDCU UR11, c[0x0][0x398] ;  /* 0x00007300ff0b77ac */ /* 0x000ea40008000800 */
[----:B------:R-:W-:Y:S01]  /*355a0*/  IMAD.WIDE R14, R17, 0x4, R224 ;  /* 0x00000004110e7825 */ /* 0x000fe200078e02e0 */
[----:B------:R1:W-:Y:S01]  /*355b0*/  @P2 STG.E desc[UR28][R10.64], R187 ;  /* 0x000000bb0a002986 */ /* 0x0003e2000c10191c */
[----:B----4-:R-:W-:Y:S01]  /*355c0*/  ISETP.LT.AND P2, PT, R243, UR12, !P1 ;  /* 0x0000000cf3007c0c */ /* 0x010fe2000cf41270 */
[----:B------:R-:W4:Y:S01]  /*355d0*/  LDCU UR14, c[0x0][0x398] ;  /* 0x00007300ff0e77ac */ /* 0x000f220008000800 */
[----:B------:R-:W-:Y:S01]  /*355e0*/  ISETP.LT.AND P1, PT, R242, UR9, !P1 ;  /* 0x00000009f2007c0c */ /* 0x000fe2000cf21270 */
[----:B------:R2:W-:Y:S01]  /*355f0*/  @P5 STG.E desc[UR28][R12.64], R188 ;  /* 0x000000bc0c005986 */ /* 0x0005e2000c10191c */
[----:B------:R-:W-:Y:S01]  /*35600*/  ISETP.LT.AND P3, PT, R245, UR13, !P4 ;  /* 0x0000000df5007c0c */ /* 0x000fe2000e761270 */
[----:B------:R-:W2:Y:S02]  /*35610*/  LDCU UR9, c[0x0][0x398] ;  /* 0x00007300ff0977ac */ /* 0x000ea40008000800 */
[----:B------:R2:W-:Y:S02]  /*35620*/  @P6 STG.E desc[UR28][R14.64], R192 ;  /* 0x000000c00e006986 */ /* 0x0005e4000c10191c */
[----:B--2---:R-:W-:Y:S01]  /*35630*/  ISETP.LT.AND P6, PT, R252, UR10, !P4 ;  /* 0x0000000afc007c0c */ /* 0x004fe2000e7c1270 */
[----:B------:R-:W2:Y:S01]  /*35640*/  LDCU UR5, c[0x0][0x3b8] ;  /* 0x00007700ff0577ac */ /* 0x000ea20008000800 */
[----:B------:R-:W-:-:S02]  /*35650*/  IADD3 R19, PT, PT, R17, UR6, RZ ;  /* 0x0000000611137c10 */ /* 0x000fc4000fffe0ff */
[----:B------:R-:W-:Y:S01]  /*35660*/  ISETP.LT.AND P5, PT, R243, UR15, !P4 ;  /* 0x0000000ff3007c0c */ /* 0x000fe2000e7a1270 */
[----:B-1----:R-:W-:Y:S01]  /*35670*/  IMAD.WIDE R8, R17, 0x4, R226 ;  /* 0x0000000411087825 */ /* 0x002fe200078e02e2 */
[----:B------:R-:W-:Y:S01]  /*35680*/  IADD3 R0, PT, PT, R247, 0x7a, RZ ;  /* 0x0000007af7007810 */ /* 0x000fe20007ffe0ff */
[----:B------:R-:W1:Y:S02]  /*35690*/  LDCU UR10, c[0x0][0x398] ;  /* 0x00007300ff0a77ac */ /* 0x000e640008000800 */
[----:B------:R-:W-:Y:S01]  /*356a0*/  IMAD.WIDE R10, R17, 0x4, R228 ;  /* 0x00000004110a7825 */ /* 0x000fe200078e02e4 */
[----:B------:R-:W-:Y:S01]  /*356b0*/  ISETP.GE.AND P0, PT, R0, UR43, PT ;  /* 0x0000002b00007c0c */ /* 0x000fe2000bf06270 */
[----:B------:R-:W1:Y:S02]  /*356c0*/  LDCU UR12, c[0x0][0x398] ;  /* 0x00007300ff0c77ac */ /* 0x000e640008000800 */
[C---:B------:R-:W-:Y:S01]  /*356d0*/  IMAD.WIDE R12, R19.reuse, 0x4, R2 ;  /* 0x00000004130c7825 */ /* 0x040fe200078e0202 */
[----:B------:R2:W-:Y:S01]  /*356e0*/  @P2 STG.E desc[UR28][R8.64], R200 ;  /* 0x000000c808002986 */ /* 0x0005e2000c10191c */
[----:B------:R-:W1:Y:S02]  /*356f0*/  LDCU UR13, c[0x0][0x398] ;  /* 0x00007300ff0d77ac */ /* 0x000e640008000800 */
[C---:B------:R-:W-:Y:S01]  /*35700*/  IMAD.WIDE R14, R19.reuse, 0x4, R224 ;  /* 0x00000004130e7825 */ /* 0x040fe200078e02e0 */
[----:B------:R1:W-:Y:S01]  /*35710*/  @P1 STG.E desc[UR28][R10.64], R208 ;  /* 0x000000d00a001986 */ /* 0x0003e2000c10191c */
[----:B------:R-:W-:Y:S01]  /*35720*/  ISETP.LT.AND P4, PT, R242, UR16, !P4 ;  /* 0x00000010f2007c0c */ /* 0x000fe2000e781270 */
[----:B------:R-:W4:Y:S01]  /*35730*/  LDCU UR6, c[0x0][0x3b8] ;  /* 0x00007700ff0677ac */ /* 0x000f220008000800 */
[----:B------:R-:W-:Y:S01]  /*35740*/  IMAD.WIDE R16, R19, 0x4, R226 ;  /* 0x0000000413107825 */ /* 0x000fe200078e02e2 */
[----:B------:R1:W-:Y:S01]  /*35750*/  @P6 STG.E desc[UR28][R12.64], R156 ;  /* 0x0000009c0c006986 */ /* 0x0003e2000c10191c */
[----:B---3--:R-:W-:Y:S01]  /*35760*/  ISETP.LT.AND P6, PT, R245, UR8, !P0 ;  /* 0x00000008f5007c0c */ /* 0x008fe2000c7c1270 */
[----:B------:R-:W3:Y:S02]  /*35770*/  LDCU UR8, c[0x0][0x398] ;  /* 0x00007300ff0877ac */ /* 0x000ee40008000800 */
[----:B------:R3:W-:Y:S01]  /*35780*/  @P3 STG.E desc[UR28][R14.64], R196 ;  /* 0x000000c40e003986 */ /* 0x0007e2000c10191c */
[----:B------:R-:W-:Y:S01]  /*35790*/  ISETP.LT.AND P3, PT, R252, UR7, !P0 ;  /* 0x00000007fc007c0c */ /* 0x000fe2000c761270 */
[C---:B--2---:R-:W-:Y:S01]  /*357a0*/  IMAD.WIDE R8, R19.reuse, 0x4, R228 ;  /* 0x0000000413087825 */ /* 0x044fe200078e02e4 */
[----:B------:R-:W-:Y:S01]  /*357b0*/  IADD3 R19, PT, PT, R19, UR4, RZ ;  /* 0x0000000413137c10 */ /* 0x000fe2000fffe0ff */
[----:B------:R-:W-:Y:S01]  /*357c0*/  @P5 STG.E desc[UR28][R16.64], R212 ;  /* 0x000000d410005986 */ /* 0x000fe2000c10191c */
[----:B------:R-:W-:Y:S01]  /*357d0*/  ISETP.LT.AND P5, PT, R243, UR11, !P0 ;  /* 0x0000000bf3007c0c */ /* 0x000fe2000c7a1270 */
[----:B------:R-:W-:Y:S01]  /*357e0*/  VIADD R0, R247, 0x7b ;  /* 0x0000007bf7007836 */ /* 0x000fe20000000000 */
[----:B------:R-:W2:Y:S01]  /*357f0*/  LDCU UR7, c[0x0][0x398] ;  /* 0x00007300ff0777ac */ /* 0x000ea20008000800 */
[C---:B-1----:R-:W-:Y:S01]  /*35800*/  IMAD.WIDE R10, R19.reuse, 0x4, R2 ;  /* 0x00000004130a7825 */ /* 0x042fe200078e0202 */
[----:B------:R1:W-:Y:S02]  /*35810*/  @P4 STG.E desc[UR28][R8.64], R4 ;  /* 0x0000000408004986 */ /* 0x0003e4000c10191c */
[----:B------:R-:W-:Y:S01]  /*35820*/  ISETP.GE.AND P2, PT, R0, UR45, PT ;  /* 0x0000002d00007c0c */ /* 0x000fe2000bf46270 */
[C---:B------:R-:W-:Y:S01]  /*35830*/  IMAD.WIDE R12, R19.reuse, 0x4, R224 ;  /* 0x00000004130c7825 */ /* 0x040fe200078e02e0 */
[----:B----4-:R-:W-:Y:S01]  /*35840*/  ISETP.LT.AND P0, PT, R242, UR14, !P0 ;  /* 0x0000000ef2007c0c */ /* 0x010fe2000c701270 */
[----:B------:R4:W-:Y:S01]  /*35850*/  @P3 STG.E desc[UR28][R10.64], R189 ;  /* 0x000000bd0a003986 */ /* 0x0009e2000c10191c */
[----:B------:R-:W2:Y:S01]  /*35860*/  LDCU UR11, c[0x0][0x398] ;  /* 0x00007300ff0b77ac */ /* 0x000ea20008000800 */
[----:B---3--:R-:W-:Y:S01]  /*35870*/  IMAD.WIDE R14, R19, 0x4, R226 ;  /* 0x00000004130e7825 */ /* 0x008fe200078e02e2 */
[----:B------:R-:W-:Y:S01]  /*35880*/  ISETP.LT.AND P3, PT, R252, UR9, !P2 ;  /* 0x00000009fc007c0c */ /* 0x000fe2000d761270 */
[----:B------:R3:W-:Y:S01]  /*35890*/  @P6 STG.E desc[UR28][R12.64], R193 ;  /* 0x000000c10c006986 */ /* 0x0007e2000c10191c */
[----:B------:R-:W2:Y:S01]  /*358a0*/  LDCU UR9, c[0x0][0x398] ;  /* 0x00007300ff0977ac */ /* 0x000ea20008000800 */
[----:B------:R-:W-:-:S02]  /*358b0*/  ISETP.LT.AND P6, PT, R245, UR10, !P2 ;  /* 0x0000000af5007c0c */ /* 0x000fc4000d7c1270 */
[----:B------:R2:W-:Y:S01]  /*358c0*/  @P5 STG.E desc[UR28][R14.64], R201 ;  /* 0x000000c90e005986 */ /* 0x0005e2000c10191c */
[----:B------:R-:W-:Y:S01]  /*358d0*/  ISETP.LT.AND P5, PT, R243, UR12, !P2 ;  /* 0x0000000cf3007c0c */ /* 0x000fe2000d7a1270 */
[C---:B-1----:R-:W-:Y:S01]  /*358e0*/  IMAD.WIDE R8, R19.reuse, 0x4, R228 ;  /* 0x0000000413087825 */ /* 0x042fe200078e02e4 */
[----:B------:R-:W1:Y:S03]  /*358f0*/  LDCU UR4, c[0x0][0x3b8] ;  /* 0x00007700ff0477ac */ /* 0x000e660008000800 */
[----:B------:R-:W-:Y:S02]  /*35900*/  VIADD R19, R19, UR5 ;  /* 0x0000000513137c36 */ /* 0x000fe40008000000 */
[----:B------:R-:W-:Y:S01]  /*35910*/  VIADD R18, R247, 0x7c ;  /* 0x0000007cf7127836 */ /* 0x000fe20000000000 */
[----:B------:R1:W-:Y:S01]  /*35920*/  @P0 STG.E desc[UR28][R8.64], R209 ;  /* 0x000000d108000986 */ /* 0x0003e2000c10191c */
[C---:B----4-:R-:W-:Y:S01]  /*35930*/  IMAD.WIDE R10, R19.reuse, 0x4, R2 ;  /* 0x00000004130a7825 */ /* 0x050fe200078e0202 */
[----:B------:R-:W-:Y:S01]  /*35940*/  ISETP.LT.AND P2, PT, R242, UR13, !P2 ;  /* 0x0000000df2007c0c */ /* 0x000fe2000d741270 */
[----:B------:R-:W4:Y:S02]  /*35950*/  LDCU UR5, c[0x0][0x3b8] ;  /* 0x00007700ff0577ac */ /* 0x000f240008000800 */
[----:B---3--:R-:W-:Y:S01]  /*35960*/  IMAD.WIDE R12, R19, 0x4, R224 ;  /* 0x00000004130c7825 */ /* 0x008fe200078e02e0 */
[----:B------:R-:W-:-:S03]  /*35970*/  ISETP.GE.AND P1, PT, R18, UR47, PT ;  /* 0x0000002f12007c0c */ /* 0x000fc6000bf26270 */
[----:B--2---:R-:W-:Y:S01]  /*35980*/  IMAD.WIDE R14, R19, 0x4, R226 ;  /* 0x00000004130e7825 */ /* 0x004fe200078e02e2 */
[----:B------:R2:W-:Y:S01]  /*35990*/  @P3 STG.E desc[UR28][R10.64], R157 ;  /* 0x0000009d0a003986 */ /* 0x0005e2000c10191c */
[----:B------:R-:W-:-:S03]  /*359a0*/  ISETP.LT.AND P3, PT, R252, UR7, !P1 ;  /* 0x00000007fc007c0c */ /* 0x000fc6000cf61270 */
[----:B------:R3:W-:Y:S01]  /*359b0*/  @P6 STG.E desc[UR28][R12.64], R197 ;  /* 0x000000c50c006986 */ /* 0x0007e2000c10191c */
[----:B------:R-:W-:-:S03]  /*359c0*/  ISETP.LT.AND P6, PT, R243, UR11, !P1 ;  /* 0x0000000bf3007c0c */ /* 0x000fc6000cfc1270 */
[----:B------:R2:W-:Y:S01]  /*359d0*/  @P5 STG.E desc[UR28][R14.64], R213 ;  /* 0x000000d50e005986 */ /* 0x0005e2000c10191c */
[----:B------:R-:W-:Y:S02]  /*359e0*/  ISETP.LT.AND P5, PT, R245, UR8, !P1 ;  /* 0x00000008f5007c0c */ /* 0x000fe4000cfa1270 */
[----:B------:R-:W-:Y:S02]  /*359f0*/  IADD3 R21, PT, PT, R19, UR6, RZ ;  /* 0x0000000613157c10 */ /* 0x000fe4000fffe0ff */
[----:B------:R-:W-:Y:S01]  /*35a00*/  ISETP.LT.AND P1, PT, R242, UR9, !P1 ;  /* 0x00000009f2007c0c */ /* 0x000fe2000cf21270 */
[----:B------:R-:W-:Y:S02]  /*35a10*/  VIADD R0, R247, 0x7d ;  /* 0x0000007df7007836 */ /* 0x000fe40000000000 */
[----:B-1----:R-:W-:-:S04]  /*35a20*/  IMAD.WIDE R8, R19, 0x4, R228 ;  /* 0x0000000413087825 */ /* 0x002fc800078e02e4 */
[----:B--2---:R-:W-:Y:S01]  /*35a30*/  IMAD.WIDE R10, R21, 0x4, R2 ;  /* 0x00000004150a7825 */ /* 0x004fe200078e0202 */
[----:B------:R-:W-:-:S03]  /*35a40*/  ISETP.GE.AND P4, PT, R0, UR49, PT ;  /* 0x0000003100007c0c */ /* 0x000fc6000bf86270 */
[C---:B---3--:R-:W-:Y:S01]  /*35a50*/  IMAD.WIDE R12, R21.reuse, 0x4, R224 ;  /* 0x00000004150c7825 */ /* 0x048fe200078e02e0 */
[----:B------:R1:W-:Y:S03]  /*35a60*/  @P2 STG.E desc[UR28][R8.64], R5 ;  /* 0x0000000508002986 */ /* 0x0003e6000c10191c */
[C---:B------:R-:W-:Y:S01]  /*35a70*/  IMAD.WIDE R14, R21.reuse, 0x4, R226 ;  /* 0x00000004150e7825 */ /* 0x040fe200078e02e2 */
[----:B------:R2:W-:Y:S03]  /*35a80*/  @P3 STG.E desc[UR28][R10.64], R190 ;  /* 0x000000be0a003986 */ /* 0x0005e6000c10191c */
[----:B------:R-:W-:Y:S01]  /*35a90*/  IMAD.WIDE R16, R21, 0x4, R228 ;  /* 0x0000000415107825 */ /* 0x000fe200078e02e4 */
[----:B------:R3:W-:Y:S01]  /*35aa0*/  @P5 STG.E desc[UR28][R12.64], R194 ;  /* 0x000000c20c005986 */ /* 0x0007e2000c10191c */
[----:B------:R-:W-:-:S02]  /*35ab0*/  ISETP.LT.AND P3, PT, R252, UR9, !P4 ;  /* 0x00000009fc007c0c */ /* 0x000fc4000e761270 */
[----:B------:R-:W-:Y:S01]  /*35ac0*/  VIADD R0, R247, 0x7e ;  /* 0x0000007ef7007836 */ /* 0x000fe20000000000 */
[----:B------:R2:W-:Y:S01]  /*35ad0*/  @P6 STG.E desc[UR28][R14.64], R202 ;  /* 0x000000ca0e006986 */ /* 0x0005e2000c10191c */
[----:B------:R-:W-:-:S03]  /*35ae0*/  ISETP.LT.AND P5, PT, R245, UR9, !P4 ;  /* 0x00000009f5007c0c */ /* 0x000fc6000e7a1270 */
[----:B------:R2:W-:Y:S01]  /*35af0*/  @P1 STG.E desc[UR28][R16.64], R210 ;  /* 0x000000d210001986 */ /* 0x0005e2000c10191c */
[----:B------:R-:W-:Y:S01]  /*35b00*/  ISETP.LT.AND P1, PT, R243, UR9, !P4 ;  /* 0x00000009f3007c0c */ /* 0x000fe2000e721270 */
[----:B------:R-:W-:Y:S01]  /*35b10*/  VIADD R21, R21, UR4 ;  /* 0x0000000415157c36 */ /* 0x000fe20008000000 */
[----:B------:R-:W-:Y:S01]  /*35b20*/  ISETP.GE.AND P0, PT, R0, UR51, PT ;  /* 0x0000003300007c0c */ /* 0x000fe2000bf06270 */
[----:B------:R-:W3:Y:S01]  /*35b30*/  LDCU UR4, c[0x0][0x3b8] ;  /* 0x00007700ff0477ac */ /* 0x000ee20008000800 */
[----:B------:R-:W-:Y:S01]  /*35b40*/  ISETP.LT.AND P4, PT, R242, UR9, !P4 ;  /* 0x00000009f2007c0c */ /* 0x000fe2000e781270 */
[C---:B-1----:R-:W-:Y:S01]  /*35b50*/  IMAD.WIDE R4, R21.reuse, 0x4, R2 ;  /* 0x0000000415047825 */ /* 0x042fe200078e0202 */
[----:B------:R-:W-:Y:S02]  /*35b60*/  ISETP.LT.AND P6, PT, R252, UR9, !P0 ;  /* 0x00000009fc007c0c */ /* 0x000fe4000c7c1270 */
[C---:B----4-:R-:W-:Y:S01]  /*35b70*/  IADD3 R19, PT, PT, R21.reuse, UR5, RZ ;  /* 0x0000000515137c10 */ /* 0x050fe2000fffe0ff */
[----:B------:R-:W-:Y:S01]  /*35b80*/  IMAD.WIDE R8, R21, 0x4, R224 ;  /* 0x0000000415087825 */ /* 0x000fe200078e02e0 */
[----:B------:R1:W-:Y:S03]  /*35b90*/  @P3 STG.E desc[UR28][R4.64], R158 ;  /* 0x0000009e04003986 */ /* 0x0003e6000c10191c */
[----:B------:R-:W-:-:S02]  /*35ba0*/  VIADD R247, R247, 0x7f ;  /* 0x0000007ff7f77836 */ /* 0x000fc40000000000 */
[C---:B--2---:R-:W-:Y:S01]  /*35bb0*/  IMAD.WIDE R10, R21.reuse, 0x4, R226 ;  /* 0x00000004150a7825 */ /* 0x044fe200078e02e2 */
[----:B------:R2:W-:Y:S03]  /*35bc0*/  @P5 STG.E desc[UR28][R8.64], R198 ;  /* 0x000000c608005986 */ /* 0x0005e6000c10191c */
[----:B---3--:R-:W-:Y:S01]  /*35bd0*/  IMAD.WIDE R12, R21, 0x4, R228 ;  /* 0x00000004150c7825 */ /* 0x008fe200078e02e4 */
[----:B------:R-:W-:Y:S01]  /*35be0*/  ISETP.GE.AND P2, PT, R247, UR53, PT ;  /* 0x00000035f7007c0c */ /* 0x000fe2000bf46270 */
[----:B------:R3:W-:Y:S01]  /*35bf0*/  @P1 STG.E desc[UR28][R10.64], R214 ;  /* 0x000000d60a001986 */ /* 0x0007e2000c10191c */
[----:B------:R-:W-:Y:S01]  /*35c00*/  ISETP.LT.AND P1, PT, R245, UR9, !P0 ;  /* 0x00000009f5007c0c */ /* 0x000fe2000c721270 */
[----:B------:R-:W-:Y:S02]  /*35c10*/  IMAD.WIDE R14, R19, 0x4, R2 ;  /* 0x00000004130e7825 */ /* 0x000fe400078e0202 */
[----:B------:R4:W-:Y:S01]  /*35c20*/  @P4 STG.E desc[UR28][R12.64], R6 ;  /* 0x000000060c004986 */ /* 0x0009e2000c10191c */
[----:B------:R-:W-:-:S02]  /*35c30*/  ISETP.LT.AND P4, PT, R243, UR9, !P0 ;  /* 0x00000009f3007c0c */ /* 0x000fc4000c781270 */
[----:B------:R-:W-:Y:S01]  /*35c40*/  ISETP.LT.AND P0, PT, R242, UR9, !P0 ;  /* 0x00000009f2007c0c */ /* 0x000fe2000c701270 */
[----:B------:R4:W-:Y:S01]  /*35c50*/  @P6 STG.E desc[UR28][R14.64], R191 ;  /* 0x000000bf0e006986 */ /* 0x0009e2000c10191c */
[----:B------:R-:W-:Y:S02]  /*35c60*/  ISETP.LT.AND P3, PT, R252, UR9, !P2 ;  /* 0x00000009fc007c0c */ /* 0x000fe4000d761270 */
[----:B------:R-:W-:Y:S02]  /*35c70*/  ISETP.LT.AND P5, PT, R245, UR9, !P2 ;  /* 0x00000009f5007c0c */ /* 0x000fe4000d7a1270 */
[----:B------:R-:W-:Y:S01]  /*35c80*/  ISETP.LT.AND P6, PT, R243, UR9, !P2 ;  /* 0x00000009f3007c0c */ /* 0x000fe2000d7c1270 */
[C---:B------:R-:W-:Y:S01]  /*35c90*/  VIADD R17, R19.reuse, UR4 ;  /* 0x0000000413117c36 */ /* 0x040fe20008000000 */
[----:B------:R-:W-:Y:S01]  /*35ca0*/  ISETP.LT.AND P2, PT, R242, UR9, !P2 ;  /* 0x00000009f2007c0c */ /* 0x000fe2000d741270 */
[----:B-1----:R-:W-:-:S04]  /*35cb0*/  IMAD.WIDE R4, R19, 0x4, R224 ;  /* 0x0000000413047825 */ /* 0x002fc800078e02e0 */
[C---:B--2---:R-:W-:Y:S01]  /*35cc0*/  IMAD.WIDE R8, R19.reuse, 0x4, R226 ;  /* 0x0000000413087825 */ /* 0x044fe200078e02e2 */
[----:B------:R4:W-:Y:S03]  /*35cd0*/  @P1 STG.E desc[UR28][R4.64], R195 ;  /* 0x000000c304001986 */ /* 0x0009e6000c10191c */
[----:B---3--:R-:W-:Y:S01]  /*35ce0*/  IMAD.WIDE R10, R19, 0x4, R228 ;  /* 0x00000004130a7825 */ /* 0x008fe200078e02e4 */
[----:B------:R4:W-:Y:S03]  /*35cf0*/  @P4 STG.E desc[UR28][R8.64], R203 ;  /* 0x000000cb08004986 */ /* 0x0009e6000c10191c */
[C---:B------:R-:W-:Y:S01]  /*35d00*/  IMAD.WIDE R2, R17.reuse, 0x4, R2 ;  /* 0x0000000411027825 */ /* 0x040fe200078e0202 */
[----:B------:R4:W-:Y:S03]  /*35d10*/  @P0 STG.E desc[UR28][R10.64], R211 ;  /* 0x000000d30a000986 */ /* 0x0009e6000c10191c */
[C---:B------:R-:W-:Y:S01]  /*35d20*/  IMAD.WIDE R224, R17.reuse, 0x4, R224 ;  /* 0x0000000411e07825 */ /* 0x040fe200078e02e0 */
[----:B------:R4:W-:Y:S03]  /*35d30*/  @P3 STG.E desc[UR28][R2.64], R159 ;  /* 0x0000009f02003986 */ /* 0x0009e6000c10191c */
[C---:B------:R-:W-:Y:S01]  /*35d40*/  IMAD.WIDE R226, R17.reuse, 0x4, R226 ;  /* 0x0000000411e27825 */ /* 0x040fe200078e02e2 */
[----:B------:R4:W-:Y:S04]  /*35d50*/  @P5 STG.E desc[UR28][R224.64], R199 ;  /* 0x000000c7e0005986 */ /* 0x0009e8000c10191c */
[----:B------:R4:W-:Y:S01]  /*35d60*/  @P6 STG.E desc[UR28][R226.64], R215 ;  /* 0x000000d7e2006986 */ /* 0x0009e2000c10191c */
[----:B------:R-:W-:Y:S01]  /*35d70*/  IMAD.WIDE R228, R17, 0x4, R228 ;  /* 0x0000000411e47825 */ /* 0x000fe200078e02e4 */
[----:B------:R-:W-:Y:S06]  /*35d80*/  @!P2 EXIT ;  /* 0x000000000000a94d */ /* 0x000fec0003800000 */
[----:B------:R-:W-:Y:S01]  /*35d90*/  STG.E desc[UR28][R228.64], R7 ;  /* 0x00000007e4007986 */ /* 0x000fe2000c10191c */
[----:B------:R-:W-:Y:S05]  /*35da0*/  EXIT ;  /* 0x000000000000794d */ /* 0x000fea0003800000 */
.L_x_2:
[----:B------:R-:W-:-:S00]  /*35db0*/  BRA `(.L_x_2) ;  /* 0xfffffffc00fc7947 */ /* 0x000fc0000383ffff */
[----:B------:R-:W-:-:S00]  /*35dc0*/  NOP ;  /* 0x0000000000007918 */ /* 0x000fc00000000000 */
        /* <DEDUP_REMOVED lines=11> */
.L_x_3:


//--------------------- .nv.shared.matmul_kernel  --------------------------
	.section	.nv.shared.matmul_kernel,"aw",@nobits
	.sectionflags	@""
	.align	16
	.zero		1024


//--------------------- .nv.shared.reserved.0     --------------------------
	.section	.nv.shared.reserved.0,"aw",@nobits
	.weak		__nv_reservedSMEM_offset_0_alias
	.size		__nv_reservedSMEM_offset_0_alias, 0, 64
	.other		__nv_reservedSMEM_offset_0_alias,@"STO_CUDA_RESERVED_SHARED STV_DEFAULT"
__nv_reservedSMEM_offset_0_alias:
	.zero		0
	.zero		64


//--------------------- .nv.constant0.matmul_kernel --------------------------
	.section	.nv.constant0.matmul_kernel,"a",@progbits
	.sectionflags	@""
	.align	4
.nv.constant0.matmul_kernel:
	.zero		976


//--------------------- SYMBOLS --------------------------

	.type		.nv.reservedSmem.offset0,@object
	.size		.nv.reservedSmem.offset0,0x4
	.type		.nv.reservedSmem.cap,@object
	.size		.nv.reservedSmem.cap,0x4
